//
// Generated by NVIDIA NVVM Compiler
//
// Compiler Build ID: CL-36424714
// Cuda compilation tools, release 13.0, V13.0.88
// Based on NVVM 20.0.0
//

.version 9.0
.target sm_100
.address_size 64

	// .globl	_Z9maxpool2dPfiiiiiiS_iiiiiiiS_S_

.visible .entry _Z9maxpool2dPfiiiiiiS_iiiiiiiS_S_(
	.param .u64 .ptr .align 1 _Z9maxpool2dPfiiiiiiS_iiiiiiiS_S__param_0,
	.param .u32 _Z9maxpool2dPfiiiiiiS_iiiiiiiS_S__param_1,
	.param .u32 _Z9maxpool2dPfiiiiiiS_iiiiiiiS_S__param_2,
	.param .u32 _Z9maxpool2dPfiiiiiiS_iiiiiiiS_S__param_3,
	.param .u32 _Z9maxpool2dPfiiiiiiS_iiiiiiiS_S__param_4,
	.param .u32 _Z9maxpool2dPfiiiiiiS_iiiiiiiS_S__param_5,
	.param .u32 _Z9maxpool2dPfiiiiiiS_iiiiiiiS_S__param_6,
	.param .u64 .ptr .align 1 _Z9maxpool2dPfiiiiiiS_iiiiiiiS_S__param_7,
	.param .u32 _Z9maxpool2dPfiiiiiiS_iiiiiiiS_S__param_8,
	.param .u32 _Z9maxpool2dPfiiiiiiS_iiiiiiiS_S__param_9,
	.param .u32 _Z9maxpool2dPfiiiiiiS_iiiiiiiS_S__param_10,
	.param .u32 _Z9maxpool2dPfiiiiiiS_iiiiiiiS_S__param_11,
	.param .u32 _Z9maxpool2dPfiiiiiiS_iiiiiiiS_S__param_12,
	.param .u32 _Z9maxpool2dPfiiiiiiS_iiiiiiiS_S__param_13,
	.param .u32 _Z9maxpool2dPfiiiiiiS_iiiiiiiS_S__param_14,
	.param .u64 .ptr .align 1 _Z9maxpool2dPfiiiiiiS_iiiiiiiS_S__param_15,
	.param .u64 .ptr .align 1 _Z9maxpool2dPfiiiiiiS_iiiiiiiS_S__param_16
)
{
	.reg .pred 	%p<105>;
	.reg .b32 	%r<102>;
	.reg .b32 	%f<132>;
	.reg .b64 	%rd<25>;

	ld.param.u64 	%rd10, [_Z9maxpool2dPfiiiiiiS_iiiiiiiS_S__param_0];
	ld.param.u32 	%r50, [_Z9maxpool2dPfiiiiiiS_iiiiiiiS_S__param_1];
	ld.param.u32 	%r38, [_Z9maxpool2dPfiiiiiiS_iiiiiiiS_S__param_2];
	ld.param.u32 	%r39, [_Z9maxpool2dPfiiiiiiS_iiiiiiiS_S__param_3];
	ld.param.u32 	%r40, [_Z9maxpool2dPfiiiiiiS_iiiiiiiS_S__param_4];
	ld.param.u32 	%r41, [_Z9maxpool2dPfiiiiiiS_iiiiiiiS_S__param_5];
	ld.param.u32 	%r42, [_Z9maxpool2dPfiiiiiiS_iiiiiiiS_S__param_6];
	ld.param.u32 	%r43, [_Z9maxpool2dPfiiiiiiS_iiiiiiiS_S__param_8];
	ld.param.u32 	%r44, [_Z9maxpool2dPfiiiiiiS_iiiiiiiS_S__param_9];
	ld.param.u32 	%r45, [_Z9maxpool2dPfiiiiiiS_iiiiiiiS_S__param_10];
	ld.param.u32 	%r46, [_Z9maxpool2dPfiiiiiiS_iiiiiiiS_S__param_11];
	ld.param.u32 	%r47, [_Z9maxpool2dPfiiiiiiS_iiiiiiiS_S__param_12];
	ld.param.u32 	%r48, [_Z9maxpool2dPfiiiiiiS_iiiiiiiS_S__param_13];
	ld.param.u32 	%r49, [_Z9maxpool2dPfiiiiiiS_iiiiiiiS_S__param_14];
	ld.param.u64 	%rd8, [_Z9maxpool2dPfiiiiiiS_iiiiiiiS_S__param_15];
	ld.param.u64 	%rd9, [_Z9maxpool2dPfiiiiiiS_iiiiiiiS_S__param_16];
	cvta.to.global.u64 	%rd1, %rd10;
	mul.lo.s32 	%r51, %r43, %r50;
	mul.lo.s32 	%r52, %r51, %r44;
	mul.lo.s32 	%r53, %r52, %r45;
	cvt.s64.s32 	%rd11, %r53;
	mov.u32 	%r54, %ntid.x;
	mov.u32 	%r55, %ctaid.x;
	mov.u32 	%r56, %tid.x;
	mad.lo.s32 	%r1, %r54, %r55, %r56;
	cvt.u64.u32 	%rd12, %r1;
	setp.ge.s64 	%p1, %rd12, %rd11;
	@%p1 bra 	$L__BB0_77;
	mul.lo.s32 	%r57, %r44, %r43;
	mul.lo.s32 	%r58, %r57, %r45;
	div.s32 	%r2, %r1, %r58;
	mul.lo.s32 	%r59, %r2, %r58;
	sub.s32 	%r60, %r1, %r59;
	div.s32 	%r3, %r60, %r57;
	mul.lo.s32 	%r61, %r3, %r57;
	sub.s32 	%r62, %r60, %r61;
	div.s32 	%r63, %r62, %r44;
	mul.lo.s32 	%r64, %r63, %r44;
	sub.s32 	%r65, %r62, %r64;
	mul.lo.s32 	%r67, %r63, %r46;
	mul.lo.s32 	%r68, %r65, %r47;
	sub.s32 	%r69, %r38, %r41;
	add.s32 	%r70, %r69, %r48;
	sub.s32 	%r4, %r67, %r48;
	sub.s32 	%r71, %r39, %r42;
	add.s32 	%r72, %r71, %r49;
	sub.s32 	%r5, %r68, %r49;
	setp.gt.s32 	%p2, %r4, %r70;
	setp.gt.s32 	%p3, %r5, %r72;
	or.pred  	%p4, %p2, %p3;
	mov.f32 	%f96, 0f00000000;
	@%p4 bra 	$L__BB0_77;
	setp.lt.s32 	%p5, %r41, 1;
	@%p5 bra 	$L__BB0_76;
	setp.lt.s32 	%p6, %r42, 1;
	mad.lo.s32 	%r6, %r2, %r40, %r3;
	@%p6 bra 	$L__BB0_76;
	cvta.to.global.u64 	%rd13, %rd8;
	mul.wide.s32 	%rd14, %r1, 4;
	add.s64 	%rd2, %rd13, %rd14;
	cvta.to.global.u64 	%rd15, %rd9;
	add.s64 	%rd3, %rd15, %rd14;
	and.b32  	%r7, %r42, 7;
	and.b32  	%r8, %r42, 3;
	and.b32  	%r9, %r42, 2147483640;
	and.b32  	%r10, %r42, 1;
	mul.lo.s32 	%r11, %r6, %r38;
	mov.f32 	%f96, 0f00000000;
	mov.b32 	%r97, 0;
$L__BB0_5:
	setp.lt.u32 	%p7, %r42, 8;
	add.s32 	%r13, %r97, %r4;
	add.s32 	%r75, %r13, %r11;
	mul.lo.s32 	%r14, %r75, %r39;
	cvt.rn.f32.s32 	%f2, %r13;
	mov.b32 	%r100, 0;
	@%p7 bra 	$L__BB0_40;
	mov.b32 	%r98, 0;
$L__BB0_7:
	.pragma "nounroll";
	setp.ge.s32 	%p8, %r13, %r38;
	add.s32 	%r16, %r98, %r5;
	or.b32  	%r77, %r16, %r13;
	setp.lt.s32 	%p9, %r77, 0;
	setp.ge.s32 	%p10, %r16, %r39;
	or.pred  	%p11, %p10, %p8;
	or.pred  	%p12, %p11, %p9;
	add.s32 	%r78, %r14, %r16;
	mul.wide.s32 	%rd16, %r78, 4;
	add.s64 	%rd4, %rd1, %rd16;
	mov.f32 	%f95, 0f00000000;
	@%p12 bra 	$L__BB0_9;
	ld.global.f32 	%f95, [%rd4];
$L__BB0_9:
	setp.leu.f32 	%p13, %f95, %f96;
	@%p13 bra 	$L__BB0_11;
	cvt.rn.f32.s32 	%f61, %r16;
	st.global.f32 	[%rd2], %f61;
	st.global.f32 	[%rd3], %f2;
	mov.f32 	%f96, %f95;
$L__BB0_11:
	add.s32 	%r17, %r16, 1;
	or.b32  	%r79, %r17, %r13;
	setp.lt.s32 	%p15, %r79, 0;
	setp.ge.s32 	%p16, %r17, %r39;
	or.pred  	%p17, %p16, %p8;
	or.pred  	%p18, %p17, %p15;
	mov.f32 	%f97, 0f00000000;
	@%p18 bra 	$L__BB0_13;
	ld.global.f32 	%f97, [%rd4+4];
$L__BB0_13:
	setp.leu.f32 	%p19, %f97, %f96;
	@%p19 bra 	$L__BB0_15;
	cvt.rn.f32.s32 	%f63, %r17;
	st.global.f32 	[%rd2], %f63;
	st.global.f32 	[%rd3], %f2;
	mov.f32 	%f96, %f97;
$L__BB0_15:
	add.s32 	%r18, %r16, 2;
	or.b32  	%r80, %r18, %r13;
	setp.lt.s32 	%p21, %r80, 0;
	setp.ge.s32 	%p22, %r18, %r39;
	or.pred  	%p23, %p22, %p8;
	or.pred  	%p24, %p23, %p21;
	mov.f32 	%f99, 0f00000000;
	@%p24 bra 	$L__BB0_17;
	ld.global.f32 	%f99, [%rd4+8];
$L__BB0_17:
	setp.leu.f32 	%p25, %f99, %f96;
	@%p25 bra 	$L__BB0_19;
	cvt.rn.f32.s32 	%f65, %r18;
	st.global.f32 	[%rd2], %f65;
	st.global.f32 	[%rd3], %f2;
	mov.f32 	%f96, %f99;
$L__BB0_19:
	add.s32 	%r19, %r16, 3;
	or.b32  	%r81, %r19, %r13;
	setp.lt.s32 	%p27, %r81, 0;
	setp.ge.s32 	%p28, %r19, %r39;
	or.pred  	%p29, %p28, %p8;
	or.pred  	%p30, %p29, %p27;
	mov.f32 	%f101, 0f00000000;
	@%p30 bra 	$L__BB0_21;
	ld.global.f32 	%f101, [%rd4+12];
$L__BB0_21:
	setp.leu.f32 	%p31, %f101, %f96;
	@%p31 bra 	$L__BB0_23;
	cvt.rn.f32.s32 	%f67, %r19;
	st.global.f32 	[%rd2], %f67;
	st.global.f32 	[%rd3], %f2;
	mov.f32 	%f96, %f101;
$L__BB0_23:
	add.s32 	%r20, %r16, 4;
	or.b32  	%r82, %r20, %r13;
	setp.lt.s32 	%p33, %r82, 0;
	setp.ge.s32 	%p34, %r20, %r39;
	or.pred  	%p35, %p34, %p8;
	or.pred  	%p36, %p35, %p33;
	mov.f32 	%f103, 0f00000000;
	@%p36 bra 	$L__BB0_25;
	ld.global.f32 	%f103, [%rd4+16];
$L__BB0_25:
	setp.leu.f32 	%p37, %f103, %f96;
	@%p37 bra 	$L__BB0_27;
	cvt.rn.f32.s32 	%f69, %r20;
	st.global.f32 	[%rd2], %f69;
	st.global.f32 	[%rd3], %f2;
	mov.f32 	%f96, %f103;
$L__BB0_27:
	add.s32 	%r21, %r16, 5;
	or.b32  	%r83, %r21, %r13;
	setp.lt.s32 	%p39, %r83, 0;
	setp.ge.s32 	%p40, %r21, %r39;
	or.pred  	%p41, %p40, %p8;
	or.pred  	%p42, %p41, %p39;
	mov.f32 	%f105, 0f00000000;
	@%p42 bra 	$L__BB0_29;
	ld.global.f32 	%f105, [%rd4+20];
$L__BB0_29:
	setp.leu.f32 	%p43, %f105, %f96;
	@%p43 bra 	$L__BB0_31;
	cvt.rn.f32.s32 	%f71, %r21;
	st.global.f32 	[%rd2], %f71;
	st.global.f32 	[%rd3], %f2;
	mov.f32 	%f96, %f105;
$L__BB0_31:
	add.s32 	%r22, %r16, 6;
	or.b32  	%r84, %r22, %r13;
	setp.lt.s32 	%p45, %r84, 0;
	setp.ge.s32 	%p46, %r22, %r39;
	or.pred  	%p47, %p46, %p8;
	or.pred  	%p48, %p47, %p45;
	mov.f32 	%f107, 0f00000000;
	@%p48 bra 	$L__BB0_33;
	ld.global.f32 	%f107, [%rd4+24];
$L__BB0_33:
	setp.leu.f32 	%p49, %f107, %f96;
	@%p49 bra 	$L__BB0_35;
	cvt.rn.f32.s32 	%f73, %r22;
	st.global.f32 	[%rd2], %f73;
	st.global.f32 	[%rd3], %f2;
	mov.f32 	%f96, %f107;
$L__BB0_35:
	add.s32 	%r23, %r16, 7;
	or.b32  	%r85, %r23, %r13;
	setp.lt.s32 	%p51, %r85, 0;
	setp.ge.s32 	%p52, %r23, %r39;
	or.pred  	%p53, %p52, %p8;
	or.pred  	%p54, %p53, %p51;
	mov.f32 	%f109, 0f00000000;
	@%p54 bra 	$L__BB0_37;
	ld.global.f32 	%f109, [%rd4+28];
$L__BB0_37:
	setp.leu.f32 	%p55, %f109, %f96;
	@%p55 bra 	$L__BB0_39;
	cvt.rn.f32.s32 	%f75, %r23;
	st.global.f32 	[%rd2], %f75;
	st.global.f32 	[%rd3], %f2;
	mov.f32 	%f96, %f109;
$L__BB0_39:
	add.s32 	%r98, %r98, 8;
	setp.ne.s32 	%p56, %r98, %r9;
	mov.u32 	%r100, %r9;
	@%p56 bra 	$L__BB0_7;
$L__BB0_40:
	setp.eq.s32 	%p57, %r7, 0;
	@%p57 bra 	$L__BB0_75;
	add.s32 	%r86, %r7, -1;
	setp.lt.u32 	%p58, %r86, 3;
	@%p58 bra 	$L__BB0_59;
	setp.ge.s32 	%p59, %r13, %r38;
	add.s32 	%r26, %r100, %r5;
	or.b32  	%r87, %r26, %r13;
	setp.lt.s32 	%p60, %r87, 0;
	setp.ge.s32 	%p61, %r26, %r39;
	or.pred  	%p62, %p61, %p59;
	or.pred  	%p63, %p62, %p60;
	add.s32 	%r88, %r14, %r26;
	mul.wide.s32 	%rd17, %r88, 4;
	add.s64 	%rd5, %rd1, %rd17;
	mov.f32 	%f113, 0f00000000;
	@%p63 bra 	$L__BB0_44;
	ld.global.f32 	%f113, [%rd5];
$L__BB0_44:
	setp.leu.f32 	%p64, %f113, %f96;
	@%p64 bra 	$L__BB0_46;
	cvt.rn.f32.s32 	%f78, %r26;
	st.global.f32 	[%rd2], %f78;
	st.global.f32 	[%rd3], %f2;
	mov.f32 	%f96, %f113;
$L__BB0_46:
	add.s32 	%r27, %r26, 1;
	or.b32  	%r89, %r27, %r13;
	setp.lt.s32 	%p66, %r89, 0;
	setp.ge.s32 	%p67, %r27, %r39;
	or.pred  	%p68, %p67, %p59;
	or.pred  	%p69, %p68, %p66;
	mov.f32 	%f115, 0f00000000;
	@%p69 bra 	$L__BB0_48;
	ld.global.f32 	%f115, [%rd5+4];
$L__BB0_48:
	setp.leu.f32 	%p70, %f115, %f96;
	@%p70 bra 	$L__BB0_50;
	cvt.rn.f32.s32 	%f80, %r27;
	st.global.f32 	[%rd2], %f80;
	st.global.f32 	[%rd3], %f2;
	mov.f32 	%f96, %f115;
$L__BB0_50:
	add.s32 	%r28, %r26, 2;
	or.b32  	%r90, %r28, %r13;
	setp.lt.s32 	%p72, %r90, 0;
	setp.ge.s32 	%p73, %r28, %r39;
	or.pred  	%p74, %p73, %p59;
	or.pred  	%p75, %p74, %p72;
	mov.f32 	%f117, 0f00000000;
	@%p75 bra 	$L__BB0_52;
	ld.global.f32 	%f117, [%rd5+8];
$L__BB0_52:
	setp.leu.f32 	%p76, %f117, %f96;
	@%p76 bra 	$L__BB0_54;
	cvt.rn.f32.s32 	%f82, %r28;
	st.global.f32 	[%rd2], %f82;
	st.global.f32 	[%rd3], %f2;
	mov.f32 	%f96, %f117;
$L__BB0_54:
	add.s32 	%r29, %r26, 3;
	or.b32  	%r91, %r29, %r13;
	setp.lt.s32 	%p78, %r91, 0;
	setp.ge.s32 	%p79, %r29, %r39;
	or.pred  	%p80, %p79, %p59;
	or.pred  	%p81, %p80, %p78;
	mov.f32 	%f119, 0f00000000;
	@%p81 bra 	$L__BB0_56;
	ld.global.f32 	%f119, [%rd5+12];
$L__BB0_56:
	setp.leu.f32 	%p82, %f119, %f96;
	@%p82 bra 	$L__BB0_58;
	cvt.rn.f32.s32 	%f84, %r29;
	st.global.f32 	[%rd2], %f84;
	st.global.f32 	[%rd3], %f2;
	mov.f32 	%f96, %f119;
$L__BB0_58:
	add.s32 	%r100, %r100, 4;
$L__BB0_59:
	setp.eq.s32 	%p83, %r8, 0;
	@%p83 bra 	$L__BB0_75;
	setp.eq.s32 	%p84, %r8, 1;
	@%p84 bra 	$L__BB0_70;
	setp.ge.s32 	%p85, %r13, %r38;
	add.s32 	%r32, %r100, %r5;
	or.b32  	%r92, %r32, %r13;
	setp.lt.s32 	%p86, %r92, 0;
	setp.ge.s32 	%p87, %r32, %r39;
	or.pred  	%p88, %p87, %p85;
	or.pred  	%p89, %p88, %p86;
	add.s32 	%r93, %r14, %r32;
	mul.wide.s32 	%rd18, %r93, 4;
	add.s64 	%rd6, %rd1, %rd18;
	mov.f32 	%f123, 0f00000000;
	@%p89 bra 	$L__BB0_63;
	ld.global.f32 	%f123, [%rd6];
$L__BB0_63:
	setp.leu.f32 	%p90, %f123, %f96;
	@%p90 bra 	$L__BB0_65;
	cvt.rn.f32.s32 	%f87, %r32;
	st.global.f32 	[%rd2], %f87;
	st.global.f32 	[%rd3], %f2;
	mov.f32 	%f96, %f123;
$L__BB0_65:
	add.s32 	%r33, %r32, 1;
	or.b32  	%r94, %r33, %r13;
	setp.lt.s32 	%p92, %r94, 0;
	setp.ge.s32 	%p93, %r33, %r39;
	or.pred  	%p94, %p93, %p85;
	or.pred  	%p95, %p94, %p92;
	mov.f32 	%f125, 0f00000000;
	@%p95 bra 	$L__BB0_67;
	ld.global.f32 	%f125, [%rd6+4];
$L__BB0_67:
	setp.leu.f32 	%p96, %f125, %f96;
	@%p96 bra 	$L__BB0_69;
	cvt.rn.f32.s32 	%f89, %r33;
	st.global.f32 	[%rd2], %f89;
	st.global.f32 	[%rd3], %f2;
	mov.f32 	%f96, %f125;
$L__BB0_69:
	add.s32 	%r100, %r100, 2;
$L__BB0_70:
	setp.eq.s32 	%p97, %r10, 0;
	@%p97 bra 	$L__BB0_75;
	setp.ge.s32 	%p98, %r13, %r38;
	add.s32 	%r36, %r100, %r5;
	or.b32  	%r95, %r36, %r13;
	setp.lt.s32 	%p99, %r95, 0;
	setp.ge.s32 	%p100, %r36, %r39;
	or.pred  	%p101, %p100, %p98;
	or.pred  	%p102, %p101, %p99;
	mov.f32 	%f129, 0f00000000;
	@%p102 bra 	$L__BB0_73;
	add.s32 	%r96, %r14, %r36;
	mul.wide.s32 	%rd19, %r96, 4;
	add.s64 	%rd20, %rd1, %rd19;
	ld.global.f32 	%f129, [%rd20];
$L__BB0_73:
	setp.leu.f32 	%p103, %f129, %f96;
	@%p103 bra 	$L__BB0_75;
	cvt.rn.f32.s32 	%f91, %r36;
	st.global.f32 	[%rd2], %f91;
	st.global.f32 	[%rd3], %f2;
	mov.f32 	%f96, %f129;
$L__BB0_75:
	add.s32 	%r97, %r97, 1;
	setp.ne.s32 	%p104, %r97, %r41;
	@%p104 bra 	$L__BB0_5;
$L__BB0_76:
	ld.param.u64 	%rd24, [_Z9maxpool2dPfiiiiiiS_iiiiiiiS_S__param_7];
	cvta.to.global.u64 	%rd21, %rd24;
	mul.wide.s32 	%rd22, %r1, 4;
	add.s64 	%rd23, %rd21, %rd22;
	st.global.f32 	[%rd23], %f96;
$L__BB0_77:
	ret;

}
	// .globl	_Z14maxpool2d_backPfiiiiiiiiiiS_S_S_S_
.visible .entry _Z14maxpool2d_backPfiiiiiiiiiiS_S_S_S_(
	.param .u64 .ptr .align 1 _Z14maxpool2d_backPfiiiiiiiiiiS_S_S_S__param_0,
	.param .u32 _Z14maxpool2d_backPfiiiiiiiiiiS_S_S_S__param_1,
	.param .u32 _Z14maxpool2d_backPfiiiiiiiiiiS_S_S_S__param_2,
	.param .u32 _Z14maxpool2d_backPfiiiiiiiiiiS_S_S_S__param_3,
	.param .u32 _Z14maxpool2d_backPfiiiiiiiiiiS_S_S_S__param_4,
	.param .u32 _Z14maxpool2d_backPfiiiiiiiiiiS_S_S_S__param_5,
	.param .u32 _Z14maxpool2d_backPfiiiiiiiiiiS_S_S_S__param_6,
	.param .u32 _Z14maxpool2d_backPfiiiiiiiiiiS_S_S_S__param_7,
	.param .u32 _Z14maxpool2d_backPfiiiiiiiiiiS_S_S_S__param_8,
	.param .u32 _Z14maxpool2d_backPfiiiiiiiiiiS_S_S_S__param_9,
	.param .u32 _Z14maxpool2d_backPfiiiiiiiiiiS_S_S_S__param_10,
	.param .u64 .ptr .align 1 _Z14maxpool2d_backPfiiiiiiiiiiS_S_S_S__param_11,
	.param .u64 .ptr .align 1 _Z14maxpool2d_backPfiiiiiiiiiiS_S_S_S__param_12,
	.param .u64 .ptr .align 1 _Z14maxpool2d_backPfiiiiiiiiiiS_S_S_S__param_13,
	.param .u64 .ptr .align 1 _Z14maxpool2d_backPfiiiiiiiiiiS_S_S_S__param_14
)
{
	.reg .pred 	%p<10>;
	.reg .b32 	%r<41>;
	.reg .b32 	%f<6>;
	.reg .b64 	%rd<17>;

	ld.param.u32 	%r16, [_Z14maxpool2d_backPfiiiiiiiiiiS_S_S_S__param_1];
	ld.param.u32 	%r8, [_Z14maxpool2d_backPfiiiiiiiiiiS_S_S_S__param_2];
	ld.param.u32 	%r9, [_Z14maxpool2d_backPfiiiiiiiiiiS_S_S_S__param_3];
	ld.param.u32 	%r17, [_Z14maxpool2d_backPfiiiiiiiiiiS_S_S_S__param_4];
	ld.param.u32 	%r10, [_Z14maxpool2d_backPfiiiiiiiiiiS_S_S_S__param_5];
	ld.param.u32 	%r11, [_Z14maxpool2d_backPfiiiiiiiiiiS_S_S_S__param_6];
	ld.param.u32 	%r12, [_Z14maxpool2d_backPfiiiiiiiiiiS_S_S_S__param_7];
	ld.param.u32 	%r13, [_Z14maxpool2d_backPfiiiiiiiiiiS_S_S_S__param_8];
	ld.param.u32 	%r14, [_Z14maxpool2d_backPfiiiiiiiiiiS_S_S_S__param_9];
	ld.param.u32 	%r15, [_Z14maxpool2d_backPfiiiiiiiiiiS_S_S_S__param_10];
	ld.param.u64 	%rd1, [_Z14maxpool2d_backPfiiiiiiiiiiS_S_S_S__param_11];
	ld.param.u64 	%rd2, [_Z14maxpool2d_backPfiiiiiiiiiiS_S_S_S__param_12];
	ld.param.u64 	%rd3, [_Z14maxpool2d_backPfiiiiiiiiiiS_S_S_S__param_13];
	ld.param.u64 	%rd4, [_Z14maxpool2d_backPfiiiiiiiiiiS_S_S_S__param_14];
	mul.lo.s32 	%r1, %r9, %r8;
	mul.lo.s32 	%r2, %r1, %r17;
	mul.lo.s32 	%r18, %r2, %r16;
	cvt.s64.s32 	%rd5, %r18;
	mov.u32 	%r19, %ntid.x;
	mov.u32 	%r20, %ctaid.x;
	mov.u32 	%r21, %tid.x;
	mad.lo.s32 	%r3, %r19, %r20, %r21;
	cvt.u64.u32 	%rd6, %r3;
	setp.ge.s64 	%p1, %rd6, %rd5;
	@%p1 bra 	$L__BB1_4;
	rem.s32 	%r4, %r3, %r2;
	rem.s32 	%r5, %r4, %r1;
	div.s32 	%r22, %r5, %r9;
	mul.lo.s32 	%r23, %r22, %r9;
	sub.s32 	%r24, %r5, %r23;
	mul.lo.s32 	%r26, %r22, %r12;
	mul.lo.s32 	%r27, %r24, %r13;
	sub.s32 	%r28, %r8, %r10;
	add.s32 	%r29, %r28, %r14;
	sub.s32 	%r30, %r26, %r14;
	sub.s32 	%r31, %r9, %r11;
	add.s32 	%r32, %r31, %r15;
	sub.s32 	%r33, %r27, %r15;
	setp.gt.s32 	%p2, %r30, %r29;
	setp.gt.s32 	%p3, %r33, %r32;
	or.pred  	%p4, %p2, %p3;
	@%p4 bra 	$L__BB1_4;
	cvta.to.global.u64 	%rd7, %rd1;
	mul.wide.s32 	%rd8, %r3, 4;
	add.s64 	%rd9, %rd7, %rd8;
	ld.global.f32 	%f1, [%rd9];
	cvt.rzi.s32.f32 	%r6, %f1;
	cvta.to.global.u64 	%rd10, %rd2;
	add.s64 	%rd11, %rd10, %rd8;
	ld.global.f32 	%f2, [%rd11];
	cvt.rzi.s32.f32 	%r34, %f2;
	or.b32  	%r35, %r6, %r34;
	setp.lt.s32 	%p5, %r35, 0;
	setp.ge.s32 	%p6, %r6, %r9;
	setp.ge.s32 	%p7, %r3, %r8;
	or.pred  	%p8, %p6, %p7;
	or.pred  	%p9, %p8, %p5;
	@%p9 bra 	$L__BB1_4;
	add.s32 	%r36, %r4, %r3;
	sub.s32 	%r37, %r36, %r5;
	add.s32 	%r38, %r37, %r6;
	mad.lo.s32 	%r39, %r34, %r9, %r38;
	sub.s32 	%r40, %r39, %r4;
	cvta.to.global.u64 	%rd12, %rd3;
	mul.wide.s32 	%rd13, %r40, 4;
	add.s64 	%rd14, %rd12, %rd13;
	ld.global.f32 	%f3, [%rd14];
	cvta.to.global.u64 	%rd15, %rd4;
	add.s64 	%rd16, %rd15, %rd13;
	ld.global.f32 	%f4, [%rd16];
	add.f32 	%f5, %f3, %f4;
	st.global.f32 	[%rd16], %f5;
$L__BB1_4:
	ret;

}
	// .globl	_Z13gpu_addbias_kPfiiiiS_
.visible .entry _Z13gpu_addbias_kPfiiiiS_(
	.param .u64 .ptr .align 1 _Z13gpu_addbias_kPfiiiiS__param_0,
	.param .u32 _Z13gpu_addbias_kPfiiiiS__param_1,
	.param .u32 _Z13gpu_addbias_kPfiiiiS__param_2,
	.param .u32 _Z13gpu_addbias_kPfiiiiS__param_3,
	.param .u32 _Z13gpu_addbias_kPfiiiiS__param_4,
	.param .u64 .ptr .align 1 _Z13gpu_addbias_kPfiiiiS__param_5
)
{
	.reg .pred 	%p<10>;
	.reg .b32 	%r<39>;
	.reg .b32 	%f<88>;
	.reg .b64 	%rd<16>;

	ld.param.u64 	%rd5, [_Z13gpu_addbias_kPfiiiiS__param_0];
	ld.param.u32 	%r24, [_Z13gpu_addbias_kPfiiiiS__param_2];
	ld.param.u32 	%r25, [_Z13gpu_addbias_kPfiiiiS__param_3];
	ld.param.u32 	%r23, [_Z13gpu_addbias_kPfiiiiS__param_4];
	ld.param.u64 	%rd4, [_Z13gpu_addbias_kPfiiiiS__param_5];
	cvta.to.global.u64 	%rd1, %rd5;
	mul.lo.s32 	%r1, %r25, %r24;
	setp.lt.s32 	%p1, %r1, 1;
	@%p1 bra 	$L__BB2_13;
	mov.u32 	%r27, %tid.x;
	cvta.to.global.u64 	%rd6, %rd4;
	mul.wide.u32 	%rd7, %r27, 4;
	add.s64 	%rd2, %rd6, %rd7;
	mov.u32 	%r28, %ctaid.x;
	mad.lo.s32 	%r29, %r23, %r28, %r27;
	mul.lo.s32 	%r2, %r1, %r29;
	and.b32  	%r3, %r1, 15;
	setp.lt.u32 	%p2, %r1, 16;
	mov.b32 	%r35, 0;
	@%p2 bra 	$L__BB2_4;
	and.b32  	%r35, %r1, 2147483632;
	neg.s32 	%r33, %r35;
	add.s64 	%rd3, %rd1, 32;
	mov.u32 	%r32, %r2;
$L__BB2_3:
	.pragma "nounroll";
	mul.wide.s32 	%rd8, %r32, 4;
	add.s64 	%rd9, %rd3, %rd8;
	ld.global.f32 	%f1, [%rd2];
	ld.global.f32 	%f2, [%rd9+-32];
	add.f32 	%f3, %f1, %f2;
	st.global.f32 	[%rd9+-32], %f3;
	ld.global.f32 	%f4, [%rd2];
	ld.global.f32 	%f5, [%rd9+-28];
	add.f32 	%f6, %f4, %f5;
	st.global.f32 	[%rd9+-28], %f6;
	ld.global.f32 	%f7, [%rd2];
	ld.global.f32 	%f8, [%rd9+-24];
	add.f32 	%f9, %f7, %f8;
	st.global.f32 	[%rd9+-24], %f9;
	ld.global.f32 	%f10, [%rd2];
	ld.global.f32 	%f11, [%rd9+-20];
	add.f32 	%f12, %f10, %f11;
	st.global.f32 	[%rd9+-20], %f12;
	ld.global.f32 	%f13, [%rd2];
	ld.global.f32 	%f14, [%rd9+-16];
	add.f32 	%f15, %f13, %f14;
	st.global.f32 	[%rd9+-16], %f15;
	ld.global.f32 	%f16, [%rd2];
	ld.global.f32 	%f17, [%rd9+-12];
	add.f32 	%f18, %f16, %f17;
	st.global.f32 	[%rd9+-12], %f18;
	ld.global.f32 	%f19, [%rd2];
	ld.global.f32 	%f20, [%rd9+-8];
	add.f32 	%f21, %f19, %f20;
	st.global.f32 	[%rd9+-8], %f21;
	ld.global.f32 	%f22, [%rd2];
	ld.global.f32 	%f23, [%rd9+-4];
	add.f32 	%f24, %f22, %f23;
	st.global.f32 	[%rd9+-4], %f24;
	ld.global.f32 	%f25, [%rd2];
	ld.global.f32 	%f26, [%rd9];
	add.f32 	%f27, %f25, %f26;
	st.global.f32 	[%rd9], %f27;
	ld.global.f32 	%f28, [%rd2];
	ld.global.f32 	%f29, [%rd9+4];
	add.f32 	%f30, %f28, %f29;
	st.global.f32 	[%rd9+4], %f30;
	ld.global.f32 	%f31, [%rd2];
	ld.global.f32 	%f32, [%rd9+8];
	add.f32 	%f33, %f31, %f32;
	st.global.f32 	[%rd9+8], %f33;
	ld.global.f32 	%f34, [%rd2];
	ld.global.f32 	%f35, [%rd9+12];
	add.f32 	%f36, %f34, %f35;
	st.global.f32 	[%rd9+12], %f36;
	ld.global.f32 	%f37, [%rd2];
	ld.global.f32 	%f38, [%rd9+16];
	add.f32 	%f39, %f37, %f38;
	st.global.f32 	[%rd9+16], %f39;
	ld.global.f32 	%f40, [%rd2];
	ld.global.f32 	%f41, [%rd9+20];
	add.f32 	%f42, %f40, %f41;
	st.global.f32 	[%rd9+20], %f42;
	ld.global.f32 	%f43, [%rd2];
	ld.global.f32 	%f44, [%rd9+24];
	add.f32 	%f45, %f43, %f44;
	st.global.f32 	[%rd9+24], %f45;
	ld.global.f32 	%f46, [%rd2];
	ld.global.f32 	%f47, [%rd9+28];
	add.f32 	%f48, %f46, %f47;
	st.global.f32 	[%rd9+28], %f48;
	add.s32 	%r33, %r33, 16;
	add.s32 	%r32, %r32, 16;
	setp.ne.s32 	%p3, %r33, 0;
	@%p3 bra 	$L__BB2_3;
$L__BB2_4:
	setp.eq.s32 	%p4, %r3, 0;
	@%p4 bra 	$L__BB2_13;
	and.b32  	%r11, %r1, 7;
	setp.lt.u32 	%p5, %r3, 8;
	@%p5 bra 	$L__BB2_7;
	ld.global.f32 	%f49, [%rd2];
	add.s32 	%r30, %r2, %r35;
	mul.wide.s32 	%rd10, %r30, 4;
	add.s64 	%rd11, %rd1, %rd10;
	ld.global.f32 	%f50, [%rd11];
	add.f32 	%f51, %f49, %f50;
	st.global.f32 	[%rd11], %f51;
	ld.global.f32 	%f52, [%rd2];
	ld.global.f32 	%f53, [%rd11+4];
	add.f32 	%f54, %f52, %f53;
	st.global.f32 	[%rd11+4], %f54;
	ld.global.f32 	%f55, [%rd2];
	ld.global.f32 	%f56, [%rd11+8];
	add.f32 	%f57, %f55, %f56;
	st.global.f32 	[%rd11+8], %f57;
	ld.global.f32 	%f58, [%rd2];
	ld.global.f32 	%f59, [%rd11+12];
	add.f32 	%f60, %f58, %f59;
	st.global.f32 	[%rd11+12], %f60;
	ld.global.f32 	%f61, [%rd2];
	ld.global.f32 	%f62, [%rd11+16];
	add.f32 	%f63, %f61, %f62;
	st.global.f32 	[%rd11+16], %f63;
	ld.global.f32 	%f64, [%rd2];
	ld.global.f32 	%f65, [%rd11+20];
	add.f32 	%f66, %f64, %f65;
	st.global.f32 	[%rd11+20], %f66;
	ld.global.f32 	%f67, [%rd2];
	ld.global.f32 	%f68, [%rd11+24];
	add.f32 	%f69, %f67, %f68;
	st.global.f32 	[%rd11+24], %f69;
	ld.global.f32 	%f70, [%rd2];
	ld.global.f32 	%f71, [%rd11+28];
	add.f32 	%f72, %f70, %f71;
	st.global.f32 	[%rd11+28], %f72;
	add.s32 	%r35, %r35, 8;
$L__BB2_7:
	setp.eq.s32 	%p6, %r11, 0;
	@%p6 bra 	$L__BB2_13;
	and.b32  	%r14, %r1, 3;
	setp.lt.u32 	%p7, %r11, 4;
	@%p7 bra 	$L__BB2_10;
	ld.global.f32 	%f73, [%rd2];
	add.s32 	%r31, %r2, %r35;
	mul.wide.s32 	%rd12, %r31, 4;
	add.s64 	%rd13, %rd1, %rd12;
	ld.global.f32 	%f74, [%rd13];
	add.f32 	%f75, %f73, %f74;
	st.global.f32 	[%rd13], %f75;
	ld.global.f32 	%f76, [%rd2];
	ld.global.f32 	%f77, [%rd13+4];
	add.f32 	%f78, %f76, %f77;
	st.global.f32 	[%rd13+4], %f78;
	ld.global.f32 	%f79, [%rd2];
	ld.global.f32 	%f80, [%rd13+8];
	add.f32 	%f81, %f79, %f80;
	st.global.f32 	[%rd13+8], %f81;
	ld.global.f32 	%f82, [%rd2];
	ld.global.f32 	%f83, [%rd13+12];
	add.f32 	%f84, %f82, %f83;
	st.global.f32 	[%rd13+12], %f84;
	add.s32 	%r35, %r35, 4;
$L__BB2_10:
	setp.eq.s32 	%p8, %r14, 0;
	@%p8 bra 	$L__BB2_13;
	add.s32 	%r38, %r35, %r2;
	neg.s32 	%r37, %r14;
$L__BB2_12:
	.pragma "nounroll";
	mul.wide.s32 	%rd14, %r38, 4;
	add.s64 	%rd15, %rd1, %rd14;
	ld.global.f32 	%f85, [%rd2];
	ld.global.f32 	%f86, [%rd15];
	add.f32 	%f87, %f85, %f86;
	st.global.f32 	[%rd15], %f87;
	add.s32 	%r38, %r38, 1;
	add.s32 	%r37, %r37, 1;
	setp.ne.s32 	%p9, %r37, 0;
	@%p9 bra 	$L__BB2_12;
$L__BB2_13:
	ret;

}
	// .globl	_Z15gpu_deltabias_kPfiiiiS_
.visible .entry _Z15gpu_deltabias_kPfiiiiS_(
	.param .u64 .ptr .align 1 _Z15gpu_deltabias_kPfiiiiS__param_0,
	.param .u32 _Z15gpu_deltabias_kPfiiiiS__param_1,
	.param .u32 _Z15gpu_deltabias_kPfiiiiS__param_2,
	.param .u32 _Z15gpu_deltabias_kPfiiiiS__param_3,
	.param .u32 _Z15gpu_deltabias_kPfiiiiS__param_4,
	.param .u64 .ptr .align 1 _Z15gpu_deltabias_kPfiiiiS__param_5
)
{
	.reg .pred 	%p<10>;
	.reg .b32 	%r<39>;
	.reg .b32 	%f<59>;
	.reg .b64 	%rd<16>;

	ld.param.u64 	%rd5, [_Z15gpu_deltabias_kPfiiiiS__param_0];
	ld.param.u32 	%r24, [_Z15gpu_deltabias_kPfiiiiS__param_2];
	ld.param.u32 	%r25, [_Z15gpu_deltabias_kPfiiiiS__param_3];
	ld.param.u32 	%r23, [_Z15gpu_deltabias_kPfiiiiS__param_4];
	ld.param.u64 	%rd4, [_Z15gpu_deltabias_kPfiiiiS__param_5];
	cvta.to.global.u64 	%rd1, %rd5;
	mul.lo.s32 	%r1, %r25, %r24;
	setp.lt.s32 	%p1, %r1, 1;
	@%p1 bra 	$L__BB3_13;
	mov.u32 	%r27, %tid.x;
	cvta.to.global.u64 	%rd6, %rd4;
	mul.wide.u32 	%rd7, %r27, 4;
	add.s64 	%rd2, %rd6, %rd7;
	mov.u32 	%r28, %ctaid.x;
	mad.lo.s32 	%r29, %r23, %r28, %r27;
	mul.lo.s32 	%r2, %r1, %r29;
	and.b32  	%r3, %r1, 15;
	setp.lt.u32 	%p2, %r1, 16;
	mov.b32 	%r35, 0;
	@%p2 bra 	$L__BB3_4;
	and.b32  	%r35, %r1, 2147483632;
	neg.s32 	%r33, %r35;
	add.s64 	%rd3, %rd1, 32;
	mov.u32 	%r32, %r2;
$L__BB3_3:
	.pragma "nounroll";
	mul.wide.s32 	%rd8, %r32, 4;
	add.s64 	%rd9, %rd3, %rd8;
	ld.global.f32 	%f1, [%rd9+-32];
	atom.global.add.f32 	%f2, [%rd2], %f1;
	ld.global.f32 	%f3, [%rd9+-28];
	atom.global.add.f32 	%f4, [%rd2], %f3;
	ld.global.f32 	%f5, [%rd9+-24];
	atom.global.add.f32 	%f6, [%rd2], %f5;
	ld.global.f32 	%f7, [%rd9+-20];
	atom.global.add.f32 	%f8, [%rd2], %f7;
	ld.global.f32 	%f9, [%rd9+-16];
	atom.global.add.f32 	%f10, [%rd2], %f9;
	ld.global.f32 	%f11, [%rd9+-12];
	atom.global.add.f32 	%f12, [%rd2], %f11;
	ld.global.f32 	%f13, [%rd9+-8];
	atom.global.add.f32 	%f14, [%rd2], %f13;
	ld.global.f32 	%f15, [%rd9+-4];
	atom.global.add.f32 	%f16, [%rd2], %f15;
	ld.global.f32 	%f17, [%rd9];
	atom.global.add.f32 	%f18, [%rd2], %f17;
	ld.global.f32 	%f19, [%rd9+4];
	atom.global.add.f32 	%f20, [%rd2], %f19;
	ld.global.f32 	%f21, [%rd9+8];
	atom.global.add.f32 	%f22, [%rd2], %f21;
	ld.global.f32 	%f23, [%rd9+12];
	atom.global.add.f32 	%f24, [%rd2], %f23;
	ld.global.f32 	%f25, [%rd9+16];
	atom.global.add.f32 	%f26, [%rd2], %f25;
	ld.global.f32 	%f27, [%rd9+20];
	atom.global.add.f32 	%f28, [%rd2], %f27;
	ld.global.f32 	%f29, [%rd9+24];
	atom.global.add.f32 	%f30, [%rd2], %f29;
	ld.global.f32 	%f31, [%rd9+28];
	atom.global.add.f32 	%f32, [%rd2], %f31;
	add.s32 	%r33, %r33, 16;
	add.s32 	%r32, %r32, 16;
	setp.ne.s32 	%p3, %r33, 0;
	@%p3 bra 	$L__BB3_3;
$L__BB3_4:
	setp.eq.s32 	%p4, %r3, 0;
	@%p4 bra 	$L__BB3_13;
	and.b32  	%r11, %r1, 7;
	setp.lt.u32 	%p5, %r3, 8;
	@%p5 bra 	$L__BB3_7;
	add.s32 	%r30, %r2, %r35;
	mul.wide.s32 	%rd10, %r30, 4;
	add.s64 	%rd11, %rd1, %rd10;
	ld.global.f32 	%f33, [%rd11];
	atom.global.add.f32 	%f34, [%rd2], %f33;
	ld.global.f32 	%f35, [%rd11+4];
	atom.global.add.f32 	%f36, [%rd2], %f35;
	ld.global.f32 	%f37, [%rd11+8];
	atom.global.add.f32 	%f38, [%rd2], %f37;
	ld.global.f32 	%f39, [%rd11+12];
	atom.global.add.f32 	%f40, [%rd2], %f39;
	ld.global.f32 	%f41, [%rd11+16];
	atom.global.add.f32 	%f42, [%rd2], %f41;
	ld.global.f32 	%f43, [%rd11+20];
	atom.global.add.f32 	%f44, [%rd2], %f43;
	ld.global.f32 	%f45, [%rd11+24];
	atom.global.add.f32 	%f46, [%rd2], %f45;
	ld.global.f32 	%f47, [%rd11+28];
	atom.global.add.f32 	%f48, [%rd2], %f47;
	add.s32 	%r35, %r35, 8;
$L__BB3_7:
	setp.eq.s32 	%p6, %r11, 0;
	@%p6 bra 	$L__BB3_13;
	and.b32  	%r14, %r1, 3;
	setp.lt.u32 	%p7, %r11, 4;
	@%p7 bra 	$L__BB3_10;
	add.s32 	%r31, %r2, %r35;
	mul.wide.s32 	%rd12, %r31, 4;
	add.s64 	%rd13, %rd1, %rd12;
	ld.global.f32 	%f49, [%rd13];
	atom.global.add.f32 	%f50, [%rd2], %f49;
	ld.global.f32 	%f51, [%rd13+4];
	atom.global.add.f32 	%f52, [%rd2], %f51;
	ld.global.f32 	%f53, [%rd13+8];
	atom.global.add.f32 	%f54, [%rd2], %f53;
	ld.global.f32 	%f55, [%rd13+12];
	atom.global.add.f32 	%f56, [%rd2], %f55;
	add.s32 	%r35, %r35, 4;
$L__BB3_10:
	setp.eq.s32 	%p8, %r14, 0;
	@%p8 bra 	$L__BB3_13;
	add.s32 	%r38, %r35, %r2;
	neg.s32 	%r37, %r14;
$L__BB3_12:
	.pragma "nounroll";
	mul.wide.s32 	%rd14, %r38, 4;
	add.s64 	%rd15, %rd1, %rd14;
	ld.global.f32 	%f57, [%rd15];
	atom.global.add.f32 	%f58, [%rd2], %f57;
	add.s32 	%r38, %r38, 1;
	add.s32 	%r37, %r37, 1;
	setp.ne.s32 	%p9, %r37, 0;
	@%p9 bra 	$L__BB3_12;
$L__BB3_13:
	ret;

}
	// .globl	_Z12gpu_im2col_kPfS_iiiiS_iiiS_iiiiii
.visible .entry _Z12gpu_im2col_kPfS_iiiiS_iiiS_iiiiii(
	.param .u64 .ptr .align 1 _Z12gpu_im2col_kPfS_iiiiS_iiiS_iiiiii_param_0,
	.param .u64 .ptr .align 1 _Z12gpu_im2col_kPfS_iiiiS_iiiS_iiiiii_param_1,
	.param .u32 _Z12gpu_im2col_kPfS_iiiiS_iiiS_iiiiii_param_2,
	.param .u32 _Z12gpu_im2col_kPfS_iiiiS_iiiS_iiiiii_param_3,
	.param .u32 _Z12gpu_im2col_kPfS_iiiiS_iiiS_iiiiii_param_4,
	.param .u32 _Z12gpu_im2col_kPfS_iiiiS_iiiS_iiiiii_param_5,
	.param .u64 .ptr .align 1 _Z12gpu_im2col_kPfS_iiiiS_iiiS_iiiiii_param_6,
	.param .u32 _Z12gpu_im2col_kPfS_iiiiS_iiiS_iiiiii_param_7,
	.param .u32 _Z12gpu_im2col_kPfS_iiiiS_iiiS_iiiiii_param_8,
	.param .u32 _Z12gpu_im2col_kPfS_iiiiS_iiiS_iiiiii_param_9,
	.param .u64 .ptr .align 1 _Z12gpu_im2col_kPfS_iiiiS_iiiS_iiiiii_param_10,
	.param .u32 _Z12gpu_im2col_kPfS_iiiiS_iiiS_iiiiii_param_11,
	.param .u32 _Z12gpu_im2col_kPfS_iiiiS_iiiS_iiiiii_param_12,
	.param .u32 _Z12gpu_im2col_kPfS_iiiiS_iiiS_iiiiii_param_13,
	.param .u32 _Z12gpu_im2col_kPfS_iiiiS_iiiS_iiiiii_param_14,
	.param .u32 _Z12gpu_im2col_kPfS_iiiiS_iiiS_iiiiii_param_15,
	.param .u32 _Z12gpu_im2col_kPfS_iiiiS_iiiS_iiiiii_param_16
)
{
	.reg .pred 	%p<13>;
	.reg .b32 	%r<56>;
	.reg .b32 	%f<4>;
	.reg .b64 	%rd<17>;

	ld.param.u64 	%rd4, [_Z12gpu_im2col_kPfS_iiiiS_iiiS_iiiiii_param_0];
	ld.param.u64 	%rd5, [_Z12gpu_im2col_kPfS_iiiiS_iiiS_iiiiii_param_1];
	ld.param.u32 	%r17, [_Z12gpu_im2col_kPfS_iiiiS_iiiS_iiiiii_param_2];
	ld.param.u32 	%r6, [_Z12gpu_im2col_kPfS_iiiiS_iiiS_iiiiii_param_3];
	ld.param.u32 	%r7, [_Z12gpu_im2col_kPfS_iiiiS_iiiS_iiiiii_param_4];
	ld.param.u32 	%r8, [_Z12gpu_im2col_kPfS_iiiiS_iiiS_iiiiii_param_5];
	ld.param.u32 	%r9, [_Z12gpu_im2col_kPfS_iiiiS_iiiS_iiiiii_param_8];
	ld.param.u32 	%r10, [_Z12gpu_im2col_kPfS_iiiiS_iiiS_iiiiii_param_9];
	ld.param.u32 	%r11, [_Z12gpu_im2col_kPfS_iiiiS_iiiS_iiiiii_param_11];
	ld.param.u32 	%r12, [_Z12gpu_im2col_kPfS_iiiiS_iiiS_iiiiii_param_12];
	ld.param.u32 	%r13, [_Z12gpu_im2col_kPfS_iiiiS_iiiS_iiiiii_param_13];
	ld.param.u32 	%r14, [_Z12gpu_im2col_kPfS_iiiiS_iiiS_iiiiii_param_14];
	ld.param.u32 	%r15, [_Z12gpu_im2col_kPfS_iiiiS_iiiS_iiiiii_param_15];
	ld.param.u32 	%r16, [_Z12gpu_im2col_kPfS_iiiiS_iiiS_iiiiii_param_16];
	cvta.to.global.u64 	%rd1, %rd4;
	cvta.to.global.u64 	%rd2, %rd5;
	mul.lo.s32 	%r18, %r8, %r17;
	mul.lo.s32 	%r19, %r18, %r9;
	mul.lo.s32 	%r20, %r19, %r10;
	mul.lo.s32 	%r21, %r20, %r11;
	mul.lo.s32 	%r22, %r21, %r12;
	cvt.s64.s32 	%rd6, %r22;
	mov.u32 	%r23, %tid.x;
	mov.u32 	%r24, %ctaid.x;
	mov.u32 	%r25, %ntid.x;
	mad.lo.s32 	%r26, %r24, %r25, %r23;
	cvt.u64.u32 	%rd3, %r26;
	setp.ge.s64 	%p1, %rd3, %rd6;
	@%p1 bra 	$L__BB4_7;
	cvt.u32.u64 	%r27, %rd3;
	mul.lo.s32 	%r28, %r10, %r9;
	mul.lo.s32 	%r29, %r28, %r8;
	mul.lo.s32 	%r30, %r29, %r11;
	mul.lo.s32 	%r31, %r30, %r12;
	div.s32 	%r32, %r27, %r31;
	mul.lo.s32 	%r33, %r7, %r6;
	mul.lo.s32 	%r34, %r33, %r8;
	mul.lo.s32 	%r1, %r34, %r32;
	mul.lo.s32 	%r35, %r32, %r31;
	sub.s32 	%r36, %r27, %r35;
	div.s32 	%r37, %r36, %r29;
	mul.lo.s32 	%r38, %r37, %r29;
	sub.s32 	%r39, %r36, %r38;
	div.s32 	%r40, %r37, %r12;
	mul.lo.s32 	%r41, %r40, %r12;
	sub.s32 	%r42, %r37, %r41;
	mul.lo.s32 	%r43, %r42, %r14;
	sub.s32 	%r44, %r43, %r15;
	mul.lo.s32 	%r45, %r40, %r13;
	sub.s32 	%r46, %r45, %r15;
	div.s32 	%r2, %r39, %r28;
	mul.lo.s32 	%r47, %r2, %r28;
	sub.s32 	%r48, %r39, %r47;
	div.s32 	%r49, %r48, %r10;
	add.s32 	%r3, %r49, %r46;
	mul.lo.s32 	%r50, %r49, %r10;
	sub.s32 	%r51, %r48, %r50;
	add.s32 	%r4, %r51, %r44;
	setp.gt.s32 	%p2, %r4, -1;
	setp.lt.s32 	%p3, %r4, %r7;
	and.pred  	%p4, %p2, %p3;
	setp.gt.s32 	%p5, %r3, -1;
	setp.lt.s32 	%p6, %r3, %r6;
	and.pred  	%p7, %p5, %p6;
	and.pred  	%p9, %p4, %p7;
	not.pred 	%p10, %p9;
	@%p10 bra 	$L__BB4_5;
	mad.lo.s32 	%r53, %r2, %r6, %r3;
	mad.lo.s32 	%r5, %r53, %r7, %r4;
	setp.eq.s32 	%p12, %r16, 0;
	@%p12 bra 	$L__BB4_4;
	add.s32 	%r54, %r5, %r1;
	mul.wide.s32 	%rd9, %r54, 4;
	add.s64 	%rd10, %rd1, %rd9;
	shl.b64 	%rd11, %rd3, 2;
	add.s64 	%rd12, %rd2, %rd11;
	ld.global.f32 	%f1, [%rd12];
	atom.global.add.f32 	%f2, [%rd10], %f1;
	bra.uni 	$L__BB4_7;
$L__BB4_4:
	add.s32 	%r55, %r5, %r1;
	mul.wide.s32 	%rd13, %r55, 4;
	add.s64 	%rd14, %rd1, %rd13;
	ld.global.f32 	%f3, [%rd14];
	shl.b64 	%rd15, %rd3, 2;
	add.s64 	%rd16, %rd2, %rd15;
	st.global.f32 	[%rd16], %f3;
	bra.uni 	$L__BB4_7;
$L__BB4_5:
	setp.ne.s32 	%p11, %r16, 0;
	@%p11 bra 	$L__BB4_7;
	shl.b64 	%rd7, %rd3, 2;
	add.s64 	%rd8, %rd2, %rd7;
	mov.b32 	%r52, 0;
	st.global.u32 	[%rd8], %r52;
$L__BB4_7:
	ret;

}
	// .globl	_Z4fillPfS_iiiiiii
.visible .entry _Z4fillPfS_iiiiiii(
	.param .u64 .ptr .align 1 _Z4fillPfS_iiiiiii_param_0,
	.param .u64 .ptr .align 1 _Z4fillPfS_iiiiiii_param_1,
	.param .u32 _Z4fillPfS_iiiiiii_param_2,
	.param .u32 _Z4fillPfS_iiiiiii_param_3,
	.param .u32 _Z4fillPfS_iiiiiii_param_4,
	.param .u32 _Z4fillPfS_iiiiiii_param_5,
	.param .u32 _Z4fillPfS_iiiiiii_param_6,
	.param .u32 _Z4fillPfS_iiiiiii_param_7,
	.param .u32 _Z4fillPfS_iiiiiii_param_8
)
{
	.reg .pred 	%p<3>;
	.reg .b32 	%r<17>;
	.reg .b32 	%f<5>;
	.reg .b64 	%rd<13>;

	ld.param.u64 	%rd3, [_Z4fillPfS_iiiiiii_param_0];
	ld.param.u64 	%rd4, [_Z4fillPfS_iiiiiii_param_1];
	ld.param.u32 	%r4, [_Z4fillPfS_iiiiiii_param_2];
	ld.param.u32 	%r5, [_Z4fillPfS_iiiiiii_param_3];
	ld.param.u32 	%r6, [_Z4fillPfS_iiiiiii_param_4];
	ld.param.u32 	%r7, [_Z4fillPfS_iiiiiii_param_5];
	ld.param.u32 	%r8, [_Z4fillPfS_iiiiiii_param_6];
	ld.param.u32 	%r9, [_Z4fillPfS_iiiiiii_param_7];
	ld.param.u32 	%r3, [_Z4fillPfS_iiiiiii_param_8];
	cvta.to.global.u64 	%rd1, %rd4;
	cvta.to.global.u64 	%rd2, %rd3;
	mov.u32 	%r10, %ctaid.x;
	mov.u32 	%r11, %tid.x;
	mov.u32 	%r12, %ctaid.y;
	add.s32 	%r13, %r5, %r11;
	mad.lo.s32 	%r14, %r13, %r4, %r12;
	mad.lo.s32 	%r1, %r6, %r10, %r14;
	add.s32 	%r15, %r7, %r11;
	mad.lo.s32 	%r16, %r15, %r4, %r12;
	mad.lo.s32 	%r2, %r8, %r10, %r16;
	setp.ge.s32 	%p1, %r2, %r9;
	@%p1 bra 	$L__BB5_4;
	setp.eq.s32 	%p2, %r3, 0;
	@%p2 bra 	$L__BB5_3;
	mul.wide.s32 	%rd5, %r1, 4;
	add.s64 	%rd6, %rd2, %rd5;
	ld.global.f32 	%f1, [%rd6];
	mul.wide.s32 	%rd7, %r2, 4;
	add.s64 	%rd8, %rd1, %rd7;
	ld.global.f32 	%f2, [%rd8];
	add.f32 	%f3, %f1, %f2;
	st.global.f32 	[%rd8], %f3;
	bra.uni 	$L__BB5_4;
$L__BB5_3:
	mul.wide.s32 	%rd9, %r1, 4;
	add.s64 	%rd10, %rd2, %rd9;
	ld.global.f32 	%f4, [%rd10];
	mul.wide.s32 	%rd11, %r2, 4;
	add.s64 	%rd12, %rd1, %rd11;
	st.global.f32 	[%rd12], %f4;
$L__BB5_4:
	ret;

}
	// .globl	_Z3setPffll
.visible .entry _Z3setPffll(
	.param .u64 .ptr .align 1 _Z3setPffll_param_0,
	.param .f32 _Z3setPffll_param_1,
	.param .u64 _Z3setPffll_param_2,
	.param .u64 _Z3setPffll_param_3
)
{
	.reg .pred 	%p<2>;
	.reg .b32 	%r<5>;
	.reg .b32 	%f<2>;
	.reg .b64 	%rd<9>;

	ld.param.u64 	%rd2, [_Z3setPffll_param_0];
	ld.param.f32 	%f1, [_Z3setPffll_param_1];
	ld.param.u64 	%rd3, [_Z3setPffll_param_2];
	ld.param.u64 	%rd4, [_Z3setPffll_param_3];
	mul.lo.s64 	%rd5, %rd4, %rd3;
	mov.u32 	%r1, %tid.x;
	mov.u32 	%r2, %ctaid.x;
	mov.u32 	%r3, %ntid.x;
	mad.lo.s32 	%r4, %r2, %r3, %r1;
	cvt.u64.u32 	%rd1, %r4;
	setp.le.s64 	%p1, %rd5, %rd1;
	@%p1 bra 	$L__BB6_2;
	cvta.to.global.u64 	%rd6, %rd2;
	shl.b64 	%rd7, %rd1, 2;
	add.s64 	%rd8, %rd6, %rd7;
	st.global.f32 	[%rd8], %f1;
$L__BB6_2:
	ret;

}
	// .globl	_Z4multPffll
.visible .entry _Z4multPffll(
	.param .u64 .ptr .align 1 _Z4multPffll_param_0,
	.param .f32 _Z4multPffll_param_1,
	.param .u64 _Z4multPffll_param_2,
	.param .u64 _Z4multPffll_param_3
)
{
	.reg .pred 	%p<2>;
	.reg .b32 	%r<5>;
	.reg .b32 	%f<4>;
	.reg .b64 	%rd<9>;

	ld.param.u64 	%rd2, [_Z4multPffll_param_0];
	ld.param.f32 	%f1, [_Z4multPffll_param_1];
	ld.param.u64 	%rd3, [_Z4multPffll_param_2];
	ld.param.u64 	%rd4, [_Z4multPffll_param_3];
	mul.lo.s64 	%rd5, %rd4, %rd3;
	mov.u32 	%r1, %tid.x;
	mov.u32 	%r2, %ctaid.x;
	mov.u32 	%r3, %ntid.x;
	mad.lo.s32 	%r4, %r2, %r3, %r1;
	cvt.u64.u32 	%rd1, %r4;
	setp.le.s64 	%p1, %rd5, %rd1;
	@%p1 bra 	$L__BB7_2;
	cvta.to.global.u64 	%rd6, %rd2;
	shl.b64 	%rd7, %rd1, 2;
	add.s64 	%rd8, %rd6, %rd7;
	ld.global.f32 	%f2, [%rd8];
	mul.f32 	%f3, %f1, %f2;
	st.global.f32 	[%rd8], %f3;
$L__BB7_2:
	ret;

}
	// .globl	_Z3sumPffll
.visible .entry _Z3sumPffll(
	.param .u64 .ptr .align 1 _Z3sumPffll_param_0,
	.param .f32 _Z3sumPffll_param_1,
	.param .u64 _Z3sumPffll_param_2,
	.param .u64 _Z3sumPffll_param_3
)
{
	.reg .pred 	%p<2>;
	.reg .b32 	%r<5>;
	.reg .b32 	%f<4>;
	.reg .b64 	%rd<9>;

	ld.param.u64 	%rd2, [_Z3sumPffll_param_0];
	ld.param.f32 	%f1, [_Z3sumPffll_param_1];
	ld.param.u64 	%rd3, [_Z3sumPffll_param_2];
	ld.param.u64 	%rd4, [_Z3sumPffll_param_3];
	mul.lo.s64 	%rd5, %rd4, %rd3;
	mov.u32 	%r1, %tid.x;
	mov.u32 	%r2, %ctaid.x;
	mov.u32 	%r3, %ntid.x;
	mad.lo.s32 	%r4, %r2, %r3, %r1;
	cvt.u64.u32 	%rd1, %r4;
	setp.le.s64 	%p1, %rd5, %rd1;
	@%p1 bra 	$L__BB8_2;
	cvta.to.global.u64 	%rd6, %rd2;
	shl.b64 	%rd7, %rd1, 2;
	add.s64 	%rd8, %rd6, %rd7;
	ld.global.f32 	%f2, [%rd8];
	add.f32 	%f3, %f1, %f2;
	st.global.f32 	[%rd8], %f3;
$L__BB8_2:
	ret;

}
	// .globl	_Z3logPfll
.visible .entry _Z3logPfll(
	.param .u64 .ptr .align 1 _Z3logPfll_param_0,
	.param .u64 _Z3logPfll_param_1,
	.param .u64 _Z3logPfll_param_2
)
{
	.reg .pred 	%p<5>;
	.reg .b32 	%r<9>;
	.reg .b32 	%f<23>;
	.reg .b64 	%rd<9>;

	ld.param.u64 	%rd2, [_Z3logPfll_param_0];
	ld.param.u64 	%rd3, [_Z3logPfll_param_1];
	ld.param.u64 	%rd4, [_Z3logPfll_param_2];
	mul.lo.s64 	%rd5, %rd4, %rd3;
	mov.u32 	%r1, %tid.x;
	mov.u32 	%r2, %ctaid.x;
	mov.u32 	%r3, %ntid.x;
	mad.lo.s32 	%r4, %r2, %r3, %r1;
	cvt.u64.u32 	%rd1, %r4;
	setp.le.s64 	%p1, %rd5, %rd1;
	@%p1 bra 	$L__BB9_2;
	cvta.to.global.u64 	%rd6, %rd2;
	shl.b64 	%rd7, %rd1, 2;
	add.s64 	%rd8, %rd6, %rd7;
	ld.global.f32 	%f1, [%rd8];
	setp.lt.f32 	%p2, %f1, 0f00800000;
	mul.f32 	%f2, %f1, 0f4B000000;
	selp.f32 	%f3, %f2, %f1, %p2;
	selp.f32 	%f4, 0fC1B80000, 0f00000000, %p2;
	mov.b32 	%r5, %f3;
	add.s32 	%r6, %r5, -1059760811;
	and.b32  	%r7, %r6, -8388608;
	sub.s32 	%r8, %r5, %r7;
	mov.b32 	%f5, %r8;
	cvt.rn.f32.s32 	%f6, %r7;
	fma.rn.f32 	%f7, %f6, 0f34000000, %f4;
	add.f32 	%f8, %f5, 0fBF800000;
	fma.rn.f32 	%f9, %f8, 0fBE055027, 0f3E1039F6;
	fma.rn.f32 	%f10, %f9, %f8, 0fBDF8CDCC;
	fma.rn.f32 	%f11, %f10, %f8, 0f3E0F2955;
	fma.rn.f32 	%f12, %f11, %f8, 0fBE2AD8B9;
	fma.rn.f32 	%f13, %f12, %f8, 0f3E4CED0B;
	fma.rn.f32 	%f14, %f13, %f8, 0fBE7FFF22;
	fma.rn.f32 	%f15, %f14, %f8, 0f3EAAAA78;
	fma.rn.f32 	%f16, %f15, %f8, 0fBF000000;
	mul.f32 	%f17, %f8, %f16;
	fma.rn.f32 	%f18, %f17, %f8, %f8;
	fma.rn.f32 	%f19, %f7, 0f3F317218, %f18;
	setp.gt.u32 	%p3, %r5, 2139095039;
	fma.rn.f32 	%f20, %f3, 0f7F800000, 0f7F800000;
	selp.f32 	%f21, %f20, %f19, %p3;
	setp.eq.f32 	%p4, %f3, 0f00000000;
	selp.f32 	%f22, 0fFF800000, %f21, %p4;
	st.global.f32 	[%rd8], %f22;
$L__BB9_2:
	ret;

}
	// .globl	_Z3expPfll
.visible .entry _Z3expPfll(
	.param .u64 .ptr .align 1 _Z3expPfll_param_0,
	.param .u64 _Z3expPfll_param_1,
	.param .u64 _Z3expPfll_param_2
)
{
	.reg .pred 	%p<2>;
	.reg .b32 	%r<7>;
	.reg .b32 	%f<14>;
	.reg .b64 	%rd<9>;

	ld.param.u64 	%rd2, [_Z3expPfll_param_0];
	ld.param.u64 	%rd3, [_Z3expPfll_param_1];
	ld.param.u64 	%rd4, [_Z3expPfll_param_2];
	mul.lo.s64 	%rd5, %rd4, %rd3;
	mov.u32 	%r1, %tid.x;
	mov.u32 	%r2, %ctaid.x;
	mov.u32 	%r3, %ntid.x;
	mad.lo.s32 	%r4, %r2, %r3, %r1;
	cvt.u64.u32 	%rd1, %r4;
	setp.le.s64 	%p1, %rd5, %rd1;
	@%p1 bra 	$L__BB10_2;
	cvta.to.global.u64 	%rd6, %rd2;
	shl.b64 	%rd7, %rd1, 2;
	add.s64 	%rd8, %rd6, %rd7;
	ld.global.f32 	%f1, [%rd8];
	fma.rn.f32 	%f2, %f1, 0f3BBB989D, 0f3F000000;
	cvt.sat.f32.f32 	%f3, %f2;
	mov.f32 	%f4, 0f4B400001;
	mov.f32 	%f5, 0f437C0000;
	fma.rm.f32 	%f6, %f3, %f5, %f4;
	add.f32 	%f7, %f6, 0fCB40007F;
	neg.f32 	%f8, %f7;
	fma.rn.f32 	%f9, %f1, 0f3FB8AA3B, %f8;
	fma.rn.f32 	%f10, %f1, 0f32A57060, %f9;
	mov.b32 	%r5, %f6;
	shl.b32 	%r6, %r5, 23;
	mov.b32 	%f11, %r6;
	ex2.approx.ftz.f32 	%f12, %f10;
	mul.f32 	%f13, %f12, %f11;
	st.global.f32 	[%rd8], %f13;
$L__BB10_2:
	ret;

}
	// .globl	_Z4sqrtPfll
.visible .entry _Z4sqrtPfll(
	.param .u64 .ptr .align 1 _Z4sqrtPfll_param_0,
	.param .u64 _Z4sqrtPfll_param_1,
	.param .u64 _Z4sqrtPfll_param_2
)
{
	.reg .pred 	%p<2>;
	.reg .b32 	%r<5>;
	.reg .b32 	%f<3>;
	.reg .b64 	%rd<9>;

	ld.param.u64 	%rd2, [_Z4sqrtPfll_param_0];
	ld.param.u64 	%rd3, [_Z4sqrtPfll_param_1];
	ld.param.u64 	%rd4, [_Z4sqrtPfll_param_2];
	mul.lo.s64 	%rd5, %rd4, %rd3;
	mov.u32 	%r1, %tid.x;
	mov.u32 	%r2, %ctaid.x;
	mov.u32 	%r3, %ntid.x;
	mad.lo.s32 	%r4, %r2, %r3, %r1;
	cvt.u64.u32 	%rd1, %r4;
	setp.le.s64 	%p1, %rd5, %rd1;
	@%p1 bra 	$L__BB11_2;
	cvta.to.global.u64 	%rd6, %rd2;
	shl.b64 	%rd7, %rd1, 2;
	add.s64 	%rd8, %rd6, %rd7;
	ld.global.f32 	%f1, [%rd8];
	sqrt.rn.f32 	%f2, %f1;
	st.global.f32 	[%rd8], %f2;
$L__BB11_2:
	ret;

}
	// .globl	_Z3sqrPfll
.visible .entry _Z3sqrPfll(
	.param .u64 .ptr .align 1 _Z3sqrPfll_param_0,
	.param .u64 _Z3sqrPfll_param_1,
	.param .u64 _Z3sqrPfll_param_2
)
{
	.reg .pred 	%p<2>;
	.reg .b32 	%r<5>;
	.reg .b32 	%f<3>;
	.reg .b64 	%rd<9>;

	ld.param.u64 	%rd2, [_Z3sqrPfll_param_0];
	ld.param.u64 	%rd3, [_Z3sqrPfll_param_1];
	ld.param.u64 	%rd4, [_Z3sqrPfll_param_2];
	mul.lo.s64 	%rd5, %rd4, %rd3;
	mov.u32 	%r1, %tid.x;
	mov.u32 	%r2, %ctaid.x;
	mov.u32 	%r3, %ntid.x;
	mad.lo.s32 	%r4, %r2, %r3, %r1;
	cvt.u64.u32 	%rd1, %r4;
	setp.le.s64 	%p1, %rd5, %rd1;
	@%p1 bra 	$L__BB12_2;
	cvta.to.global.u64 	%rd6, %rd2;
	shl.b64 	%rd7, %rd1, 2;
	add.s64 	%rd8, %rd6, %rd7;
	ld.global.f32 	%f1, [%rd8];
	mul.f32 	%f2, %f1, %f1;
	st.global.f32 	[%rd8], %f2;
$L__BB12_2:
	ret;

}
	// .globl	_Z3powPffll
.visible .entry _Z3powPffll(
	.param .u64 .ptr .align 1 _Z3powPffll_param_0,
	.param .f32 _Z3powPffll_param_1,
	.param .u64 _Z3powPffll_param_2,
	.param .u64 _Z3powPffll_param_3
)
{
	.reg .pred 	%p<23>;
	.reg .b32 	%r<19>;
	.reg .b32 	%f<77>;
	.reg .b64 	%rd<9>;

	ld.param.u64 	%rd3, [_Z3powPffll_param_0];
	ld.param.f32 	%f10, [_Z3powPffll_param_1];
	ld.param.u64 	%rd4, [_Z3powPffll_param_2];
	ld.param.u64 	%rd5, [_Z3powPffll_param_3];
	mul.lo.s64 	%rd6, %rd5, %rd4;
	mov.u32 	%r1, %tid.x;
	mov.u32 	%r2, %ctaid.x;
	mov.u32 	%r3, %ntid.x;
	mad.lo.s32 	%r4, %r2, %r3, %r1;
	cvt.u64.u32 	%rd1, %r4;
	setp.le.s64 	%p1, %rd6, %rd1;
	mov.f32 	%f76, 0f3F800000;
	@%p1 bra 	$L__BB13_10;
	cvta.to.global.u64 	%rd7, %rd3;
	shl.b64 	%rd8, %rd1, 2;
	add.s64 	%rd2, %rd7, %rd8;
	ld.global.f32 	%f1, [%rd2];
	mul.f32 	%f12, %f10, 0f3F000000;
	cvt.rzi.f32.f32 	%f13, %f12;
	add.f32 	%f14, %f13, %f13;
	sub.f32 	%f15, %f10, %f14;
	abs.f32 	%f2, %f15;
	abs.f32 	%f3, %f1;
	setp.lt.f32 	%p2, %f3, 0f00800000;
	mul.f32 	%f16, %f3, 0f4B800000;
	selp.f32 	%f17, %f16, %f3, %p2;
	selp.f32 	%f18, 0fC1C00000, 0f00000000, %p2;
	mov.b32 	%r5, %f17;
	add.s32 	%r6, %r5, -1060439283;
	and.b32  	%r7, %r6, -8388608;
	sub.s32 	%r8, %r5, %r7;
	mov.b32 	%f19, %r8;
	cvt.rn.f32.s32 	%f20, %r7;
	fma.rn.f32 	%f21, %f20, 0f34000000, %f18;
	add.f32 	%f22, %f19, 0fBF800000;
	add.f32 	%f23, %f19, 0f3F800000;
	rcp.approx.ftz.f32 	%f24, %f23;
	add.f32 	%f25, %f22, %f22;
	mul.f32 	%f26, %f25, %f24;
	mul.f32 	%f27, %f26, %f26;
	sub.f32 	%f28, %f22, %f26;
	add.f32 	%f29, %f28, %f28;
	neg.f32 	%f30, %f26;
	fma.rn.f32 	%f31, %f30, %f22, %f29;
	mul.rn.f32 	%f32, %f24, %f31;
	fma.rn.f32 	%f33, %f27, 0f3A2C32E4, 0f3B52E7DB;
	fma.rn.f32 	%f34, %f33, %f27, 0f3C93BB73;
	fma.rn.f32 	%f35, %f34, %f27, 0f3DF6384F;
	mul.rn.f32 	%f36, %f35, %f27;
	fma.rn.f32 	%f37, %f26, 0f3FB8AA3B, %f21;
	sub.f32 	%f38, %f21, %f37;
	fma.rn.f32 	%f39, %f26, 0f3FB8AA3B, %f38;
	fma.rn.f32 	%f40, %f32, 0f3FB8AA3B, %f39;
	fma.rn.f32 	%f41, %f26, 0f32A55E34, %f40;
	mul.f32 	%f42, %f36, 0f40400000;
	fma.rn.f32 	%f43, %f42, %f32, %f41;
	fma.rn.f32 	%f44, %f36, %f26, %f43;
	add.rn.f32 	%f45, %f37, %f44;
	neg.f32 	%f46, %f37;
	add.rn.f32 	%f47, %f45, %f46;
	neg.f32 	%f48, %f47;
	add.rn.f32 	%f49, %f44, %f48;
	mul.rn.f32 	%f50, %f45, %f10;
	neg.f32 	%f51, %f50;
	fma.rn.f32 	%f52, %f45, %f10, %f51;
	fma.rn.f32 	%f53, %f49, %f10, %f52;
	cvt.rni.f32.f32 	%f54, %f50;
	sub.f32 	%f55, %f50, %f54;
	add.f32 	%f56, %f55, %f53;
	fma.rn.f32 	%f57, %f56, 0f391FCB8E, 0f3AAF85ED;
	fma.rn.f32 	%f58, %f57, %f56, 0f3C1D9856;
	fma.rn.f32 	%f59, %f58, %f56, 0f3D6357BB;
	fma.rn.f32 	%f60, %f59, %f56, 0f3E75FDEC;
	fma.rn.f32 	%f61, %f60, %f56, 0f3F317218;
	fma.rn.f32 	%f62, %f61, %f56, 0f3F800000;
	cvt.rzi.s32.f32 	%r9, %f54;
	setp.gt.f32 	%p3, %f54, 0f00000000;
	selp.b32 	%r10, 0, -2097152000, %p3;
	add.s32 	%r11, %r10, 2130706432;
	mov.b32 	%f63, %r11;
	mul.f32 	%f64, %f62, %f63;
	shl.b32 	%r12, %r9, 23;
	sub.s32 	%r13, %r12, %r10;
	mov.b32 	%f65, %r13;
	mul.f32 	%f66, %f64, %f65;
	abs.f32 	%f67, %f50;
	setp.gt.f32 	%p4, %f67, 0f43180000;
	setp.lt.f32 	%p5, %f50, 0f00000000;
	selp.f32 	%f68, 0f00000000, 0f7F800000, %p5;
	selp.f32 	%f4, %f68, %f66, %p4;
	setp.eq.f32 	%p6, %f1, 0f3F800000;
	setp.eq.f32 	%p7, %f10, 0f00000000;
	or.pred  	%p8, %p7, %p6;
	@%p8 bra 	$L__BB13_9;
	setp.num.f32 	%p9, %f3, %f3;
	abs.f32 	%f69, %f10;
	setp.num.f32 	%p10, %f69, %f69;
	and.pred  	%p11, %p9, %p10;
	@%p11 bra 	$L__BB13_4;
	add.rn.f32 	%f76, %f1, %f10;
	bra.uni 	$L__BB13_9;
$L__BB13_4:
	setp.neu.f32 	%p12, %f1, 0f00000000;
	setp.neu.f32 	%p13, %f3, 0f7F800000;
	and.pred  	%p14, %p12, %p13;
	@%p14 bra 	$L__BB13_6;
	setp.neu.f32 	%p21, %f2, 0f3F800000;
	add.f32 	%f74, %f1, %f1;
	mov.b32 	%r14, %f74;
	setp.lt.f32 	%p22, %f10, 0f00000000;
	xor.b32  	%r15, %r14, 2139095040;
	selp.b32 	%r16, %r15, %r14, %p22;
	and.b32  	%r17, %r16, 2147483647;
	selp.b32 	%r18, %r17, %r16, %p21;
	mov.b32 	%f76, %r18;
	bra.uni 	$L__BB13_9;
$L__BB13_6:
	setp.eq.f32 	%p15, %f1, 0fBF800000;
	setp.eq.f32 	%p16, %f69, 0f7F800000;
	and.pred  	%p17, %p15, %p16;
	@%p17 bra 	$L__BB13_9;
	setp.geu.f32 	%p18, %f1, 0f00000000;
	mov.f32 	%f76, %f4;
	@%p18 bra 	$L__BB13_9;
	setp.neu.f32 	%p19, %f2, 0f3F800000;
	neg.f32 	%f71, %f4;
	selp.f32 	%f72, %f4, %f71, %p19;
	cvt.rmi.f32.f32 	%f73, %f10;
	setp.neu.f32 	%p20, %f10, %f73;
	selp.f32 	%f76, 0f7FFFFFFF, %f72, %p20;
$L__BB13_9:
	st.global.f32 	[%rd2], %f76;
$L__BB13_10:
	ret;

}
	// .globl	_Z4maskPffll
.visible .entry _Z4maskPffll(
	.param .u64 .ptr .align 1 _Z4maskPffll_param_0,
	.param .f32 _Z4maskPffll_param_1,
	.param .u64 _Z4maskPffll_param_2,
	.param .u64 _Z4maskPffll_param_3
)
{
	.reg .pred 	%p<3>;
	.reg .b32 	%r<5>;
	.reg .b32 	%f<4>;
	.reg .b64 	%rd<9>;

	ld.param.u64 	%rd2, [_Z4maskPffll_param_0];
	ld.param.f32 	%f1, [_Z4maskPffll_param_1];
	ld.param.u64 	%rd3, [_Z4maskPffll_param_2];
	ld.param.u64 	%rd4, [_Z4maskPffll_param_3];
	mul.lo.s64 	%rd5, %rd4, %rd3;
	mov.u32 	%r1, %tid.x;
	mov.u32 	%r2, %ctaid.x;
	mov.u32 	%r3, %ntid.x;
	mad.lo.s32 	%r4, %r2, %r3, %r1;
	cvt.u64.u32 	%rd1, %r4;
	setp.le.s64 	%p1, %rd5, %rd1;
	@%p1 bra 	$L__BB14_2;
	cvta.to.global.u64 	%rd6, %rd2;
	shl.b64 	%rd7, %rd1, 2;
	add.s64 	%rd8, %rd6, %rd7;
	ld.global.f32 	%f2, [%rd8];
	setp.lt.f32 	%p2, %f2, %f1;
	selp.f32 	%f3, 0f3F800000, 0f00000000, %p2;
	st.global.f32 	[%rd8], %f3;
$L__BB14_2:
	ret;

}
	// .globl	_Z16reduce_array_sumPflS_
.visible .entry _Z16reduce_array_sumPflS_(
	.param .u64 .ptr .align 1 _Z16reduce_array_sumPflS__param_0,
	.param .u64 _Z16reduce_array_sumPflS__param_1,
	.param .u64 .ptr .align 1 _Z16reduce_array_sumPflS__param_2
)
{
	.reg .pred 	%p<2>;
	.reg .b32 	%r<5>;
	.reg .b32 	%f<3>;
	.reg .b64 	%rd<9>;

	ld.param.u64 	%rd2, [_Z16reduce_array_sumPflS__param_0];
	ld.param.u64 	%rd4, [_Z16reduce_array_sumPflS__param_1];
	ld.param.u64 	%rd3, [_Z16reduce_array_sumPflS__param_2];
	mov.u32 	%r1, %tid.x;
	mov.u32 	%r2, %ntid.x;
	mov.u32 	%r3, %ctaid.x;
	mad.lo.s32 	%r4, %r2, %r3, %r1;
	cvt.u64.u32 	%rd1, %r4;
	setp.le.s64 	%p1, %rd4, %rd1;
	@%p1 bra 	$L__BB15_2;
	cvta.to.global.u64 	%rd5, %rd2;
	cvta.to.global.u64 	%rd6, %rd3;
	shl.b64 	%rd7, %rd1, 2;
	add.s64 	%rd8, %rd5, %rd7;
	ld.global.f32 	%f1, [%rd8];
	atom.global.add.f32 	%f2, [%rd6], %f1;
$L__BB15_2:
	ret;

}
	// .globl	_Z3sumfPffS_S_ll
.visible .entry _Z3sumfPffS_S_ll(
	.param .f32 _Z3sumfPffS_S_ll_param_0,
	.param .u64 .ptr .align 1 _Z3sumfPffS_S_ll_param_1,
	.param .f32 _Z3sumfPffS_S_ll_param_2,
	.param .u64 .ptr .align 1 _Z3sumfPffS_S_ll_param_3,
	.param .u64 .ptr .align 1 _Z3sumfPffS_S_ll_param_4,
	.param .u64 _Z3sumfPffS_S_ll_param_5,
	.param .u64 _Z3sumfPffS_S_ll_param_6
)
{
	.reg .pred 	%p<3>;
	.reg .b32 	%r<5>;
	.reg .b32 	%f<13>;
	.reg .b64 	%rd<18>;

	ld.param.f32 	%f1, [_Z3sumfPffS_S_ll_param_0];
	ld.param.u64 	%rd6, [_Z3sumfPffS_S_ll_param_1];
	ld.param.f32 	%f2, [_Z3sumfPffS_S_ll_param_2];
	ld.param.u64 	%rd7, [_Z3sumfPffS_S_ll_param_3];
	ld.param.u64 	%rd8, [_Z3sumfPffS_S_ll_param_4];
	ld.param.u64 	%rd5, [_Z3sumfPffS_S_ll_param_5];
	ld.param.u64 	%rd9, [_Z3sumfPffS_S_ll_param_6];
	cvta.to.global.u64 	%rd1, %rd8;
	cvta.to.global.u64 	%rd2, %rd7;
	cvta.to.global.u64 	%rd3, %rd6;
	mov.u32 	%r1, %tid.x;
	mov.u32 	%r2, %ctaid.x;
	mov.u32 	%r3, %ntid.x;
	mad.lo.s32 	%r4, %r2, %r3, %r1;
	cvt.u64.u32 	%rd4, %r4;
	setp.le.s64 	%p1, %rd9, %rd4;
	@%p1 bra 	$L__BB16_4;
	setp.eq.s64 	%p2, %rd5, 0;
	@%p2 bra 	$L__BB16_3;
	shl.b64 	%rd10, %rd4, 2;
	add.s64 	%rd11, %rd3, %rd10;
	ld.global.f32 	%f3, [%rd11];
	add.s64 	%rd12, %rd2, %rd10;
	ld.global.f32 	%f4, [%rd12];
	mul.f32 	%f5, %f2, %f4;
	fma.rn.f32 	%f6, %f1, %f3, %f5;
	add.s64 	%rd13, %rd1, %rd10;
	ld.global.f32 	%f7, [%rd13];
	add.f32 	%f8, %f7, %f6;
	st.global.f32 	[%rd13], %f8;
	bra.uni 	$L__BB16_4;
$L__BB16_3:
	shl.b64 	%rd14, %rd4, 2;
	add.s64 	%rd15, %rd3, %rd14;
	ld.global.f32 	%f9, [%rd15];
	add.s64 	%rd16, %rd2, %rd14;
	ld.global.f32 	%f10, [%rd16];
	mul.f32 	%f11, %f2, %f10;
	fma.rn.f32 	%f12, %f1, %f9, %f11;
	add.s64 	%rd17, %rd1, %rd14;
	st.global.f32 	[%rd17], %f12;
$L__BB16_4:
	ret;

}
	// .globl	_Z7el_multPfS_S_lll
.visible .entry _Z7el_multPfS_S_lll(
	.param .u64 .ptr .align 1 _Z7el_multPfS_S_lll_param_0,
	.param .u64 .ptr .align 1 _Z7el_multPfS_S_lll_param_1,
	.param .u64 .ptr .align 1 _Z7el_multPfS_S_lll_param_2,
	.param .u64 _Z7el_multPfS_S_lll_param_3,
	.param .u64 _Z7el_multPfS_S_lll_param_4,
	.param .u64 _Z7el_multPfS_S_lll_param_5
)
{
	.reg .pred 	%p<3>;
	.reg .b32 	%r<5>;
	.reg .b32 	%f<8>;
	.reg .b64 	%rd<20>;

	ld.param.u64 	%rd6, [_Z7el_multPfS_S_lll_param_0];
	ld.param.u64 	%rd7, [_Z7el_multPfS_S_lll_param_1];
	ld.param.u64 	%rd8, [_Z7el_multPfS_S_lll_param_2];
	ld.param.u64 	%rd5, [_Z7el_multPfS_S_lll_param_3];
	ld.param.u64 	%rd9, [_Z7el_multPfS_S_lll_param_4];
	ld.param.u64 	%rd10, [_Z7el_multPfS_S_lll_param_5];
	cvta.to.global.u64 	%rd1, %rd8;
	cvta.to.global.u64 	%rd2, %rd7;
	cvta.to.global.u64 	%rd3, %rd6;
	mul.lo.s64 	%rd11, %rd10, %rd9;
	mov.u32 	%r1, %tid.x;
	mov.u32 	%r2, %ctaid.x;
	mov.u32 	%r3, %ntid.x;
	mad.lo.s32 	%r4, %r2, %r3, %r1;
	cvt.u64.u32 	%rd4, %r4;
	setp.le.s64 	%p1, %rd11, %rd4;
	@%p1 bra 	$L__BB17_4;
	setp.eq.s64 	%p2, %rd5, 0;
	@%p2 bra 	$L__BB17_3;
	shl.b64 	%rd12, %rd4, 2;
	add.s64 	%rd13, %rd3, %rd12;
	ld.global.f32 	%f1, [%rd13];
	add.s64 	%rd14, %rd2, %rd12;
	ld.global.f32 	%f2, [%rd14];
	add.s64 	%rd15, %rd1, %rd12;
	ld.global.f32 	%f3, [%rd15];
	fma.rn.f32 	%f4, %f1, %f2, %f3;
	st.global.f32 	[%rd15], %f4;
	bra.uni 	$L__BB17_4;
$L__BB17_3:
	shl.b64 	%rd16, %rd4, 2;
	add.s64 	%rd17, %rd3, %rd16;
	ld.global.f32 	%f5, [%rd17];
	add.s64 	%rd18, %rd2, %rd16;
	ld.global.f32 	%f6, [%rd18];
	mul.f32 	%f7, %f5, %f6;
	add.s64 	%rd19, %rd1, %rd16;
	st.global.f32 	[%rd19], %f7;
$L__BB17_4:
	ret;

}
	// .globl	_Z6el_divPfS_S_lll
.visible .entry _Z6el_divPfS_S_lll(
	.param .u64 .ptr .align 1 _Z6el_divPfS_S_lll_param_0,
	.param .u64 .ptr .align 1 _Z6el_divPfS_S_lll_param_1,
	.param .u64 .ptr .align 1 _Z6el_divPfS_S_lll_param_2,
	.param .u64 _Z6el_divPfS_S_lll_param_3,
	.param .u64 _Z6el_divPfS_S_lll_param_4,
	.param .u64 _Z6el_divPfS_S_lll_param_5
)
{
	.reg .pred 	%p<3>;
	.reg .b32 	%r<5>;
	.reg .b32 	%f<9>;
	.reg .b64 	%rd<20>;

	ld.param.u64 	%rd6, [_Z6el_divPfS_S_lll_param_0];
	ld.param.u64 	%rd7, [_Z6el_divPfS_S_lll_param_1];
	ld.param.u64 	%rd8, [_Z6el_divPfS_S_lll_param_2];
	ld.param.u64 	%rd5, [_Z6el_divPfS_S_lll_param_3];
	ld.param.u64 	%rd9, [_Z6el_divPfS_S_lll_param_4];
	ld.param.u64 	%rd10, [_Z6el_divPfS_S_lll_param_5];
	cvta.to.global.u64 	%rd1, %rd8;
	cvta.to.global.u64 	%rd2, %rd7;
	cvta.to.global.u64 	%rd3, %rd6;
	mul.lo.s64 	%rd11, %rd10, %rd9;
	mov.u32 	%r1, %tid.x;
	mov.u32 	%r2, %ctaid.x;
	mov.u32 	%r3, %ntid.x;
	mad.lo.s32 	%r4, %r2, %r3, %r1;
	cvt.u64.u32 	%rd4, %r4;
	setp.le.s64 	%p1, %rd11, %rd4;
	@%p1 bra 	$L__BB18_4;
	setp.eq.s64 	%p2, %rd5, 0;
	@%p2 bra 	$L__BB18_3;
	shl.b64 	%rd12, %rd4, 2;
	add.s64 	%rd13, %rd3, %rd12;
	ld.global.f32 	%f1, [%rd13];
	add.s64 	%rd14, %rd2, %rd12;
	ld.global.f32 	%f2, [%rd14];
	div.rn.f32 	%f3, %f1, %f2;
	add.s64 	%rd15, %rd1, %rd12;
	ld.global.f32 	%f4, [%rd15];
	add.f32 	%f5, %f4, %f3;
	st.global.f32 	[%rd15], %f5;
	bra.uni 	$L__BB18_4;
$L__BB18_3:
	shl.b64 	%rd16, %rd4, 2;
	add.s64 	%rd17, %rd3, %rd16;
	ld.global.f32 	%f6, [%rd17];
	add.s64 	%rd18, %rd2, %rd16;
	ld.global.f32 	%f7, [%rd18];
	div.rn.f32 	%f8, %f6, %f7;
	add.s64 	%rd19, %rd1, %rd16;
	st.global.f32 	[%rd19], %f8;
$L__BB18_4:
	ret;

}
	// .globl	_Z11sum_mat_rowPfS_S_ll
.visible .entry _Z11sum_mat_rowPfS_S_ll(
	.param .u64 .ptr .align 1 _Z11sum_mat_rowPfS_S_ll_param_0,
	.param .u64 .ptr .align 1 _Z11sum_mat_rowPfS_S_ll_param_1,
	.param .u64 .ptr .align 1 _Z11sum_mat_rowPfS_S_ll_param_2,
	.param .u64 _Z11sum_mat_rowPfS_S_ll_param_3,
	.param .u64 _Z11sum_mat_rowPfS_S_ll_param_4
)
{
	.reg .pred 	%p<3>;
	.reg .b32 	%r<8>;
	.reg .b32 	%f<4>;
	.reg .b64 	%rd<22>;

	ld.param.u64 	%rd5, [_Z11sum_mat_rowPfS_S_ll_param_0];
	ld.param.u64 	%rd6, [_Z11sum_mat_rowPfS_S_ll_param_1];
	ld.param.u64 	%rd7, [_Z11sum_mat_rowPfS_S_ll_param_2];
	ld.param.u64 	%rd9, [_Z11sum_mat_rowPfS_S_ll_param_3];
	ld.param.u64 	%rd8, [_Z11sum_mat_rowPfS_S_ll_param_4];
	mul.lo.s64 	%rd10, %rd8, %rd9;
	mov.u32 	%r1, %tid.x;
	mov.u32 	%r2, %ctaid.x;
	mov.u32 	%r3, %ntid.x;
	mad.lo.s32 	%r4, %r2, %r3, %r1;
	cvt.u64.u32 	%rd1, %r4;
	setp.le.s64 	%p1, %rd10, %rd1;
	@%p1 bra 	$L__BB19_5;
	cvta.to.global.u64 	%rd11, %rd5;
	shl.b64 	%rd12, %rd1, 2;
	add.s64 	%rd13, %rd11, %rd12;
	ld.global.f32 	%f1, [%rd13];
	and.b64  	%rd14, %rd8, -4294967296;
	setp.ne.s64 	%p2, %rd14, 0;
	@%p2 bra 	$L__BB19_3;
	cvt.u32.u64 	%r5, %rd8;
	cvt.u32.u64 	%r6, %rd1;
	rem.u32 	%r7, %r6, %r5;
	cvt.u64.u32 	%rd21, %r7;
	bra.uni 	$L__BB19_4;
$L__BB19_3:
	rem.s64 	%rd21, %rd1, %rd8;
$L__BB19_4:
	cvta.to.global.u64 	%rd15, %rd6;
	shl.b64 	%rd16, %rd21, 2;
	add.s64 	%rd17, %rd15, %rd16;
	ld.global.f32 	%f2, [%rd17];
	add.f32 	%f3, %f1, %f2;
	cvta.to.global.u64 	%rd18, %rd7;
	add.s64 	%rd20, %rd18, %rd12;
	st.global.f32 	[%rd20], %f3;
$L__BB19_5:
	ret;

}
	// .globl	_Z11sum_mat_colPfS_S_ll
.visible .entry _Z11sum_mat_colPfS_S_ll(
	.param .u64 .ptr .align 1 _Z11sum_mat_colPfS_S_ll_param_0,
	.param .u64 .ptr .align 1 _Z11sum_mat_colPfS_S_ll_param_1,
	.param .u64 .ptr .align 1 _Z11sum_mat_colPfS_S_ll_param_2,
	.param .u64 _Z11sum_mat_colPfS_S_ll_param_3,
	.param .u64 _Z11sum_mat_colPfS_S_ll_param_4
)
{
	.reg .pred 	%p<3>;
	.reg .b32 	%r<8>;
	.reg .b32 	%f<4>;
	.reg .b64 	%rd<22>;

	ld.param.u64 	%rd5, [_Z11sum_mat_colPfS_S_ll_param_0];
	ld.param.u64 	%rd6, [_Z11sum_mat_colPfS_S_ll_param_1];
	ld.param.u64 	%rd7, [_Z11sum_mat_colPfS_S_ll_param_2];
	ld.param.u64 	%rd9, [_Z11sum_mat_colPfS_S_ll_param_3];
	ld.param.u64 	%rd8, [_Z11sum_mat_colPfS_S_ll_param_4];
	mul.lo.s64 	%rd10, %rd8, %rd9;
	mov.u32 	%r1, %tid.x;
	mov.u32 	%r2, %ctaid.x;
	mov.u32 	%r3, %ntid.x;
	mad.lo.s32 	%r4, %r2, %r3, %r1;
	cvt.u64.u32 	%rd1, %r4;
	setp.le.s64 	%p1, %rd10, %rd1;
	@%p1 bra 	$L__BB20_5;
	cvta.to.global.u64 	%rd11, %rd5;
	shl.b64 	%rd12, %rd1, 2;
	add.s64 	%rd13, %rd11, %rd12;
	ld.global.f32 	%f1, [%rd13];
	and.b64  	%rd14, %rd8, -4294967296;
	setp.ne.s64 	%p2, %rd14, 0;
	@%p2 bra 	$L__BB20_3;
	cvt.u32.u64 	%r5, %rd8;
	cvt.u32.u64 	%r6, %rd1;
	div.u32 	%r7, %r6, %r5;
	cvt.u64.u32 	%rd21, %r7;
	bra.uni 	$L__BB20_4;
$L__BB20_3:
	div.s64 	%rd21, %rd1, %rd8;
$L__BB20_4:
	cvta.to.global.u64 	%rd15, %rd6;
	shl.b64 	%rd16, %rd21, 2;
	add.s64 	%rd17, %rd15, %rd16;
	ld.global.f32 	%f2, [%rd17];
	add.f32 	%f3, %f1, %f2;
	cvta.to.global.u64 	%rd18, %rd7;
	add.s64 	%rd20, %rd18, %rd12;
	st.global.f32 	[%rd20], %f3;
$L__BB20_5:
	ret;

}
	// .globl	_Z12reduce_sum2DPfS_lll
.visible .entry _Z12reduce_sum2DPfS_lll(
	.param .u64 .ptr .align 1 _Z12reduce_sum2DPfS_lll_param_0,
	.param .u64 .ptr .align 1 _Z12reduce_sum2DPfS_lll_param_1,
	.param .u64 _Z12reduce_sum2DPfS_lll_param_2,
	.param .u64 _Z12reduce_sum2DPfS_lll_param_3,
	.param .u64 _Z12reduce_sum2DPfS_lll_param_4
)
{
	.reg .pred 	%p<5>;
	.reg .b32 	%r<11>;
	.reg .b32 	%f<5>;
	.reg .b64 	%rd<28>;

	ld.param.u64 	%rd12, [_Z12reduce_sum2DPfS_lll_param_0];
	ld.param.u64 	%rd13, [_Z12reduce_sum2DPfS_lll_param_1];
	ld.param.u64 	%rd14, [_Z12reduce_sum2DPfS_lll_param_2];
	ld.param.u64 	%rd10, [_Z12reduce_sum2DPfS_lll_param_3];
	ld.param.u64 	%rd11, [_Z12reduce_sum2DPfS_lll_param_4];
	cvta.to.global.u64 	%rd1, %rd13;
	cvta.to.global.u64 	%rd2, %rd12;
	mul.lo.s64 	%rd15, %rd10, %rd14;
	mov.u32 	%r1, %tid.x;
	mov.u32 	%r2, %ntid.x;
	mov.u32 	%r3, %ctaid.x;
	mad.lo.s32 	%r4, %r2, %r3, %r1;
	cvt.u64.u32 	%rd3, %r4;
	setp.le.s64 	%p1, %rd15, %rd3;
	@%p1 bra 	$L__BB21_10;
	setp.ne.s64 	%p2, %rd11, 0;
	@%p2 bra 	$L__BB21_6;
	and.b64  	%rd21, %rd10, -4294967296;
	setp.ne.s64 	%p4, %rd21, 0;
	@%p4 bra 	$L__BB21_4;
	cvt.u32.u64 	%r8, %rd10;
	cvt.u32.u64 	%r9, %rd3;
	rem.u32 	%r10, %r9, %r8;
	cvt.u64.u32 	%rd26, %r10;
	bra.uni 	$L__BB21_5;
$L__BB21_4:
	rem.s64 	%rd26, %rd3, %rd10;
$L__BB21_5:
	shl.b64 	%rd22, %rd26, 2;
	add.s64 	%rd23, %rd1, %rd22;
	shl.b64 	%rd24, %rd3, 2;
	add.s64 	%rd25, %rd2, %rd24;
	ld.global.f32 	%f3, [%rd25];
	atom.global.add.f32 	%f4, [%rd23], %f3;
	bra.uni 	$L__BB21_10;
$L__BB21_6:
	and.b64  	%rd16, %rd10, -4294967296;
	setp.ne.s64 	%p3, %rd16, 0;
	@%p3 bra 	$L__BB21_8;
	cvt.u32.u64 	%r5, %rd10;
	cvt.u32.u64 	%r6, %rd3;
	div.u32 	%r7, %r6, %r5;
	cvt.u64.u32 	%rd27, %r7;
	bra.uni 	$L__BB21_9;
$L__BB21_8:
	div.s64 	%rd27, %rd3, %rd10;
$L__BB21_9:
	shl.b64 	%rd17, %rd27, 2;
	add.s64 	%rd18, %rd1, %rd17;
	shl.b64 	%rd19, %rd3, 2;
	add.s64 	%rd20, %rd2, %rd19;
	ld.global.f32 	%f1, [%rd20];
	atom.global.add.f32 	%f2, [%rd18], %f1;
$L__BB21_10:
	ret;

}
	// .globl	_Z4centPfS_S_l
.visible .entry _Z4centPfS_S_l(
	.param .u64 .ptr .align 1 _Z4centPfS_S_l_param_0,
	.param .u64 .ptr .align 1 _Z4centPfS_S_l_param_1,
	.param .u64 .ptr .align 1 _Z4centPfS_S_l_param_2,
	.param .u64 _Z4centPfS_S_l_param_3
)
{
	.reg .pred 	%p<10>;
	.reg .b32 	%r<14>;
	.reg .b32 	%f<55>;
	.reg .b64 	%rd<13>;
	.reg .b64 	%fd<16>;

	ld.param.u64 	%rd5, [_Z4centPfS_S_l_param_0];
	ld.param.u64 	%rd6, [_Z4centPfS_S_l_param_1];
	ld.param.u64 	%rd7, [_Z4centPfS_S_l_param_2];
	ld.param.u64 	%rd8, [_Z4centPfS_S_l_param_3];
	mov.u32 	%r1, %tid.x;
	mov.u32 	%r2, %ctaid.x;
	mov.u32 	%r3, %ntid.x;
	mad.lo.s32 	%r4, %r2, %r3, %r1;
	cvt.u64.u32 	%rd1, %r4;
	setp.le.s64 	%p1, %rd8, %rd1;
	@%p1 bra 	$L__BB22_5;
	cvta.to.global.u64 	%rd9, %rd6;
	cvta.to.global.u64 	%rd10, %rd7;
	cvta.to.global.u64 	%rd11, %rd5;
	shl.b64 	%rd12, %rd1, 2;
	add.s64 	%rd2, %rd10, %rd12;
	mov.b32 	%r5, 0;
	st.global.u32 	[%rd2], %r5;
	add.s64 	%rd3, %rd11, %rd12;
	ld.global.f32 	%f54, [%rd3];
	setp.eq.f32 	%p2, %f54, 0f00000000;
	add.s64 	%rd4, %rd9, %rd12;
	mov.f64 	%fd15, 0d0000000000000000;
	@%p2 bra 	$L__BB22_3;
	ld.global.f32 	%f4, [%rd4];
	cvt.f64.f32 	%fd4, %f4;
	add.f64 	%fd5, %fd4, 0d3EE4F8B588E368F1;
	cvt.rn.f32.f64 	%f5, %fd5;
	setp.lt.f32 	%p3, %f5, 0f00800000;
	mul.f32 	%f6, %f5, 0f4B000000;
	selp.f32 	%f7, %f6, %f5, %p3;
	selp.f32 	%f8, 0fC1B80000, 0f00000000, %p3;
	mov.b32 	%r6, %f7;
	add.s32 	%r7, %r6, -1059760811;
	and.b32  	%r8, %r7, -8388608;
	sub.s32 	%r9, %r6, %r8;
	mov.b32 	%f9, %r9;
	cvt.rn.f32.s32 	%f10, %r8;
	fma.rn.f32 	%f11, %f10, 0f34000000, %f8;
	add.f32 	%f12, %f9, 0fBF800000;
	fma.rn.f32 	%f13, %f12, 0fBE055027, 0f3E1039F6;
	fma.rn.f32 	%f14, %f13, %f12, 0fBDF8CDCC;
	fma.rn.f32 	%f15, %f14, %f12, 0f3E0F2955;
	fma.rn.f32 	%f16, %f15, %f12, 0fBE2AD8B9;
	fma.rn.f32 	%f17, %f16, %f12, 0f3E4CED0B;
	fma.rn.f32 	%f18, %f17, %f12, 0fBE7FFF22;
	fma.rn.f32 	%f19, %f18, %f12, 0f3EAAAA78;
	fma.rn.f32 	%f20, %f19, %f12, 0fBF000000;
	mul.f32 	%f21, %f12, %f20;
	fma.rn.f32 	%f22, %f21, %f12, %f12;
	fma.rn.f32 	%f23, %f11, 0f3F317218, %f22;
	setp.gt.u32 	%p4, %r6, 2139095039;
	fma.rn.f32 	%f24, %f7, 0f7F800000, 0f7F800000;
	selp.f32 	%f25, %f24, %f23, %p4;
	setp.eq.f32 	%p5, %f7, 0f00000000;
	selp.f32 	%f26, 0fFF800000, %f25, %p5;
	mul.f32 	%f27, %f54, %f26;
	mov.f32 	%f28, 0f00000000;
	sub.f32 	%f29, %f28, %f27;
	st.global.f32 	[%rd2], %f29;
	ld.global.f32 	%f54, [%rd3];
	cvt.f64.f32 	%fd15, %f29;
$L__BB22_3:
	setp.eq.f32 	%p6, %f54, 0f3F800000;
	@%p6 bra 	$L__BB22_5;
	cvt.f64.f32 	%fd6, %f54;
	mov.f64 	%fd7, 0d3FF0000000000000;
	sub.f64 	%fd8, %fd7, %fd6;
	ld.global.f32 	%f30, [%rd4];
	cvt.f64.f32 	%fd9, %f30;
	sub.f64 	%fd10, %fd7, %fd9;
	add.f64 	%fd11, %fd10, 0d3EE4F8B588E368F1;
	cvt.rn.f32.f64 	%f31, %fd11;
	setp.lt.f32 	%p7, %f31, 0f00800000;
	mul.f32 	%f32, %f31, 0f4B000000;
	selp.f32 	%f33, %f32, %f31, %p7;
	selp.f32 	%f34, 0fC1B80000, 0f00000000, %p7;
	mov.b32 	%r10, %f33;
	add.s32 	%r11, %r10, -1059760811;
	and.b32  	%r12, %r11, -8388608;
	sub.s32 	%r13, %r10, %r12;
	mov.b32 	%f35, %r13;
	cvt.rn.f32.s32 	%f36, %r12;
	fma.rn.f32 	%f37, %f36, 0f34000000, %f34;
	add.f32 	%f38, %f35, 0fBF800000;
	fma.rn.f32 	%f39, %f38, 0fBE055027, 0f3E1039F6;
	fma.rn.f32 	%f40, %f39, %f38, 0fBDF8CDCC;
	fma.rn.f32 	%f41, %f40, %f38, 0f3E0F2955;
	fma.rn.f32 	%f42, %f41, %f38, 0fBE2AD8B9;
	fma.rn.f32 	%f43, %f42, %f38, 0f3E4CED0B;
	fma.rn.f32 	%f44, %f43, %f38, 0fBE7FFF22;
	fma.rn.f32 	%f45, %f44, %f38, 0f3EAAAA78;
	fma.rn.f32 	%f46, %f45, %f38, 0fBF000000;
	mul.f32 	%f47, %f38, %f46;
	fma.rn.f32 	%f48, %f47, %f38, %f38;
	fma.rn.f32 	%f49, %f37, 0f3F317218, %f48;
	setp.gt.u32 	%p8, %r10, 2139095039;
	fma.rn.f32 	%f50, %f33, 0f7F800000, 0f7F800000;
	selp.f32 	%f51, %f50, %f49, %p8;
	setp.eq.f32 	%p9, %f33, 0f00000000;
	selp.f32 	%f52, 0fFF800000, %f51, %p9;
	cvt.f64.f32 	%fd12, %f52;
	mul.f64 	%fd13, %fd8, %fd12;
	sub.f64 	%fd14, %fd15, %fd13;
	cvt.rn.f32.f64 	%f53, %fd14;
	st.global.f32 	[%rd2], %f53;
$L__BB22_5:
	ret;

}
	// .globl	_Z8accuracyPfS_S_llPi
.visible .entry _Z8accuracyPfS_S_llPi(
	.param .u64 .ptr .align 1 _Z8accuracyPfS_S_llPi_param_0,
	.param .u64 .ptr .align 1 _Z8accuracyPfS_S_llPi_param_1,
	.param .u64 .ptr .align 1 _Z8accuracyPfS_S_llPi_param_2,
	.param .u64 _Z8accuracyPfS_S_llPi_param_3,
	.param .u64 _Z8accuracyPfS_S_llPi_param_4,
	.param .u64 .ptr .align 1 _Z8accuracyPfS_S_llPi_param_5
)
{
	.reg .pred 	%p<42>;
	.reg .b32 	%r<7>;
	.reg .b32 	%f<56>;
	.reg .b64 	%rd<174>;

	ld.param.u64 	%rd59, [_Z8accuracyPfS_S_llPi_param_0];
	ld.param.u64 	%rd60, [_Z8accuracyPfS_S_llPi_param_1];
	ld.param.u64 	%rd56, [_Z8accuracyPfS_S_llPi_param_2];
	ld.param.u64 	%rd57, [_Z8accuracyPfS_S_llPi_param_3];
	ld.param.u64 	%rd61, [_Z8accuracyPfS_S_llPi_param_4];
	ld.param.u64 	%rd58, [_Z8accuracyPfS_S_llPi_param_5];
	cvta.to.global.u64 	%rd1, %rd60;
	cvta.to.global.u64 	%rd2, %rd59;
	mov.u32 	%r1, %tid.x;
	mov.u32 	%r2, %ctaid.x;
	mov.u32 	%r3, %ntid.x;
	mad.lo.s32 	%r4, %r2, %r3, %r1;
	cvt.u64.u32 	%rd3, %r4;
	mul.lo.s64 	%rd4, %rd57, %rd3;
	shl.b64 	%rd62, %rd4, 2;
	add.s64 	%rd5, %rd2, %rd62;
	ld.global.f32 	%f9, [%rd5];
	cvt.rzi.s64.f32 	%rd159, %f9;
	add.s64 	%rd7, %rd1, %rd62;
	ld.global.f32 	%f53, [%rd7];
	setp.le.s64 	%p1, %rd61, %rd3;
	@%p1 bra 	$L__BB23_14;
	setp.lt.s64 	%p2, %rd57, 2;
	mov.b64 	%rd172, 0;
	mov.u64 	%rd173, %rd172;
	@%p2 bra 	$L__BB23_13;
	add.s64 	%rd8, %rd57, -1;
	add.s64 	%rd67, %rd57, -2;
	setp.lt.u64 	%p3, %rd67, 7;
	mov.b64 	%rd173, 0;
	mov.b64 	%rd156, 1;
	mov.u64 	%rd172, %rd173;
	@%p3 bra 	$L__BB23_5;
	add.s64 	%rd71, %rd62, 16;
	add.s64 	%rd149, %rd2, %rd71;
	add.s64 	%rd148, %rd1, %rd71;
	mov.b64 	%rd173, 0;
	mov.b64 	%rd156, 1;
$L__BB23_4:
	.pragma "nounroll";
	ld.global.f32 	%f10, [%rd149+-12];
	cvt.rzi.s64.f32 	%rd72, %f10;
	ld.global.f32 	%f11, [%rd148+-12];
	setp.gt.s64 	%p4, %rd72, %rd159;
	max.s64 	%rd73, %rd72, %rd159;
	selp.b64 	%rd74, %rd156, %rd172, %p4;
	setp.gt.f32 	%p5, %f11, %f53;
	selp.f32 	%f12, %f11, %f53, %p5;
	selp.b64 	%rd75, %rd156, %rd173, %p5;
	ld.global.f32 	%f13, [%rd149+-8];
	cvt.rzi.s64.f32 	%rd76, %f13;
	ld.global.f32 	%f14, [%rd148+-8];
	setp.gt.s64 	%p6, %rd76, %rd73;
	max.s64 	%rd77, %rd76, %rd73;
	add.s64 	%rd78, %rd156, 1;
	selp.b64 	%rd79, %rd78, %rd74, %p6;
	setp.gt.f32 	%p7, %f14, %f12;
	selp.f32 	%f15, %f14, %f12, %p7;
	selp.b64 	%rd80, %rd78, %rd75, %p7;
	ld.global.f32 	%f16, [%rd149+-4];
	cvt.rzi.s64.f32 	%rd81, %f16;
	ld.global.f32 	%f17, [%rd148+-4];
	setp.gt.s64 	%p8, %rd81, %rd77;
	max.s64 	%rd82, %rd81, %rd77;
	add.s64 	%rd83, %rd156, 2;
	selp.b64 	%rd84, %rd83, %rd79, %p8;
	setp.gt.f32 	%p9, %f17, %f15;
	selp.f32 	%f18, %f17, %f15, %p9;
	selp.b64 	%rd85, %rd83, %rd80, %p9;
	ld.global.f32 	%f19, [%rd149];
	cvt.rzi.s64.f32 	%rd86, %f19;
	ld.global.f32 	%f20, [%rd148];
	setp.gt.s64 	%p10, %rd86, %rd82;
	max.s64 	%rd87, %rd86, %rd82;
	add.s64 	%rd88, %rd156, 3;
	selp.b64 	%rd89, %rd88, %rd84, %p10;
	setp.gt.f32 	%p11, %f20, %f18;
	selp.f32 	%f21, %f20, %f18, %p11;
	selp.b64 	%rd90, %rd88, %rd85, %p11;
	ld.global.f32 	%f22, [%rd149+4];
	cvt.rzi.s64.f32 	%rd91, %f22;
	ld.global.f32 	%f23, [%rd148+4];
	setp.gt.s64 	%p12, %rd91, %rd87;
	max.s64 	%rd92, %rd91, %rd87;
	add.s64 	%rd93, %rd156, 4;
	selp.b64 	%rd94, %rd93, %rd89, %p12;
	setp.gt.f32 	%p13, %f23, %f21;
	selp.f32 	%f24, %f23, %f21, %p13;
	selp.b64 	%rd95, %rd93, %rd90, %p13;
	ld.global.f32 	%f25, [%rd149+8];
	cvt.rzi.s64.f32 	%rd96, %f25;
	ld.global.f32 	%f26, [%rd148+8];
	setp.gt.s64 	%p14, %rd96, %rd92;
	max.s64 	%rd97, %rd96, %rd92;
	add.s64 	%rd98, %rd156, 5;
	selp.b64 	%rd99, %rd98, %rd94, %p14;
	setp.gt.f32 	%p15, %f26, %f24;
	selp.f32 	%f27, %f26, %f24, %p15;
	selp.b64 	%rd100, %rd98, %rd95, %p15;
	ld.global.f32 	%f28, [%rd149+12];
	cvt.rzi.s64.f32 	%rd101, %f28;
	ld.global.f32 	%f29, [%rd148+12];
	setp.gt.s64 	%p16, %rd101, %rd97;
	max.s64 	%rd102, %rd101, %rd97;
	add.s64 	%rd103, %rd156, 6;
	selp.b64 	%rd104, %rd103, %rd99, %p16;
	setp.gt.f32 	%p17, %f29, %f27;
	selp.f32 	%f30, %f29, %f27, %p17;
	selp.b64 	%rd105, %rd103, %rd100, %p17;
	ld.global.f32 	%f31, [%rd149+16];
	cvt.rzi.s64.f32 	%rd106, %f31;
	ld.global.f32 	%f32, [%rd148+16];
	setp.gt.s64 	%p18, %rd106, %rd102;
	max.s64 	%rd159, %rd106, %rd102;
	add.s64 	%rd107, %rd156, 7;
	selp.b64 	%rd172, %rd107, %rd104, %p18;
	setp.gt.f32 	%p19, %f32, %f30;
	selp.f32 	%f53, %f32, %f30, %p19;
	selp.b64 	%rd173, %rd107, %rd105, %p19;
	add.s64 	%rd156, %rd156, 8;
	add.s64 	%rd149, %rd149, 32;
	add.s64 	%rd148, %rd148, 32;
	and.b64  	%rd108, %rd8, -8;
	setp.ne.s64 	%p20, %rd107, %rd108;
	@%p20 bra 	$L__BB23_4;
$L__BB23_5:
	and.b64  	%rd30, %rd8, 7;
	setp.eq.s64 	%p21, %rd30, 0;
	@%p21 bra 	$L__BB23_13;
	setp.lt.u64 	%p22, %rd30, 4;
	@%p22 bra 	$L__BB23_8;
	shl.b64 	%rd110, %rd156, 2;
	add.s64 	%rd111, %rd5, %rd110;
	ld.global.f32 	%f33, [%rd111];
	cvt.rzi.s64.f32 	%rd112, %f33;
	add.s64 	%rd113, %rd7, %rd110;
	ld.global.f32 	%f34, [%rd113];
	setp.gt.s64 	%p23, %rd112, %rd159;
	max.s64 	%rd114, %rd112, %rd159;
	selp.b64 	%rd115, %rd156, %rd172, %p23;
	setp.gt.f32 	%p24, %f34, %f53;
	selp.f32 	%f35, %f34, %f53, %p24;
	selp.b64 	%rd116, %rd156, %rd173, %p24;
	add.s64 	%rd117, %rd156, 1;
	ld.global.f32 	%f36, [%rd111+4];
	cvt.rzi.s64.f32 	%rd118, %f36;
	ld.global.f32 	%f37, [%rd113+4];
	setp.gt.s64 	%p25, %rd118, %rd114;
	max.s64 	%rd119, %rd118, %rd114;
	selp.b64 	%rd120, %rd117, %rd115, %p25;
	setp.gt.f32 	%p26, %f37, %f35;
	selp.f32 	%f38, %f37, %f35, %p26;
	selp.b64 	%rd121, %rd117, %rd116, %p26;
	add.s64 	%rd122, %rd156, 2;
	ld.global.f32 	%f39, [%rd111+8];
	cvt.rzi.s64.f32 	%rd123, %f39;
	ld.global.f32 	%f40, [%rd113+8];
	setp.gt.s64 	%p27, %rd123, %rd119;
	max.s64 	%rd124, %rd123, %rd119;
	selp.b64 	%rd125, %rd122, %rd120, %p27;
	setp.gt.f32 	%p28, %f40, %f38;
	selp.f32 	%f41, %f40, %f38, %p28;
	selp.b64 	%rd126, %rd122, %rd121, %p28;
	add.s64 	%rd127, %rd156, 3;
	ld.global.f32 	%f42, [%rd111+12];
	cvt.rzi.s64.f32 	%rd128, %f42;
	ld.global.f32 	%f43, [%rd113+12];
	setp.gt.s64 	%p29, %rd128, %rd124;
	max.s64 	%rd159, %rd128, %rd124;
	selp.b64 	%rd172, %rd127, %rd125, %p29;
	setp.gt.f32 	%p30, %f43, %f41;
	selp.f32 	%f53, %f43, %f41, %p30;
	selp.b64 	%rd173, %rd127, %rd126, %p30;
	add.s64 	%rd156, %rd156, 4;
$L__BB23_8:
	and.b64  	%rd41, %rd8, 3;
	setp.eq.s64 	%p31, %rd41, 0;
	@%p31 bra 	$L__BB23_13;
	setp.eq.s64 	%p32, %rd41, 1;
	@%p32 bra 	$L__BB23_11;
	shl.b64 	%rd130, %rd156, 2;
	add.s64 	%rd131, %rd5, %rd130;
	ld.global.f32 	%f44, [%rd131];
	cvt.rzi.s64.f32 	%rd132, %f44;
	add.s64 	%rd133, %rd7, %rd130;
	ld.global.f32 	%f45, [%rd133];
	setp.gt.s64 	%p33, %rd132, %rd159;
	max.s64 	%rd134, %rd132, %rd159;
	selp.b64 	%rd135, %rd156, %rd172, %p33;
	setp.gt.f32 	%p34, %f45, %f53;
	selp.f32 	%f46, %f45, %f53, %p34;
	selp.b64 	%rd136, %rd156, %rd173, %p34;
	add.s64 	%rd137, %rd156, 1;
	ld.global.f32 	%f47, [%rd131+4];
	cvt.rzi.s64.f32 	%rd138, %f47;
	ld.global.f32 	%f48, [%rd133+4];
	setp.gt.s64 	%p35, %rd138, %rd134;
	max.s64 	%rd159, %rd138, %rd134;
	selp.b64 	%rd172, %rd137, %rd135, %p35;
	setp.gt.f32 	%p36, %f48, %f46;
	selp.f32 	%f53, %f48, %f46, %p36;
	selp.b64 	%rd173, %rd137, %rd136, %p36;
	add.s64 	%rd156, %rd156, 2;
$L__BB23_11:
	and.b64  	%rd139, %rd8, 1;
	setp.eq.b64 	%p37, %rd139, 1;
	not.pred 	%p38, %p37;
	@%p38 bra 	$L__BB23_13;
	shl.b64 	%rd140, %rd156, 2;
	add.s64 	%rd141, %rd5, %rd140;
	ld.global.f32 	%f49, [%rd141];
	cvt.rzi.s64.f32 	%rd142, %f49;
	add.s64 	%rd143, %rd7, %rd140;
	ld.global.f32 	%f50, [%rd143];
	setp.gt.s64 	%p39, %rd142, %rd159;
	selp.b64 	%rd172, %rd156, %rd172, %p39;
	setp.gt.f32 	%p40, %f50, %f53;
	selp.b64 	%rd173, %rd156, %rd173, %p40;
$L__BB23_13:
	cvt.rn.f32.u64 	%f51, %rd172;
	cvta.to.global.u64 	%rd144, %rd56;
	shl.b64 	%rd145, %rd3, 2;
	add.s64 	%rd146, %rd144, %rd145;
	st.global.f32 	[%rd146], %f51;
	setp.eq.s64 	%p41, %rd172, %rd173;
	selp.u32 	%r5, 1, 0, %p41;
	cvta.to.global.u64 	%rd147, %rd58;
	atom.global.add.u32 	%r6, [%rd147], %r5;
$L__BB23_14:
	ret;

}
	// .globl	_Z4reluPfS_l
.visible .entry _Z4reluPfS_l(
	.param .u64 .ptr .align 1 _Z4reluPfS_l_param_0,
	.param .u64 .ptr .align 1 _Z4reluPfS_l_param_1,
	.param .u64 _Z4reluPfS_l_param_2
)
{
	.reg .pred 	%p<3>;
	.reg .b32 	%r<6>;
	.reg .b32 	%f<2>;
	.reg .b64 	%rd<13>;

	ld.param.u64 	%rd3, [_Z4reluPfS_l_param_0];
	ld.param.u64 	%rd4, [_Z4reluPfS_l_param_1];
	ld.param.u64 	%rd5, [_Z4reluPfS_l_param_2];
	cvta.to.global.u64 	%rd1, %rd4;
	mov.u32 	%r1, %tid.x;
	mov.u32 	%r2, %ctaid.x;
	mov.u32 	%r3, %ntid.x;
	mad.lo.s32 	%r4, %r2, %r3, %r1;
	cvt.u64.u32 	%rd2, %r4;
	setp.le.s64 	%p1, %rd5, %rd2;
	@%p1 bra 	$L__BB24_4;
	cvta.to.global.u64 	%rd6, %rd3;
	shl.b64 	%rd7, %rd2, 2;
	add.s64 	%rd8, %rd6, %rd7;
	ld.global.f32 	%f1, [%rd8];
	setp.leu.f32 	%p2, %f1, 0f00000000;
	@%p2 bra 	$L__BB24_3;
	add.s64 	%rd12, %rd1, %rd7;
	st.global.f32 	[%rd12], %f1;
	bra.uni 	$L__BB24_4;
$L__BB24_3:
	add.s64 	%rd10, %rd1, %rd7;
	mov.b32 	%r5, 0;
	st.global.u32 	[%rd10], %r5;
$L__BB24_4:
	ret;

}
	// .globl	_Z6d_reluPfS_S_l
.visible .entry _Z6d_reluPfS_S_l(
	.param .u64 .ptr .align 1 _Z6d_reluPfS_S_l_param_0,
	.param .u64 .ptr .align 1 _Z6d_reluPfS_S_l_param_1,
	.param .u64 .ptr .align 1 _Z6d_reluPfS_S_l_param_2,
	.param .u64 _Z6d_reluPfS_S_l_param_3
)
{
	.reg .pred 	%p<3>;
	.reg .b32 	%r<6>;
	.reg .b32 	%f<3>;
	.reg .b64 	%rd<16>;

	ld.param.u64 	%rd3, [_Z6d_reluPfS_S_l_param_0];
	ld.param.u64 	%rd4, [_Z6d_reluPfS_S_l_param_1];
	ld.param.u64 	%rd5, [_Z6d_reluPfS_S_l_param_2];
	ld.param.u64 	%rd6, [_Z6d_reluPfS_S_l_param_3];
	cvta.to.global.u64 	%rd1, %rd5;
	mov.u32 	%r1, %tid.x;
	mov.u32 	%r2, %ctaid.x;
	mov.u32 	%r3, %ntid.x;
	mad.lo.s32 	%r4, %r2, %r3, %r1;
	cvt.u64.u32 	%rd2, %r4;
	setp.le.s64 	%p1, %rd6, %rd2;
	@%p1 bra 	$L__BB25_4;
	cvta.to.global.u64 	%rd7, %rd4;
	shl.b64 	%rd8, %rd2, 2;
	add.s64 	%rd9, %rd7, %rd8;
	ld.global.f32 	%f1, [%rd9];
	setp.leu.f32 	%p2, %f1, 0f00000000;
	@%p2 bra 	$L__BB25_3;
	cvta.to.global.u64 	%rd12, %rd3;
	add.s64 	%rd14, %rd12, %rd8;
	ld.global.f32 	%f2, [%rd14];
	add.s64 	%rd15, %rd1, %rd8;
	st.global.f32 	[%rd15], %f2;
	bra.uni 	$L__BB25_4;
$L__BB25_3:
	add.s64 	%rd11, %rd1, %rd8;
	mov.b32 	%r5, 0;
	st.global.u32 	[%rd11], %r5;
$L__BB25_4:
	ret;

}
	// .globl	_Z7softmaxPfS_S_ll
.visible .entry _Z7softmaxPfS_S_ll(
	.param .u64 .ptr .align 1 _Z7softmaxPfS_S_ll_param_0,
	.param .u64 .ptr .align 1 _Z7softmaxPfS_S_ll_param_1,
	.param .u64 .ptr .align 1 _Z7softmaxPfS_S_ll_param_2,
	.param .u64 _Z7softmaxPfS_S_ll_param_3,
	.param .u64 _Z7softmaxPfS_S_ll_param_4
)
{
	.reg .pred 	%p<58>;
	.reg .b32 	%r<35>;
	.reg .b32 	%f<336>;
	.reg .b64 	%rd<133>;

	ld.param.u64 	%rd59, [_Z7softmaxPfS_S_ll_param_0];
	ld.param.u64 	%rd60, [_Z7softmaxPfS_S_ll_param_1];
	ld.param.u64 	%rd61, [_Z7softmaxPfS_S_ll_param_2];
	ld.param.u64 	%rd58, [_Z7softmaxPfS_S_ll_param_3];
	ld.param.u64 	%rd62, [_Z7softmaxPfS_S_ll_param_4];
	cvta.to.global.u64 	%rd1, %rd60;
	cvta.to.global.u64 	%rd2, %rd61;
	cvta.to.global.u64 	%rd3, %rd59;
	mov.u32 	%r1, %tid.x;
	mov.u32 	%r2, %ctaid.x;
	mov.u32 	%r3, %ntid.x;
	mad.lo.s32 	%r4, %r2, %r3, %r1;
	cvt.u64.u32 	%rd63, %r4;
	mul.lo.s64 	%rd4, %rd58, %rd63;
	shl.b64 	%rd64, %rd4, 2;
	add.s64 	%rd5, %rd3, %rd64;
	ld.global.f32 	%f326, [%rd5];
	setp.le.s64 	%p1, %rd62, %rd63;
	@%p1 bra 	$L__BB26_38;
	setp.lt.s64 	%p2, %rd58, 2;
	@%p2 bra 	$L__BB26_14;
	add.s64 	%rd6, %rd58, -1;
	add.s64 	%rd66, %rd58, -2;
	and.b64  	%rd7, %rd6, 15;
	setp.lt.u64 	%p3, %rd66, 15;
	mov.b64 	%rd120, 1;
	@%p3 bra 	$L__BB26_5;
	and.b64  	%rd68, %rd6, -16;
	neg.s64 	%rd8, %rd68;
	add.s64 	%rd70, %rd64, %rd3;
	add.s64 	%rd119, %rd70, 32;
	mov.b64 	%rd120, 1;
$L__BB26_4:
	.pragma "nounroll";
	ld.global.f32 	%f28, [%rd119+-28];
	setp.gt.f32 	%p4, %f28, %f326;
	selp.f32 	%f29, %f28, %f326, %p4;
	ld.global.f32 	%f30, [%rd119+-24];
	setp.gt.f32 	%p5, %f30, %f29;
	selp.f32 	%f31, %f30, %f29, %p5;
	ld.global.f32 	%f32, [%rd119+-20];
	setp.gt.f32 	%p6, %f32, %f31;
	selp.f32 	%f33, %f32, %f31, %p6;
	ld.global.f32 	%f34, [%rd119+-16];
	setp.gt.f32 	%p7, %f34, %f33;
	selp.f32 	%f35, %f34, %f33, %p7;
	ld.global.f32 	%f36, [%rd119+-12];
	setp.gt.f32 	%p8, %f36, %f35;
	selp.f32 	%f37, %f36, %f35, %p8;
	ld.global.f32 	%f38, [%rd119+-8];
	setp.gt.f32 	%p9, %f38, %f37;
	selp.f32 	%f39, %f38, %f37, %p9;
	ld.global.f32 	%f40, [%rd119+-4];
	setp.gt.f32 	%p10, %f40, %f39;
	selp.f32 	%f41, %f40, %f39, %p10;
	ld.global.f32 	%f42, [%rd119];
	setp.gt.f32 	%p11, %f42, %f41;
	selp.f32 	%f43, %f42, %f41, %p11;
	ld.global.f32 	%f44, [%rd119+4];
	setp.gt.f32 	%p12, %f44, %f43;
	selp.f32 	%f45, %f44, %f43, %p12;
	ld.global.f32 	%f46, [%rd119+8];
	setp.gt.f32 	%p13, %f46, %f45;
	selp.f32 	%f47, %f46, %f45, %p13;
	ld.global.f32 	%f48, [%rd119+12];
	setp.gt.f32 	%p14, %f48, %f47;
	selp.f32 	%f49, %f48, %f47, %p14;
	ld.global.f32 	%f50, [%rd119+16];
	setp.gt.f32 	%p15, %f50, %f49;
	selp.f32 	%f51, %f50, %f49, %p15;
	ld.global.f32 	%f52, [%rd119+20];
	setp.gt.f32 	%p16, %f52, %f51;
	selp.f32 	%f53, %f52, %f51, %p16;
	ld.global.f32 	%f54, [%rd119+24];
	setp.gt.f32 	%p17, %f54, %f53;
	selp.f32 	%f55, %f54, %f53, %p17;
	ld.global.f32 	%f56, [%rd119+28];
	setp.gt.f32 	%p18, %f56, %f55;
	selp.f32 	%f57, %f56, %f55, %p18;
	ld.global.f32 	%f58, [%rd119+32];
	setp.gt.f32 	%p19, %f58, %f57;
	selp.f32 	%f326, %f58, %f57, %p19;
	add.s64 	%rd120, %rd120, 16;
	add.s64 	%rd71, %rd8, %rd120;
	add.s64 	%rd119, %rd119, 64;
	setp.eq.s64 	%p20, %rd71, 1;
	@%p20 bra 	$L__BB26_5;
	bra.uni 	$L__BB26_4;
$L__BB26_5:
	setp.eq.s64 	%p21, %rd7, 0;
	@%p21 bra 	$L__BB26_14;
	and.b64  	%rd11, %rd6, 7;
	setp.lt.u64 	%p22, %rd7, 8;
	@%p22 bra 	$L__BB26_8;
	shl.b64 	%rd72, %rd120, 2;
	add.s64 	%rd73, %rd5, %rd72;
	ld.global.f32 	%f60, [%rd73];
	setp.gt.f32 	%p23, %f60, %f326;
	selp.f32 	%f61, %f60, %f326, %p23;
	ld.global.f32 	%f62, [%rd73+4];
	setp.gt.f32 	%p24, %f62, %f61;
	selp.f32 	%f63, %f62, %f61, %p24;
	ld.global.f32 	%f64, [%rd73+8];
	setp.gt.f32 	%p25, %f64, %f63;
	selp.f32 	%f65, %f64, %f63, %p25;
	ld.global.f32 	%f66, [%rd73+12];
	setp.gt.f32 	%p26, %f66, %f65;
	selp.f32 	%f67, %f66, %f65, %p26;
	ld.global.f32 	%f68, [%rd73+16];
	setp.gt.f32 	%p27, %f68, %f67;
	selp.f32 	%f69, %f68, %f67, %p27;
	ld.global.f32 	%f70, [%rd73+20];
	setp.gt.f32 	%p28, %f70, %f69;
	selp.f32 	%f71, %f70, %f69, %p28;
	ld.global.f32 	%f72, [%rd73+24];
	setp.gt.f32 	%p29, %f72, %f71;
	selp.f32 	%f73, %f72, %f71, %p29;
	ld.global.f32 	%f74, [%rd73+28];
	setp.gt.f32 	%p30, %f74, %f73;
	selp.f32 	%f326, %f74, %f73, %p30;
	add.s64 	%rd120, %rd120, 8;
$L__BB26_8:
	setp.eq.s64 	%p31, %rd11, 0;
	@%p31 bra 	$L__BB26_14;
	and.b64  	%rd117, %rd6, 3;
	setp.lt.u64 	%p32, %rd11, 4;
	@%p32 bra 	$L__BB26_11;
	shl.b64 	%rd74, %rd120, 2;
	add.s64 	%rd75, %rd5, %rd74;
	ld.global.f32 	%f76, [%rd75];
	setp.gt.f32 	%p33, %f76, %f326;
	selp.f32 	%f77, %f76, %f326, %p33;
	ld.global.f32 	%f78, [%rd75+4];
	setp.gt.f32 	%p34, %f78, %f77;
	selp.f32 	%f79, %f78, %f77, %p34;
	ld.global.f32 	%f80, [%rd75+8];
	setp.gt.f32 	%p35, %f80, %f79;
	selp.f32 	%f81, %f80, %f79, %p35;
	ld.global.f32 	%f82, [%rd75+12];
	setp.gt.f32 	%p36, %f82, %f81;
	selp.f32 	%f326, %f82, %f81, %p36;
	add.s64 	%rd120, %rd120, 4;
$L__BB26_11:
	setp.eq.s64 	%p37, %rd117, 0;
	@%p37 bra 	$L__BB26_14;
	shl.b64 	%rd77, %rd120, 2;
	add.s64 	%rd78, %rd64, %rd77;
	add.s64 	%rd118, %rd3, %rd78;
$L__BB26_13:
	.pragma "nounroll";
	ld.global.f32 	%f83, [%rd118];
	setp.gt.f32 	%p38, %f83, %f326;
	selp.f32 	%f326, %f83, %f326, %p38;
	add.s64 	%rd118, %rd118, 4;
	add.s64 	%rd117, %rd117, -1;
	setp.ne.s64 	%p39, %rd117, 0;
	@%p39 bra 	$L__BB26_13;
$L__BB26_14:
	setp.lt.s64 	%p40, %rd58, 1;
	mov.f32 	%f334, 0f00000000;
	@%p40 bra 	$L__BB26_26;
	and.b64  	%rd22, %rd58, 7;
	setp.lt.u64 	%p41, %rd58, 8;
	mov.f32 	%f334, 0f00000000;
	mov.b64 	%rd121, 0;
	@%p41 bra 	$L__BB26_18;
	and.b64  	%rd121, %rd58, 9223372036854775800;
	add.s64 	%rd81, %rd64, 16;
	add.s64 	%rd126, %rd2, %rd81;
	add.s64 	%rd124, %rd3, %rd81;
	mov.f32 	%f334, 0f00000000;
	mov.u64 	%rd125, %rd121;
$L__BB26_17:
	.pragma "nounroll";
	ld.global.f32 	%f88, [%rd124+-16];
	sub.f32 	%f89, %f88, %f326;
	fma.rn.f32 	%f90, %f89, 0f3BBB989D, 0f3F000000;
	cvt.sat.f32.f32 	%f91, %f90;
	mov.f32 	%f92, 0f4B400001;
	mov.f32 	%f93, 0f437C0000;
	fma.rm.f32 	%f94, %f91, %f93, %f92;
	add.f32 	%f95, %f94, 0fCB40007F;
	neg.f32 	%f96, %f95;
	fma.rn.f32 	%f97, %f89, 0f3FB8AA3B, %f96;
	fma.rn.f32 	%f98, %f89, 0f32A57060, %f97;
	mov.b32 	%r5, %f94;
	shl.b32 	%r6, %r5, 23;
	mov.b32 	%f99, %r6;
	ex2.approx.ftz.f32 	%f100, %f98;
	mul.f32 	%f101, %f100, %f99;
	st.global.f32 	[%rd126+-16], %f101;
	add.f32 	%f102, %f334, %f101;
	ld.global.f32 	%f103, [%rd124+-12];
	sub.f32 	%f104, %f103, %f326;
	fma.rn.f32 	%f105, %f104, 0f3BBB989D, 0f3F000000;
	cvt.sat.f32.f32 	%f106, %f105;
	fma.rm.f32 	%f107, %f106, %f93, %f92;
	add.f32 	%f108, %f107, 0fCB40007F;
	neg.f32 	%f109, %f108;
	fma.rn.f32 	%f110, %f104, 0f3FB8AA3B, %f109;
	fma.rn.f32 	%f111, %f104, 0f32A57060, %f110;
	mov.b32 	%r7, %f107;
	shl.b32 	%r8, %r7, 23;
	mov.b32 	%f112, %r8;
	ex2.approx.ftz.f32 	%f113, %f111;
	mul.f32 	%f114, %f113, %f112;
	st.global.f32 	[%rd126+-12], %f114;
	add.f32 	%f115, %f102, %f114;
	ld.global.f32 	%f116, [%rd124+-8];
	sub.f32 	%f117, %f116, %f326;
	fma.rn.f32 	%f118, %f117, 0f3BBB989D, 0f3F000000;
	cvt.sat.f32.f32 	%f119, %f118;
	fma.rm.f32 	%f120, %f119, %f93, %f92;
	add.f32 	%f121, %f120, 0fCB40007F;
	neg.f32 	%f122, %f121;
	fma.rn.f32 	%f123, %f117, 0f3FB8AA3B, %f122;
	fma.rn.f32 	%f124, %f117, 0f32A57060, %f123;
	mov.b32 	%r9, %f120;
	shl.b32 	%r10, %r9, 23;
	mov.b32 	%f125, %r10;
	ex2.approx.ftz.f32 	%f126, %f124;
	mul.f32 	%f127, %f126, %f125;
	st.global.f32 	[%rd126+-8], %f127;
	add.f32 	%f128, %f115, %f127;
	ld.global.f32 	%f129, [%rd124+-4];
	sub.f32 	%f130, %f129, %f326;
	fma.rn.f32 	%f131, %f130, 0f3BBB989D, 0f3F000000;
	cvt.sat.f32.f32 	%f132, %f131;
	fma.rm.f32 	%f133, %f132, %f93, %f92;
	add.f32 	%f134, %f133, 0fCB40007F;
	neg.f32 	%f135, %f134;
	fma.rn.f32 	%f136, %f130, 0f3FB8AA3B, %f135;
	fma.rn.f32 	%f137, %f130, 0f32A57060, %f136;
	mov.b32 	%r11, %f133;
	shl.b32 	%r12, %r11, 23;
	mov.b32 	%f138, %r12;
	ex2.approx.ftz.f32 	%f139, %f137;
	mul.f32 	%f140, %f139, %f138;
	st.global.f32 	[%rd126+-4], %f140;
	add.f32 	%f141, %f128, %f140;
	ld.global.f32 	%f142, [%rd124];
	sub.f32 	%f143, %f142, %f326;
	fma.rn.f32 	%f144, %f143, 0f3BBB989D, 0f3F000000;
	cvt.sat.f32.f32 	%f145, %f144;
	fma.rm.f32 	%f146, %f145, %f93, %f92;
	add.f32 	%f147, %f146, 0fCB40007F;
	neg.f32 	%f148, %f147;
	fma.rn.f32 	%f149, %f143, 0f3FB8AA3B, %f148;
	fma.rn.f32 	%f150, %f143, 0f32A57060, %f149;
	mov.b32 	%r13, %f146;
	shl.b32 	%r14, %r13, 23;
	mov.b32 	%f151, %r14;
	ex2.approx.ftz.f32 	%f152, %f150;
	mul.f32 	%f153, %f152, %f151;
	st.global.f32 	[%rd126], %f153;
	add.f32 	%f154, %f141, %f153;
	ld.global.f32 	%f155, [%rd124+4];
	sub.f32 	%f156, %f155, %f326;
	fma.rn.f32 	%f157, %f156, 0f3BBB989D, 0f3F000000;
	cvt.sat.f32.f32 	%f158, %f157;
	fma.rm.f32 	%f159, %f158, %f93, %f92;
	add.f32 	%f160, %f159, 0fCB40007F;
	neg.f32 	%f161, %f160;
	fma.rn.f32 	%f162, %f156, 0f3FB8AA3B, %f161;
	fma.rn.f32 	%f163, %f156, 0f32A57060, %f162;
	mov.b32 	%r15, %f159;
	shl.b32 	%r16, %r15, 23;
	mov.b32 	%f164, %r16;
	ex2.approx.ftz.f32 	%f165, %f163;
	mul.f32 	%f166, %f165, %f164;
	st.global.f32 	[%rd126+4], %f166;
	add.f32 	%f167, %f154, %f166;
	ld.global.f32 	%f168, [%rd124+8];
	sub.f32 	%f169, %f168, %f326;
	fma.rn.f32 	%f170, %f169, 0f3BBB989D, 0f3F000000;
	cvt.sat.f32.f32 	%f171, %f170;
	fma.rm.f32 	%f172, %f171, %f93, %f92;
	add.f32 	%f173, %f172, 0fCB40007F;
	neg.f32 	%f174, %f173;
	fma.rn.f32 	%f175, %f169, 0f3FB8AA3B, %f174;
	fma.rn.f32 	%f176, %f169, 0f32A57060, %f175;
	mov.b32 	%r17, %f172;
	shl.b32 	%r18, %r17, 23;
	mov.b32 	%f177, %r18;
	ex2.approx.ftz.f32 	%f178, %f176;
	mul.f32 	%f179, %f178, %f177;
	st.global.f32 	[%rd126+8], %f179;
	add.f32 	%f180, %f167, %f179;
	ld.global.f32 	%f181, [%rd124+12];
	sub.f32 	%f182, %f181, %f326;
	fma.rn.f32 	%f183, %f182, 0f3BBB989D, 0f3F000000;
	cvt.sat.f32.f32 	%f184, %f183;
	fma.rm.f32 	%f185, %f184, %f93, %f92;
	add.f32 	%f186, %f185, 0fCB40007F;
	neg.f32 	%f187, %f186;
	fma.rn.f32 	%f188, %f182, 0f3FB8AA3B, %f187;
	fma.rn.f32 	%f189, %f182, 0f32A57060, %f188;
	mov.b32 	%r19, %f185;
	shl.b32 	%r20, %r19, 23;
	mov.b32 	%f190, %r20;
	ex2.approx.ftz.f32 	%f191, %f189;
	mul.f32 	%f192, %f191, %f190;
	st.global.f32 	[%rd126+12], %f192;
	add.f32 	%f334, %f180, %f192;
	add.s64 	%rd126, %rd126, 32;
	add.s64 	%rd125, %rd125, -8;
	add.s64 	%rd124, %rd124, 32;
	setp.eq.s64 	%p42, %rd125, 0;
	@%p42 bra 	$L__BB26_18;
	bra.uni 	$L__BB26_17;
$L__BB26_18:
	setp.eq.s64 	%p43, %rd22, 0;
	@%p43 bra 	$L__BB26_26;
	and.b64  	%rd31, %rd58, 3;
	setp.lt.u64 	%p44, %rd22, 4;
	@%p44 bra 	$L__BB26_21;
	add.s64 	%rd82, %rd121, %rd4;
	shl.b64 	%rd83, %rd121, 2;
	add.s64 	%rd84, %rd5, %rd83;
	ld.global.f32 	%f194, [%rd84];
	sub.f32 	%f195, %f194, %f326;
	fma.rn.f32 	%f196, %f195, 0f3BBB989D, 0f3F000000;
	cvt.sat.f32.f32 	%f197, %f196;
	mov.f32 	%f198, 0f4B400001;
	mov.f32 	%f199, 0f437C0000;
	fma.rm.f32 	%f200, %f197, %f199, %f198;
	add.f32 	%f201, %f200, 0fCB40007F;
	neg.f32 	%f202, %f201;
	fma.rn.f32 	%f203, %f195, 0f3FB8AA3B, %f202;
	fma.rn.f32 	%f204, %f195, 0f32A57060, %f203;
	mov.b32 	%r21, %f200;
	shl.b32 	%r22, %r21, 23;
	mov.b32 	%f205, %r22;
	ex2.approx.ftz.f32 	%f206, %f204;
	mul.f32 	%f207, %f206, %f205;
	shl.b64 	%rd85, %rd82, 2;
	add.s64 	%rd86, %rd2, %rd85;
	st.global.f32 	[%rd86], %f207;
	add.f32 	%f208, %f334, %f207;
	ld.global.f32 	%f209, [%rd84+4];
	sub.f32 	%f210, %f209, %f326;
	fma.rn.f32 	%f211, %f210, 0f3BBB989D, 0f3F000000;
	cvt.sat.f32.f32 	%f212, %f211;
	fma.rm.f32 	%f213, %f212, %f199, %f198;
	add.f32 	%f214, %f213, 0fCB40007F;
	neg.f32 	%f215, %f214;
	fma.rn.f32 	%f216, %f210, 0f3FB8AA3B, %f215;
	fma.rn.f32 	%f217, %f210, 0f32A57060, %f216;
	mov.b32 	%r23, %f213;
	shl.b32 	%r24, %r23, 23;
	mov.b32 	%f218, %r24;
	ex2.approx.ftz.f32 	%f219, %f217;
	mul.f32 	%f220, %f219, %f218;
	st.global.f32 	[%rd86+4], %f220;
	add.f32 	%f221, %f208, %f220;
	ld.global.f32 	%f222, [%rd84+8];
	sub.f32 	%f223, %f222, %f326;
	fma.rn.f32 	%f224, %f223, 0f3BBB989D, 0f3F000000;
	cvt.sat.f32.f32 	%f225, %f224;
	fma.rm.f32 	%f226, %f225, %f199, %f198;
	add.f32 	%f227, %f226, 0fCB40007F;
	neg.f32 	%f228, %f227;
	fma.rn.f32 	%f229, %f223, 0f3FB8AA3B, %f228;
	fma.rn.f32 	%f230, %f223, 0f32A57060, %f229;
	mov.b32 	%r25, %f226;
	shl.b32 	%r26, %r25, 23;
	mov.b32 	%f231, %r26;
	ex2.approx.ftz.f32 	%f232, %f230;
	mul.f32 	%f233, %f232, %f231;
	st.global.f32 	[%rd86+8], %f233;
	add.f32 	%f234, %f221, %f233;
	ld.global.f32 	%f235, [%rd84+12];
	sub.f32 	%f236, %f235, %f326;
	fma.rn.f32 	%f237, %f236, 0f3BBB989D, 0f3F000000;
	cvt.sat.f32.f32 	%f238, %f237;
	fma.rm.f32 	%f239, %f238, %f199, %f198;
	add.f32 	%f240, %f239, 0fCB40007F;
	neg.f32 	%f241, %f240;
	fma.rn.f32 	%f242, %f236, 0f3FB8AA3B, %f241;
	fma.rn.f32 	%f243, %f236, 0f32A57060, %f242;
	mov.b32 	%r27, %f239;
	shl.b32 	%r28, %r27, 23;
	mov.b32 	%f244, %r28;
	ex2.approx.ftz.f32 	%f245, %f243;
	mul.f32 	%f246, %f245, %f244;
	st.global.f32 	[%rd86+12], %f246;
	add.f32 	%f334, %f234, %f246;
	add.s64 	%rd121, %rd121, 4;
$L__BB26_21:
	setp.eq.s64 	%p45, %rd31, 0;
	@%p45 bra 	$L__BB26_26;
	setp.eq.s64 	%p46, %rd31, 1;
	@%p46 bra 	$L__BB26_24;
	add.s64 	%rd87, %rd121, %rd4;
	shl.b64 	%rd88, %rd121, 2;
	add.s64 	%rd89, %rd5, %rd88;
	ld.global.f32 	%f248, [%rd89];
	sub.f32 	%f249, %f248, %f326;
	fma.rn.f32 	%f250, %f249, 0f3BBB989D, 0f3F000000;
	cvt.sat.f32.f32 	%f251, %f250;
	mov.f32 	%f252, 0f4B400001;
	mov.f32 	%f253, 0f437C0000;
	fma.rm.f32 	%f254, %f251, %f253, %f252;
	add.f32 	%f255, %f254, 0fCB40007F;
	neg.f32 	%f256, %f255;
	fma.rn.f32 	%f257, %f249, 0f3FB8AA3B, %f256;
	fma.rn.f32 	%f258, %f249, 0f32A57060, %f257;
	mov.b32 	%r29, %f254;
	shl.b32 	%r30, %r29, 23;
	mov.b32 	%f259, %r30;
	ex2.approx.ftz.f32 	%f260, %f258;
	mul.f32 	%f261, %f260, %f259;
	shl.b64 	%rd90, %rd87, 2;
	add.s64 	%rd91, %rd2, %rd90;
	st.global.f32 	[%rd91], %f261;
	add.f32 	%f262, %f334, %f261;
	ld.global.f32 	%f263, [%rd89+4];
	sub.f32 	%f264, %f263, %f326;
	fma.rn.f32 	%f265, %f264, 0f3BBB989D, 0f3F000000;
	cvt.sat.f32.f32 	%f266, %f265;
	fma.rm.f32 	%f267, %f266, %f253, %f252;
	add.f32 	%f268, %f267, 0fCB40007F;
	neg.f32 	%f269, %f268;
	fma.rn.f32 	%f270, %f264, 0f3FB8AA3B, %f269;
	fma.rn.f32 	%f271, %f264, 0f32A57060, %f270;
	mov.b32 	%r31, %f267;
	shl.b32 	%r32, %r31, 23;
	mov.b32 	%f272, %r32;
	ex2.approx.ftz.f32 	%f273, %f271;
	mul.f32 	%f274, %f273, %f272;
	st.global.f32 	[%rd91+4], %f274;
	add.f32 	%f334, %f262, %f274;
	add.s64 	%rd121, %rd121, 2;
$L__BB26_24:
	and.b64  	%rd92, %rd58, 1;
	setp.eq.b64 	%p47, %rd92, 1;
	not.pred 	%p48, %p47;
	@%p48 bra 	$L__BB26_26;
	add.s64 	%rd93, %rd121, %rd4;
	shl.b64 	%rd94, %rd121, 2;
	add.s64 	%rd95, %rd5, %rd94;
	ld.global.f32 	%f275, [%rd95];
	sub.f32 	%f276, %f275, %f326;
	fma.rn.f32 	%f277, %f276, 0f3BBB989D, 0f3F000000;
	cvt.sat.f32.f32 	%f278, %f277;
	mov.f32 	%f279, 0f4B400001;
	mov.f32 	%f280, 0f437C0000;
	fma.rm.f32 	%f281, %f278, %f280, %f279;
	add.f32 	%f282, %f281, 0fCB40007F;
	neg.f32 	%f283, %f282;
	fma.rn.f32 	%f284, %f276, 0f3FB8AA3B, %f283;
	fma.rn.f32 	%f285, %f276, 0f32A57060, %f284;
	mov.b32 	%r33, %f281;
	shl.b32 	%r34, %r33, 23;
	mov.b32 	%f286, %r34;
	ex2.approx.ftz.f32 	%f287, %f285;
	mul.f32 	%f288, %f287, %f286;
	shl.b64 	%rd96, %rd93, 2;
	add.s64 	%rd97, %rd2, %rd96;
	st.global.f32 	[%rd97], %f288;
	add.f32 	%f334, %f334, %f288;
$L__BB26_26:
	setp.lt.s64 	%p49, %rd58, 1;
	@%p49 bra 	$L__BB26_38;
	and.b64  	%rd36, %rd58, 7;
	setp.lt.u64 	%p50, %rd58, 8;
	mov.b64 	%rd130, 0;
	@%p50 bra 	$L__BB26_30;
	and.b64  	%rd130, %rd58, 9223372036854775800;
	add.s64 	%rd100, %rd64, 16;
	add.s64 	%rd128, %rd2, %rd100;
	add.s64 	%rd127, %rd1, %rd100;
	mov.u64 	%rd129, %rd130;
$L__BB26_29:
	.pragma "nounroll";
	ld.global.f32 	%f289, [%rd128+-16];
	div.rn.f32 	%f290, %f289, %f334;
	st.global.f32 	[%rd127+-16], %f290;
	ld.global.f32 	%f291, [%rd128+-12];
	div.rn.f32 	%f292, %f291, %f334;
	st.global.f32 	[%rd127+-12], %f292;
	ld.global.f32 	%f293, [%rd128+-8];
	div.rn.f32 	%f294, %f293, %f334;
	st.global.f32 	[%rd127+-8], %f294;
	ld.global.f32 	%f295, [%rd128+-4];
	div.rn.f32 	%f296, %f295, %f334;
	st.global.f32 	[%rd127+-4], %f296;
	ld.global.f32 	%f297, [%rd128];
	div.rn.f32 	%f298, %f297, %f334;
	st.global.f32 	[%rd127], %f298;
	ld.global.f32 	%f299, [%rd128+4];
	div.rn.f32 	%f300, %f299, %f334;
	st.global.f32 	[%rd127+4], %f300;
	ld.global.f32 	%f301, [%rd128+8];
	div.rn.f32 	%f302, %f301, %f334;
	st.global.f32 	[%rd127+8], %f302;
	ld.global.f32 	%f303, [%rd128+12];
	div.rn.f32 	%f304, %f303, %f334;
	st.global.f32 	[%rd127+12], %f304;
	add.s64 	%rd129, %rd129, -8;
	add.s64 	%rd128, %rd128, 32;
	add.s64 	%rd127, %rd127, 32;
	setp.ne.s64 	%p51, %rd129, 0;
	@%p51 bra 	$L__BB26_29;
$L__BB26_30:
	setp.eq.s64 	%p52, %rd36, 0;
	@%p52 bra 	$L__BB26_38;
	and.b64  	%rd53, %rd58, 3;
	setp.lt.u64 	%p53, %rd36, 4;
	@%p53 bra 	$L__BB26_33;
	add.s64 	%rd101, %rd130, %rd4;
	shl.b64 	%rd102, %rd101, 2;
	add.s64 	%rd103, %rd2, %rd102;
	ld.global.f32 	%f305, [%rd103];
	div.rn.f32 	%f306, %f305, %f334;
	add.s64 	%rd104, %rd1, %rd102;
	st.global.f32 	[%rd104], %f306;
	ld.global.f32 	%f307, [%rd103+4];
	div.rn.f32 	%f308, %f307, %f334;
	st.global.f32 	[%rd104+4], %f308;
	ld.global.f32 	%f309, [%rd103+8];
	div.rn.f32 	%f310, %f309, %f334;
	st.global.f32 	[%rd104+8], %f310;
	ld.global.f32 	%f311, [%rd103+12];
	div.rn.f32 	%f312, %f311, %f334;
	st.global.f32 	[%rd104+12], %f312;
	add.s64 	%rd130, %rd130, 4;
$L__BB26_33:
	setp.eq.s64 	%p54, %rd53, 0;
	@%p54 bra 	$L__BB26_38;
	setp.eq.s64 	%p55, %rd53, 1;
	@%p55 bra 	$L__BB26_36;
	add.s64 	%rd105, %rd130, %rd4;
	shl.b64 	%rd106, %rd105, 2;
	add.s64 	%rd107, %rd2, %rd106;
	ld.global.f32 	%f313, [%rd107];
	div.rn.f32 	%f314, %f313, %f334;
	add.s64 	%rd108, %rd1, %rd106;
	st.global.f32 	[%rd108], %f314;
	ld.global.f32 	%f315, [%rd107+4];
	div.rn.f32 	%f316, %f315, %f334;
	st.global.f32 	[%rd108+4], %f316;
	add.s64 	%rd130, %rd130, 2;
$L__BB26_36:
	and.b64  	%rd109, %rd58, 1;
	setp.eq.b64 	%p56, %rd109, 1;
	not.pred 	%p57, %p56;
	@%p57 bra 	$L__BB26_38;
	add.s64 	%rd110, %rd130, %rd4;
	shl.b64 	%rd111, %rd110, 2;
	add.s64 	%rd112, %rd2, %rd111;
	ld.global.f32 	%f317, [%rd112];
	div.rn.f32 	%f318, %f317, %f334;
	add.s64 	%rd113, %rd1, %rd111;
	st.global.f32 	[%rd113], %f318;
$L__BB26_38:
	ret;

}


// ===== COMPILED SASS (sm_100) =====

	.target	sm_100

	.elftype	@"ET_EXEC"


//--------------------- .note.nv.tkinfo           --------------------------
	.section	.note.nv.tkinfo,"",@"SHT_NOTE"
	.sectionflags	@"SHF_NOTE_NV_TKINFO"
	.tkinfo
        /*0018*/ 	.word	0x00000002
        /*0030*/ 	.string	""
        /*0030*/ 	.string	"ptxas"
        /*0030*/ 	.string	"Cuda compilation tools, release 13.0, V13.0.88"
        /*0030*/ 	.string	"Build cuda_13.0.r13.0/compiler.36424714_0"
        /*0030*/ 	.string	"-arch sm_100 -m 64 "



//--------------------- .note.nv.cuinfo           --------------------------
	.section	.note.nv.cuinfo,"",@"SHT_NOTE"
	.sectionflags	@"SHF_NOTE_NV_CUINFO"
        /*0018*/ 	.short	0x0002
        /*001a*/ 	.short	0x0064
        /*001c*/ 	.short	0x0082
	.zero		2


//--------------------- .nv.info                  --------------------------
	.section	.nv.info,"",@"SHT_CUDA_INFO"
	.align	4


	//----- nvinfo : EIATTR_REGCOUNT
	.align		4
        /*0000*/ 	.byte	0x04, 0x2f
        /*0002*/ 	.short	(.L_1 - .L_0)
	.align		4
.L_0:
        /*0004*/ 	.word	index@(_Z9maxpool2dPfiiiiiiS_iiiiiiiS_S_)
        /*0008*/ 	.word	0x00000020


	//----- nvinfo : EIATTR_FRAME_SIZE
	.align		4
.L_1:
        /*000c*/ 	.byte	0x04, 0x11
        /*000e*/ 	.short	(.L_3 - .L_2)
	.align		4
.L_2:
        /*0010*/ 	.word	index@(_Z9maxpool2dPfiiiiiiS_iiiiiiiS_S_)
        /*0014*/ 	.word	0x00000000


	//----- nvinfo : EIATTR_REGCOUNT
	.align		4
.L_3:
        /*0018*/ 	.byte	0x04, 0x2f
        /*001a*/ 	.short	(.L_5 - .L_4)
	.align		4
.L_4:
        /*001c*/ 	.word	index@(_Z14maxpool2d_backPfiiiiiiiiiiS_S_S_S_)
        /*0020*/ 	.word	0x00000012


	//----- nvinfo : EIATTR_FRAME_SIZE
	.align		4
.L_5:
        /*0024*/ 	.byte	0x04, 0x11
        /*0026*/ 	.short	(.L_7 - .L_6)
	.align		4
.L_6:
        /*0028*/ 	.word	index@(_Z14maxpool2d_backPfiiiiiiiiiiS_S_S_S_)
        /*002c*/ 	.word	0x00000000


	//----- nvinfo : EIATTR_REGCOUNT
	.align		4
.L_7:
        /*0030*/ 	.byte	0x04, 0x2f
        /*0032*/ 	.short	(.L_9 - .L_8)
	.align		4
.L_8:
        /*0034*/ 	.word	index@(_Z13gpu_addbias_kPfiiiiS_)
        /*0038*/ 	.word	0x00000014


	//----- nvinfo : EIATTR_FRAME_SIZE
	.align		4
.L_9:
        /*003c*/ 	.byte	0x04, 0x11
        /*003e*/ 	.short	(.L_11 - .L_10)
	.align		4
.L_10:
        /*0040*/ 	.word	index@(_Z13gpu_addbias_kPfiiiiS_)
        /*0044*/ 	.word	0x00000000


	//----- nvinfo : EIATTR_REGCOUNT
	.align		4
.L_11:
        /*0048*/ 	.byte	0x04, 0x2f
        /*004a*/ 	.short	(.L_13 - .L_12)
	.align		4
.L_12:
        /*004c*/ 	.word	index@(_Z15gpu_deltabias_kPfiiiiS_)
        /*0050*/ 	.word	0x00000018


	//----- nvinfo : EIATTR_FRAME_SIZE
	.align		4
.L_13:
        /*0054*/ 	.byte	0x04, 0x11
        /*0056*/ 	.short	(.L_15 - .L_14)
	.align		4
.L_14:
        /*0058*/ 	.word	index@(_Z15gpu_deltabias_kPfiiiiS_)
        /*005c*/ 	.word	0x00000000


	//----- nvinfo : EIATTR_REGCOUNT
	.align		4
.L_15:
        /*0060*/ 	.byte	0x04, 0x2f
        /*0062*/ 	.short	(.L_17 - .L_16)
	.align		4
.L_16:
        /*0064*/ 	.word	index@(_Z12gpu_im2col_kPfS_iiiiS_iiiS_iiiiii)
        /*0068*/ 	.word	0x00000014


	//----- nvinfo : EIATTR_FRAME_SIZE
	.align		4
.L_17:
        /*006c*/ 	.byte	0x04, 0x11
        /*006e*/ 	.short	(.L_19 - .L_18)
	.align		4
.L_18:
        /*0070*/ 	.word	index@(_Z12gpu_im2col_kPfS_iiiiS_iiiS_iiiiii)
        /*0074*/ 	.word	0x00000000


	//----- nvinfo : EIATTR_REGCOUNT
	.align		4
.L_19:
        /*0078*/ 	.byte	0x04, 0x2f
        /*007a*/ 	.short	(.L_21 - .L_20)
	.align		4
.L_20:
        /*007c*/ 	.word	index@(_Z4fillPfS_iiiiiii)
        /*0080*/ 	.word	0x0000000c


	//----- nvinfo : EIATTR_FRAME_SIZE
	.align		4
.L_21:
        /*0084*/ 	.byte	0x04, 0x11
        /*0086*/ 	.short	(.L_23 - .L_22)
	.align		4
.L_22:
        /*0088*/ 	.word	index@(_Z4fillPfS_iiiiiii)
        /*008c*/ 	.word	0x00000000


	//----- nvinfo : EIATTR_REGCOUNT
	.align		4
.L_23:
        /*0090*/ 	.byte	0x04, 0x2f
        /*0092*/ 	.short	(.L_25 - .L_24)
	.align		4
.L_24:
        /*0094*/ 	.word	index@(_Z3setPffll)
        /*0098*/ 	.word	0x00000008


	//----- nvinfo : EIATTR_FRAME_SIZE
	.align		4
.L_25:
        /*009c*/ 	.byte	0x04, 0x11
        /*009e*/ 	.short	(.L_27 - .L_26)
	.align		4
.L_26:
        /*00a0*/ 	.word	index@(_Z3setPffll)
        /*00a4*/ 	.word	0x00000000


	//----- nvinfo : EIATTR_REGCOUNT
	.align		4
.L_27:
        /*00a8*/ 	.byte	0x04, 0x2f
        /*00aa*/ 	.short	(.L_29 - .L_28)
	.align		4
.L_28:
        /*00ac*/ 	.word	index@(_Z4multPffll)
        /*00b0*/ 	.word	0x00000008


	//----- nvinfo : EIATTR_FRAME_SIZE
	.align		4
.L_29:
        /*00b4*/ 	.byte	0x04, 0x11
        /*00b6*/ 	.short	(.L_31 - .L_30)
	.align		4
.L_30:
        /*00b8*/ 	.word	index@(_Z4multPffll)
        /*00bc*/ 	.word	0x00000000


	//----- nvinfo : EIATTR_REGCOUNT
	.align		4
.L_31:
        /*00c0*/ 	.byte	0x04, 0x2f
        /*00c2*/ 	.short	(.L_33 - .L_32)
	.align		4
.L_32:
        /*00c4*/ 	.word	index@(_Z3sumPffll)
        /*00c8*/ 	.word	0x00000008


	//----- nvinfo : EIATTR_FRAME_SIZE
	.align		4
.L_33:
        /*00cc*/ 	.byte	0x04, 0x11
        /*00ce*/ 	.short	(.L_35 - .L_34)
	.align		4
.L_34:
        /*00d0*/ 	.word	index@(_Z3sumPffll)
        /*00d4*/ 	.word	0x00000000


	//----- nvinfo : EIATTR_REGCOUNT
	.align		4
.L_35:
        /*00d8*/ 	.byte	0x04, 0x2f
        /*00da*/ 	.short	(.L_37 - .L_36)
	.align		4
.L_36:
        /*00dc*/ 	.word	index@(_Z3logPfll)
        /*00e0*/ 	.word	0x0000000a


	//----- nvinfo : EIATTR_FRAME_SIZE
	.align		4
.L_37:
        /*00e4*/ 	.byte	0x04, 0x11
        /*00e6*/ 	.short	(.L_39 - .L_38)
	.align		4
.L_38:
        /*00e8*/ 	.word	index@(_Z3logPfll)
        /*00ec*/ 	.word	0x00000000


	//----- nvinfo : EIATTR_REGCOUNT
	.align		4
.L_39:
        /*00f0*/ 	.byte	0x04, 0x2f
        /*00f2*/ 	.short	(.L_41 - .L_40)
	.align		4
.L_40:
        /*00f4*/ 	.word	index@(_Z3expPfll)
        /*00f8*/ 	.word	0x0000000a


	//----- nvinfo : EIATTR_FRAME_SIZE
	.align		4
.L_41:
        /*00fc*/ 	.byte	0x04, 0x11
        /*00fe*/ 	.short	(.L_43 - .L_42)
	.align		4
.L_42:
        /*0100*/ 	.word	index@(_Z3expPfll)
        /*0104*/ 	.word	0x00000000


	//----- nvinfo : EIATTR_REGCOUNT
	.align		4
.L_43:
        /*0108*/ 	.byte	0x04, 0x2f
        /*010a*/ 	.short	(.L_45 - .L_44)
	.align		4
.L_44:
        /*010c*/ 	.word	index@(_Z4sqrtPfll)
        /*0110*/ 	.word	0x0000000c


	//----- nvinfo : EIATTR_FRAME_SIZE
	.align		4
.L_45:
        /*0114*/ 	.byte	0x04, 0x11
        /*0116*/ 	.short	(.L_47 - .L_46)
	.align		4
.L_46:
        /*0118*/ 	.word	index@($__internal_6_$__cuda_sm20_sqrt_rn_f32_slowpath)
        /*011c*/ 	.word	0x00000000


	//----- nvinfo : EIATTR_FRAME_SIZE
	.align		4
.L_47:
        /*0120*/ 	.byte	0x04, 0x11
        /*0122*/ 	.short	(.L_49 - .L_48)
	.align		4
.L_48:
        /*0124*/ 	.word	index@(_Z4sqrtPfll)
        /*0128*/ 	.word	0x00000000


	//----- nvinfo : EIATTR_REGCOUNT
	.align		4
.L_49:
        /*012c*/ 	.byte	0x04, 0x2f
        /*012e*/ 	.short	(.L_51 - .L_50)
	.align		4
.L_50:
        /*0130*/ 	.word	index@(_Z3sqrPfll)
        /*0134*/ 	.word	0x00000008


	//----- nvinfo : EIATTR_FRAME_SIZE
	.align		4
.L_51:
        /*0138*/ 	.byte	0x04, 0x11
        /*013a*/ 	.short	(.L_53 - .L_52)
	.align		4
.L_52:
        /*013c*/ 	.word	index@(_Z3sqrPfll)
        /*0140*/ 	.word	0x00000000


	//----- nvinfo : EIATTR_REGCOUNT
	.align		4
.L_53:
        /*0144*/ 	.byte	0x04, 0x2f
        /*0146*/ 	.short	(.L_55 - .L_54)
	.align		4
.L_54:
        /*0148*/ 	.word	index@(_Z3powPffll)
        /*014c*/ 	.word	0x00000010


	//----- nvinfo : EIATTR_FRAME_SIZE
	.align		4
.L_55:
        /*0150*/ 	.byte	0x04, 0x11
        /*0152*/ 	.short	(.L_57 - .L_56)
	.align		4
.L_56:
        /*0154*/ 	.word	index@(_Z3powPffll)
        /*0158*/ 	.word	0x00000000


	//----- nvinfo : EIATTR_REGCOUNT
	.align		4
.L_57:
        /*015c*/ 	.byte	0x04, 0x2f
        /*015e*/ 	.short	(.L_59 - .L_58)
	.align		4
.L_58:
        /*0160*/ 	.word	index@(_Z4maskPffll)
        /*0164*/ 	.word	0x00000008


	//----- nvinfo : EIATTR_FRAME_SIZE
	.align		4
.L_59:
        /*0168*/ 	.byte	0x04, 0x11
        /*016a*/ 	.short	(.L_61 - .L_60)
	.align		4
.L_60:
        /*016c*/ 	.word	index@(_Z4maskPffll)
        /*0170*/ 	.word	0x00000000


	//----- nvinfo : EIATTR_REGCOUNT
	.align		4
.L_61:
        /*0174*/ 	.byte	0x04, 0x2f
        /*0176*/ 	.short	(.L_63 - .L_62)
	.align		4
.L_62:
        /*0178*/ 	.word	index@(_Z16reduce_array_sumPflS_)
        /*017c*/ 	.word	0x00000008


	//----- nvinfo : EIATTR_FRAME_SIZE
	.align		4
.L_63:
        /*0180*/ 	.byte	0x04, 0x11
        /*0182*/ 	.short	(.L_65 - .L_64)
	.align		4
.L_64:
        /*0184*/ 	.word	index@(_Z16reduce_array_sumPflS_)
        /*0188*/ 	.word	0x00000000


	//----- nvinfo : EIATTR_REGCOUNT
	.align		4
.L_65:
        /*018c*/ 	.byte	0x04, 0x2f
        /*018e*/ 	.short	(.L_67 - .L_66)
	.align		4
.L_66:
        /*0190*/ 	.word	index@(_Z3sumfPffS_S_ll)
        /*0194*/ 	.word	0x0000000c


	//----- nvinfo : EIATTR_FRAME_SIZE
	.align		4
.L_67:
        /*0198*/ 	.byte	0x04, 0x11
        /*019a*/ 	.short	(.L_69 - .L_68)
	.align		4
.L_68:
        /*019c*/ 	.word	index@(_Z3sumfPffS_S_ll)
        /*01a0*/ 	.word	0x00000000


	//----- nvinfo : EIATTR_REGCOUNT
	.align		4
.L_69:
        /*01a4*/ 	.byte	0x04, 0x2f
        /*01a6*/ 	.short	(.L_71 - .L_70)
	.align		4
.L_70:
        /*01a8*/ 	.word	index@(_Z7el_multPfS_S_lll)
        /*01ac*/ 	.word	0x0000000c


	//----- nvinfo : EIATTR_FRAME_SIZE
	.align		4
.L_71:
        /*01b0*/ 	.byte	0x04, 0x11
        /*01b2*/ 	.short	(.L_73 - .L_72)
	.align		4
.L_72:
        /*01b4*/ 	.word	index@(_Z7el_multPfS_S_lll)
        /*01b8*/ 	.word	0x00000000


	//----- nvinfo : EIATTR_REGCOUNT
	.align		4
.L_73:
        /*01bc*/ 	.byte	0x04, 0x2f
        /*01be*/ 	.short	(.L_75 - .L_74)
	.align		4
.L_74:
        /*01c0*/ 	.word	index@(_Z6el_divPfS_S_lll)
        /*01c4*/ 	.word	0x00000011


	//----- nvinfo : EIATTR_FRAME_SIZE
	.align		4
.L_75:
        /*01c8*/ 	.byte	0x04, 0x11
        /*01ca*/ 	.short	(.L_77 - .L_76)
	.align		4
.L_76:
        /*01cc*/ 	.word	index@($__internal_5_$__cuda_sm3x_div_rn_noftz_f32_slowpath)
        /*01d0*/ 	.word	0x00000000


	//----- nvinfo : EIATTR_FRAME_SIZE
	.align		4
.L_77:
        /*01d4*/ 	.byte	0x04, 0x11
        /*01d6*/ 	.short	(.L_79 - .L_78)
	.align		4
.L_78:
        /*01d8*/ 	.word	index@(_Z6el_divPfS_S_lll)
        /*01dc*/ 	.word	0x00000000


	//----- nvinfo : EIATTR_REGCOUNT
	.align		4
.L_79:
        /*01e0*/ 	.byte	0x04, 0x2f
        /*01e2*/ 	.short	(.L_81 - .L_80)
	.align		4
.L_80:
        /*01e4*/ 	.word	index@(_Z11sum_mat_rowPfS_S_ll)
        /*01e8*/ 	.word	0x00000012


	//----- nvinfo : EIATTR_FRAME_SIZE
	.align		4
.L_81:
        /*01ec*/ 	.byte	0x04, 0x11
        /*01ee*/ 	.short	(.L_83 - .L_82)
	.align		4
.L_82:
        /*01f0*/ 	.word	index@($__internal_4_$__cuda_sm20_rem_s64)
        /*01f4*/ 	.word	0x00000000


	//----- nvinfo : EIATTR_FRAME_SIZE
	.align		4
.L_83:
        /*01f8*/ 	.byte	0x04, 0x11
        /*01fa*/ 	.short	(.L_85 - .L_84)
	.align		4
.L_84:
        /*01fc*/ 	.word	index@(_Z11sum_mat_rowPfS_S_ll)
        /*0200*/ 	.word	0x00000000


	//----- nvinfo : EIATTR_REGCOUNT
	.align		4
.L_85:
        /*0204*/ 	.byte	0x04, 0x2f
        /*0206*/ 	.short	(.L_87 - .L_86)
	.align		4
.L_86:
        /*0208*/ 	.word	index@(_Z11sum_mat_colPfS_S_ll)
        /*020c*/ 	.word	0x00000014


	//----- nvinfo : EIATTR_FRAME_SIZE
	.align		4
.L_87:
        /*0210*/ 	.byte	0x04, 0x11
        /*0212*/ 	.short	(.L_89 - .L_88)
	.align		4
.L_88:
        /*0214*/ 	.word	index@($__internal_3_$__cuda_sm20_div_s64)
        /*0218*/ 	.word	0x00000000


	//----- nvinfo : EIATTR_FRAME_SIZE
	.align		4
.L_89:
        /*021c*/ 	.byte	0x04, 0x11
        /*021e*/ 	.short	(.L_91 - .L_90)
	.align		4
.L_90:
        /*0220*/ 	.word	index@(_Z11sum_mat_colPfS_S_ll)
        /*0224*/ 	.word	0x00000000


	//----- nvinfo : EIATTR_REGCOUNT
	.align		4
.L_91:
        /*0228*/ 	.byte	0x04, 0x2f
        /*022a*/ 	.short	(.L_93 - .L_92)
	.align		4
.L_92:
        /*022c*/ 	.word	index@(_Z12reduce_sum2DPfS_lll)
        /*0230*/ 	.word	0x00000012


	//----- nvinfo : EIATTR_FRAME_SIZE
	.align		4
.L_93:
        /*0234*/ 	.byte	0x04, 0x11
        /*0236*/ 	.short	(.L_95 - .L_94)
	.align		4
.L_94:
        /*0238*/ 	.word	index@($__internal_2_$__cuda_sm20_rem_s64)
        /*023c*/ 	.word	0x00000000


	//----- nvinfo : EIATTR_FRAME_SIZE
	.align		4
.L_95:
        /*0240*/ 	.byte	0x04, 0x11
        /*0242*/ 	.short	(.L_97 - .L_96)
	.align		4
.L_96:
        /*0244*/ 	.word	index@($__internal_1_$__cuda_sm20_div_s64)
        /*0248*/ 	.word	0x00000000


	//----- nvinfo : EIATTR_FRAME_SIZE
	.align		4
.L_97:
        /*024c*/ 	.byte	0x04, 0x11
        /*024e*/ 	.short	(.L_99 - .L_98)
	.align		4
.L_98:
        /*0250*/ 	.word	index@(_Z12reduce_sum2DPfS_lll)
        /*0254*/ 	.word	0x00000000


	//----- nvinfo : EIATTR_REGCOUNT
	.align		4
.L_99:
        /*0258*/ 	.byte	0x04, 0x2f
        /*025a*/ 	.short	(.L_101 - .L_100)
	.align		4
.L_100:
        /*025c*/ 	.word	index@(_Z4centPfS_S_l)
        /*0260*/ 	.word	0x00000011


	//----- nvinfo : EIATTR_FRAME_SIZE
	.align		4
.L_101:
        /*0264*/ 	.byte	0x04, 0x11
        /*0266*/ 	.short	(.L_103 - .L_102)
	.align		4
.L_102:
        /*0268*/ 	.word	index@(_Z4centPfS_S_l)
        /*026c*/ 	.word	0x00000000


	//----- nvinfo : EIATTR_REGCOUNT
	.align		4
.L_103:
        /*0270*/ 	.byte	0x04, 0x2f
        /*0272*/ 	.short	(.L_105 - .L_104)
	.align		4
.L_104:
        /*0274*/ 	.word	index@(_Z8accuracyPfS_S_llPi)
        /*0278*/ 	.word	0x00000020


	//----- nvinfo : EIATTR_FRAME_SIZE
	.align		4
.L_105:
        /*027c*/ 	.byte	0x04, 0x11
        /*027e*/ 	.short	(.L_107 - .L_106)
	.align		4
.L_106:
        /*0280*/ 	.word	index@(_Z8accuracyPfS_S_llPi)
        /*0284*/ 	.word	0x00000000


	//----- nvinfo : EIATTR_REGCOUNT
	.align		4
.L_107:
        /*0288*/ 	.byte	0x04, 0x2f
        /*028a*/ 	.short	(.L_109 - .L_108)
	.align		4
.L_108:
        /*028c*/ 	.word	index@(_Z4reluPfS_l)
        /*0290*/ 	.word	0x0000000a


	//----- nvinfo : EIATTR_FRAME_SIZE
	.align		4
.L_109:
        /*0294*/ 	.byte	0x04, 0x11
        /*0296*/ 	.short	(.L_111 - .L_110)
	.align		4
.L_110:
        /*0298*/ 	.word	index@(_Z4reluPfS_l)
        /*029c*/ 	.word	0x00000000


	//----- nvinfo : EIATTR_REGCOUNT
	.align		4
.L_111:
        /*02a0*/ 	.byte	0x04, 0x2f
        /*02a2*/ 	.short	(.L_113 - .L_112)
	.align		4
.L_112:
        /*02a4*/ 	.word	index@(_Z6d_reluPfS_S_l)
        /*02a8*/ 	.word	0x00000008


	//----- nvinfo : EIATTR_FRAME_SIZE
	.align		4
.L_113:
        /*02ac*/ 	.byte	0x04, 0x11
        /*02ae*/ 	.short	(.L_115 - .L_114)
	.align		4
.L_114:
        /*02b0*/ 	.word	index@(_Z6d_reluPfS_S_l)
        /*02b4*/ 	.word	0x00000000


	//----- nvinfo : EIATTR_REGCOUNT
	.align		4
.L_115:
        /*02b8*/ 	.byte	0x04, 0x2f
        /*02ba*/ 	.short	(.L_117 - .L_116)
	.align		4
.L_116:
        /*02bc*/ 	.word	index@(_Z7softmaxPfS_S_ll)
        /*02c0*/ 	.word	0x00000020


	//----- nvinfo : EIATTR_FRAME_SIZE
	.align		4
.L_117:
        /*02c4*/ 	.byte	0x04, 0x11
        /*02c6*/ 	.short	(.L_119 - .L_118)
	.align		4
.L_118:
        /*02c8*/ 	.word	index@($__internal_0_$__cuda_sm3x_div_rn_noftz_f32_slowpath)
        /*02cc*/ 	.word	0x00000000


	//----- nvinfo : EIATTR_FRAME_SIZE
	.align		4
.L_119:
        /*02d0*/ 	.byte	0x04, 0x11
        /*02d2*/ 	.short	(.L_121 - .L_120)
	.align		4
.L_120:
        /*02d4*/ 	.word	index@(_Z7softmaxPfS_S_ll)
        /*02d8*/ 	.word	0x00000000


	//----- nvinfo : EIATTR_MIN_STACK_SIZE
	.align		4
.L_121:
        /*02dc*/ 	.byte	0x04, 0x12
        /*02de*/ 	.short	(.L_123 - .L_122)
	.align		4
.L_122:
        /*02e0*/ 	.word	index@(_Z7softmaxPfS_S_ll)
        /*02e4*/ 	.word	0x00000000


	//----- nvinfo : EIATTR_MIN_STACK_SIZE
	.align		4
.L_123:
        /*02e8*/ 	.byte	0x04, 0x12
        /*02ea*/ 	.short	(.L_125 - .L_124)
	.align		4
.L_124:
        /*02ec*/ 	.word	index@(_Z6d_reluPfS_S_l)
        /*02f0*/ 	.word	0x00000000


	//----- nvinfo : EIATTR_MIN_STACK_SIZE
	.align		4
.L_125:
        /*02f4*/ 	.byte	0x04, 0x12
        /*02f6*/ 	.short	(.L_127 - .L_126)
	.align		4
.L_126:
        /*02f8*/ 	.word	index@(_Z4reluPfS_l)
        /*02fc*/ 	.word	0x00000000


	//----- nvinfo : EIATTR_MIN_STACK_SIZE
	.align		4
.L_127:
        /*0300*/ 	.byte	0x04, 0x12
        /*0302*/ 	.short	(.L_129 - .L_128)
	.align		4
.L_128:
        /*0304*/ 	.word	index@(_Z8accuracyPfS_S_llPi)
        /*0308*/ 	.word	0x00000000


	//----- nvinfo : EIATTR_MIN_STACK_SIZE
	.align		4
.L_129:
        /*030c*/ 	.byte	0x04, 0x12
        /*030e*/ 	.short	(.L_131 - .L_130)
	.align		4
.L_130:
        /*0310*/ 	.word	index@(_Z4centPfS_S_l)
        /*0314*/ 	.word	0x00000000


	//----- nvinfo : EIATTR_MIN_STACK_SIZE
	.align		4
.L_131:
        /*0318*/ 	.byte	0x04, 0x12
        /*031a*/ 	.short	(.L_133 - .L_132)
	.align		4
.L_132:
        /*031c*/ 	.word	index@(_Z12reduce_sum2DPfS_lll)
        /*0320*/ 	.word	0x00000000


	//----- nvinfo : EIATTR_MIN_STACK_SIZE
	.align		4
.L_133:
        /*0324*/ 	.byte	0x04, 0x12
        /*0326*/ 	.short	(.L_135 - .L_134)
	.align		4
.L_134:
        /*0328*/ 	.word	index@(_Z11sum_mat_colPfS_S_ll)
        /*032c*/ 	.word	0x00000000


	//----- nvinfo : EIATTR_MIN_STACK_SIZE
	.align		4
.L_135:
        /*0330*/ 	.byte	0x04, 0x12
        /*0332*/ 	.short	(.L_137 - .L_136)
	.align		4
.L_136:
        /*0334*/ 	.word	index@(_Z11sum_mat_rowPfS_S_ll)
        /*0338*/ 	.word	0x00000000


	//----- nvinfo : EIATTR_MIN_STACK_SIZE
	.align		4
.L_137:
        /*033c*/ 	.byte	0x04, 0x12
        /*033e*/ 	.short	(.L_139 - .L_138)
	.align		4
.L_138:
        /*0340*/ 	.word	index@(_Z6el_divPfS_S_lll)
        /*0344*/ 	.word	0x00000000


	//----- nvinfo : EIATTR_MIN_STACK_SIZE
	.align		4
.L_139:
        /*0348*/ 	.byte	0x04, 0x12
        /*034a*/ 	.short	(.L_141 - .L_140)
	.align		4
.L_140:
        /*034c*/ 	.word	index@(_Z7el_multPfS_S_lll)
        /*0350*/ 	.word	0x00000000


	//----- nvinfo : EIATTR_MIN_STACK_SIZE
	.align		4
.L_141:
        /*0354*/ 	.byte	0x04, 0x12
        /*0356*/ 	.short	(.L_143 - .L_142)
	.align		4
.L_142:
        /*0358*/ 	.word	index@(_Z3sumfPffS_S_ll)
        /*035c*/ 	.word	0x00000000


	//----- nvinfo : EIATTR_MIN_STACK_SIZE
	.align		4
.L_143:
        /*0360*/ 	.byte	0x04, 0x12
        /*0362*/ 	.short	(.L_145 - .L_144)
	.align		4
.L_144:
        /*0364*/ 	.word	index@(_Z16reduce_array_sumPflS_)
        /*0368*/ 	.word	0x00000000


	//----- nvinfo : EIATTR_MIN_STACK_SIZE
	.align		4
.L_145:
        /*036c*/ 	.byte	0x04, 0x12
        /*036e*/ 	.short	(.L_147 - .L_146)
	.align		4
.L_146:
        /*0370*/ 	.word	index@(_Z4maskPffll)
        /*0374*/ 	.word	0x00000000


	//----- nvinfo : EIATTR_MIN_STACK_SIZE
	.align		4
.L_147:
        /*0378*/ 	.byte	0x04, 0x12
        /*037a*/ 	.short	(.L_149 - .L_148)
	.align		4
.L_148:
        /*037c*/ 	.word	index@(_Z3powPffll)
        /*0380*/ 	.word	0x00000000


	//----- nvinfo : EIATTR_MIN_STACK_SIZE
	.align		4
.L_149:
        /*0384*/ 	.byte	0x04, 0x12
        /*0386*/ 	.short	(.L_151 - .L_150)
	.align		4
.L_150:
        /*0388*/ 	.word	index@(_Z3sqrPfll)
        /*038c*/ 	.word	0x00000000


	//----- nvinfo : EIATTR_MIN_STACK_SIZE
	.align		4
.L_151:
        /*0390*/ 	.byte	0x04, 0x12
        /*0392*/ 	.short	(.L_153 - .L_152)
	.align		4
.L_152:
        /*0394*/ 	.word	index@(_Z4sqrtPfll)
        /*0398*/ 	.word	0x00000000


	//----- nvinfo : EIATTR_MIN_STACK_SIZE
	.align		4
.L_153:
        /*039c*/ 	.byte	0x04, 0x12
        /*039e*/ 	.short	(.L_155 - .L_154)
	.align		4
.L_154:
        /*03a0*/ 	.word	index@(_Z3expPfll)
        /*03a4*/ 	.word	0x00000000


	//----- nvinfo : EIATTR_MIN_STACK_SIZE
	.align		4
.L_155:
        /*03a8*/ 	.byte	0x04, 0x12
        /*03aa*/ 	.short	(.L_157 - .L_156)
	.align		4
.L_156:
        /*03ac*/ 	.word	index@(_Z3logPfll)
        /*03b0*/ 	.word	0x00000000


	//----- nvinfo : EIATTR_MIN_STACK_SIZE
	.align		4
.L_157:
        /*03b4*/ 	.byte	0x04, 0x12
        /*03b6*/ 	.short	(.L_159 - .L_158)
	.align		4
.L_158:
        /*03b8*/ 	.word	index@(_Z3sumPffll)
        /*03bc*/ 	.word	0x00000000


	//----- nvinfo : EIATTR_MIN_STACK_SIZE
	.align		4
.L_159:
        /*03c0*/ 	.byte	0x04, 0x12
        /*03c2*/ 	.short	(.L_161 - .L_160)
	.align		4
.L_160:
        /*03c4*/ 	.word	index@(_Z4multPffll)
        /*03c8*/ 	.word	0x00000000


	//----- nvinfo : EIATTR_MIN_STACK_SIZE
	.align		4
.L_161:
        /*03cc*/ 	.byte	0x04, 0x12
        /*03ce*/ 	.short	(.L_163 - .L_162)
	.align		4
.L_162:
        /*03d0*/ 	.word	index@(_Z3setPffll)
        /*03d4*/ 	.word	0x00000000


	//----- nvinfo : EIATTR_MIN_STACK_SIZE
	.align		4
.L_163:
        /*03d8*/ 	.byte	0x04, 0x12
        /*03da*/ 	.short	(.L_165 - .L_164)
	.align		4
.L_164:
        /*03dc*/ 	.word	index@(_Z4fillPfS_iiiiiii)
        /*03e0*/ 	.word	0x00000000


	//----- nvinfo : EIATTR_MIN_STACK_SIZE
	.align		4
.L_165:
        /*03e4*/ 	.byte	0x04, 0x12
        /*03e6*/ 	.short	(.L_167 - .L_166)
	.align		4
.L_166:
        /*03e8*/ 	.word	index@(_Z12gpu_im2col_kPfS_iiiiS_iiiS_iiiiii)
        /*03ec*/ 	.word	0x00000000


	//----- nvinfo : EIATTR_MIN_STACK_SIZE
	.align		4
.L_167:
        /*03f0*/ 	.byte	0x04, 0x12
        /*03f2*/ 	.short	(.L_169 - .L_168)
	.align		4
.L_168:
        /*03f4*/ 	.word	index@(_Z15gpu_deltabias_kPfiiiiS_)
        /*03f8*/ 	.word	0x00000000


	//----- nvinfo : EIATTR_MIN_STACK_SIZE
	.align		4
.L_169:
        /*03fc*/ 	.byte	0x04, 0x12
        /*03fe*/ 	.short	(.L_171 - .L_170)
	.align		4
.L_170:
        /*0400*/ 	.word	index@(_Z13gpu_addbias_kPfiiiiS_)
        /*0404*/ 	.word	0x00000000


	//----- nvinfo : EIATTR_MIN_STACK_SIZE
	.align		4
.L_171:
        /*0408*/ 	.byte	0x04, 0x12
        /*040a*/ 	.short	(.L_173 - .L_172)
	.align		4
.L_172:
        /*040c*/ 	.word	index@(_Z14maxpool2d_backPfiiiiiiiiiiS_S_S_S_)
        /*0410*/ 	.word	0x00000000


	//----- nvinfo : EIATTR_MIN_STACK_SIZE
	.align		4
.L_173:
        /*0414*/ 	.byte	0x04, 0x12
        /*0416*/ 	.short	(.L_175 - .L_174)
	.align		4
.L_174:
        /*0418*/ 	.word	index@(_Z9maxpool2dPfiiiiiiS_iiiiiiiS_S_)
        /*041c*/ 	.word	0x00000000
.L_175:


//--------------------- .nv.compat                --------------------------
	.section	.nv.compat,"",@"SHT_CUDA_COMPAT_INFO"
	.align	4
        /*0000*/ 	.byte	0x02, 0x09, 0x00, 0x00, 0x02, 0x02, 0x01, 0x00, 0x02, 0x05, 0x05, 0x00, 0x03, 0x07, 0x01, 0x01
        /*0010*/ 	.byte	0x02, 0x03, 0x00, 0x00, 0x02, 0x06, 0x01, 0x00, 0x04, 0x0b, 0x08, 0x00, 0x01, 0x00, 0x00, 0x00
        /*0020*/ 	.byte	0x00, 0x00, 0x00, 0x00


//--------------------- .nv.info._Z7softmaxPfS_S_ll --------------------------
	.section	.nv.info._Z7softmaxPfS_S_ll,"",@"SHT_CUDA_INFO"
	.sectionflags	@""
	.align	4


	//----- nvinfo : EIATTR_CUDA_API_VERSION
	.align		4
        /*0000*/ 	.byte	0x04, 0x37
        /*0002*/ 	.short	(.L_177 - .L_176)
.L_176:
        /*0004*/ 	.word	0x00000082


	//----- nvinfo : EIATTR_KPARAM_INFO
	.align		4
.L_177:
        /*0008*/ 	.byte	0x04, 0x17
        /*000a*/ 	.short	(.L_179 - .L_178)
.L_178:
        /*000c*/ 	.word	0x00000000
        /*0010*/ 	.short	0x0004
        /*0012*/ 	.short	0x0020
        /*0014*/ 	.byte	0x00, 0xf0, 0x21, 0x00


	//----- nvinfo : EIATTR_KPARAM_INFO
	.align		4
.L_179:
        /*0018*/ 	.byte	0x04, 0x17
        /*001a*/ 	.short	(.L_181 - .L_180)
.L_180:
        /*001c*/ 	.word	0x00000000
        /*0020*/ 	.short	0x0003
        /*0022*/ 	.short	0x0018
        /*0024*/ 	.byte	0x00, 0xf0, 0x21, 0x00


	//----- nvinfo : EIATTR_KPARAM_INFO
	.align		4
.L_181:
        /*0028*/ 	.byte	0x04, 0x17
        /*002a*/ 	.short	(.L_183 - .L_182)
.L_182:
        /*002c*/ 	.word	0x00000000
        /*0030*/ 	.short	0x0002
        /*0032*/ 	.short	0x0010
        /*0034*/ 	.byte	0x00, 0xf5, 0x21, 0x00


	//----- nvinfo : EIATTR_KPARAM_INFO
	.align		4
.L_183:
        /*0038*/ 	.byte	0x04, 0x17
        /*003a*/ 	.short	(.L_185 - .L_184)
.L_184:
        /*003c*/ 	.word	0x00000000
        /*0040*/ 	.short	0x0001
        /*0042*/ 	.short	0x0008
        /*0044*/ 	.byte	0x00, 0xf5, 0x21, 0x00


	//----- nvinfo : EIATTR_KPARAM_INFO
	.align		4
.L_185:
        /*0048*/ 	.byte	0x04, 0x17
        /*004a*/ 	.short	(.L_187 - .L_186)
.L_186:
        /*004c*/ 	.word	0x00000000
        /*0050*/ 	.short	0x0000
        /*0052*/ 	.short	0x0000
        /*0054*/ 	.byte	0x00, 0xf5, 0x21, 0x00


	//----- nvinfo : EIATTR_SPARSE_MMA_MASK
	.align		4
.L_187:
        /*0058*/ 	.byte	0x03, 0x50
        /*005a*/ 	.short	0x0000


	//----- nvinfo : EIATTR_MAXREG_COUNT
	.align		4
        /*005c*/ 	.byte	0x03, 0x1b
        /*005e*/ 	.short	0x00ff


	//----- nvinfo : EIATTR_MERCURY_ISA_VERSION
	.align		4
        /*0060*/ 	.byte	0x03, 0x5f
        /*0062*/ 	.short	0x0101


	//----- nvinfo : EIATTR_VRC_CTA_INIT_COUNT
	.align		4
        /*0064*/ 	.byte	0x02, 0x4a
	.zero		1
	.zero		1


	//----- nvinfo : EIATTR_EXIT_INSTR_OFFSETS
	.align		4
        /*0068*/ 	.byte	0x04, 0x1c
        /*006a*/ 	.short	(.L_189 - .L_188)


	//   ....[0]....
.L_188:
        /*006c*/ 	.word	0x00000100


	//   ....[1]....
        /*0070*/ 	.word	0x00001ba0


	//   ....[2]....
        /*0074*/ 	.word	0x00002580


	//   ....[3]....
        /*0078*/ 	.word	0x00002ab0


	//   ....[4]....
        /*007c*/ 	.word	0x00002de0


	//   ....[5]....
        /*0080*/ 	.word	0x00002f80


	//----- nvinfo : EIATTR_CRS_STACK_SIZE
	.align		4
.L_189:
        /*0084*/ 	.byte	0x04, 0x1e
        /*0086*/ 	.short	(.L_191 - .L_190)
.L_190:
        /*0088*/ 	.word	0x00000000


	//----- nvinfo : EIATTR_CBANK_PARAM_SIZE
	.align		4
.L_191:
        /*008c*/ 	.byte	0x03, 0x19
        /*008e*/ 	.short	0x0028


	//----- nvinfo : EIATTR_PARAM_CBANK
	.align		4
        /*0090*/ 	.byte	0x04, 0x0a
        /*0092*/ 	.short	(.L_193 - .L_192)
	.align		4
.L_192:
        /*0094*/ 	.word	index@(.nv.constant0._Z7softmaxPfS_S_ll)
        /*0098*/ 	.short	0x0380
        /*009a*/ 	.short	0x0028


	//----- nvinfo : EIATTR_SW_WAR
	.align		4
.L_193:
        /*009c*/ 	.byte	0x04, 0x36
        /*009e*/ 	.short	(.L_195 - .L_194)
.L_194:
        /*00a0*/ 	.word	0x00000008
.L_195:


//--------------------- .nv.info._Z6d_reluPfS_S_l --------------------------
	.section	.nv.info._Z6d_reluPfS_S_l,"",@"SHT_CUDA_INFO"
	.sectionflags	@""
	.align	4


	//----- nvinfo : EIATTR_CUDA_API_VERSION
	.align		4
        /*0000*/ 	.byte	0x04, 0x37
        /*0002*/ 	.short	(.L_197 - .L_196)
.L_196:
        /*0004*/ 	.word	0x00000082


	//----- nvinfo : EIATTR_KPARAM_INFO
	.align		4
.L_197:
        /*0008*/ 	.byte	0x04, 0x17
        /*000a*/ 	.short	(.L_199 - .L_198)
.L_198:
        /*000c*/ 	.word	0x00000000
        /*0010*/ 	.short	0x0003
        /*0012*/ 	.short	0x0018
        /*0014*/ 	.byte	0x00, 0xf0, 0x21, 0x00


	//----- nvinfo : EIATTR_KPARAM_INFO
	.align		4
.L_199:
        /*0018*/ 	.byte	0x04, 0x17
        /*001a*/ 	.short	(.L_201 - .L_200)
.L_200:
        /*001c*/ 	.word	0x00000000
        /*0020*/ 	.short	0x0002
        /*0022*/ 	.short	0x0010
        /*0024*/ 	.byte	0x00, 0xf5, 0x21, 0x00


	//----- nvinfo : EIATTR_KPARAM_INFO
	.align		4
.L_201:
        /*0028*/ 	.byte	0x04, 0x17
        /*002a*/ 	.short	(.L_203 - .L_202)
.L_202:
        /*002c*/ 	.word	0x00000000
        /*0030*/ 	.short	0x0001
        /*0032*/ 	.short	0x0008
        /*0034*/ 	.byte	0x00, 0xf5, 0x21, 0x00


	//----- nvinfo : EIATTR_KPARAM_INFO
	.align		4
.L_203:
        /*0038*/ 	.byte	0x04, 0x17
        /*003a*/ 	.short	(.L_205 - .L_204)
.L_204:
        /*003c*/ 	.word	0x00000000
        /*0040*/ 	.short	0x0000
        /*0042*/ 	.short	0x0000
        /*0044*/ 	.byte	0x00, 0xf5, 0x21, 0x00


	//----- nvinfo : EIATTR_SPARSE_MMA_MASK
	.align		4
.L_205:
        /*0048*/ 	.byte	0x03, 0x50
        /*004a*/ 	.short	0x0000


	//----- nvinfo : EIATTR_MAXREG_COUNT
	.align		4
        /*004c*/ 	.byte	0x03, 0x1b
        /*004e*/ 	.short	0x00ff


	//----- nvinfo : EIATTR_MERCURY_ISA_VERSION
	.align		4
        /*0050*/ 	.byte	0x03, 0x5f
        /*0052*/ 	.short	0x0101


	//----- nvinfo : EIATTR_VRC_CTA_INIT_COUNT
	.align		4
        /*0054*/ 	.byte	0x02, 0x4a
	.zero		1
	.zero		1


	//----- nvinfo : EIATTR_EXIT_INSTR_OFFSETS
	.align		4
        /*0058*/ 	.byte	0x04, 0x1c
        /*005a*/ 	.short	(.L_207 - .L_206)


	//   ....[0]....
.L_206:
        /*005c*/ 	.word	0x00000080


	//   ....[1]....
        /*0060*/ 	.word	0x000001a0


	//   ....[2]....
        /*0064*/ 	.word	0x000001f0


	//----- nvinfo : EIATTR_CRS_STACK_SIZE
	.align		4
.L_207:
        /*0068*/ 	.byte	0x04, 0x1e
        /*006a*/ 	.short	(.L_209 - .L_208)
.L_208:
        /*006c*/ 	.word	0x00000000


	//----- nvinfo : EIATTR_CBANK_PARAM_SIZE
	.align		4
.L_209:
        /*0070*/ 	.byte	0x03, 0x19
        /*0072*/ 	.short	0x0020


	//----- nvinfo : EIATTR_PARAM_CBANK
	.align		4
        /*0074*/ 	.byte	0x04, 0x0a
        /*0076*/ 	.short	(.L_211 - .L_210)
	.align		4
.L_210:
        /*0078*/ 	.word	index@(.nv.constant0._Z6d_reluPfS_S_l)
        /*007c*/ 	.short	0x0380
        /*007e*/ 	.short	0x0020


	//----- nvinfo : EIATTR_SW_WAR
	.align		4
.L_211:
        /*0080*/ 	.byte	0x04, 0x36
        /*0082*/ 	.short	(.L_213 - .L_212)
.L_212:
        /*0084*/ 	.word	0x00000008
.L_213:


//--------------------- .nv.info._Z4reluPfS_l     --------------------------
	.section	.nv.info._Z4reluPfS_l,"",@"SHT_CUDA_INFO"
	.sectionflags	@""
	.align	4


	//----- nvinfo : EIATTR_CUDA_API_VERSION
	.align		4
        /*0000*/ 	.byte	0x04, 0x37
        /*0002*/ 	.short	(.L_215 - .L_214)
.L_214:
        /*0004*/ 	.word	0x00000082


	//----- nvinfo : EIATTR_KPARAM_INFO
	.align		4
.L_215:
        /*0008*/ 	.byte	0x04, 0x17
        /*000a*/ 	.short	(.L_217 - .L_216)
.L_216:
        /*000c*/ 	.word	0x00000000
        /*0010*/ 	.short	0x0002
        /*0012*/ 	.short	0x0010
        /*0014*/ 	.byte	0x00, 0xf0, 0x21, 0x00


	//----- nvinfo : EIATTR_KPARAM_INFO
	.align		4
.L_217:
        /*0018*/ 	.byte	0x04, 0x17
        /*001a*/ 	.short	(.L_219 - .L_218)
.L_218:
        /*001c*/ 	.word	0x00000000
        /*0020*/ 	.short	0x0001
        /*0022*/ 	.short	0x0008
        /*0024*/ 	.byte	0x00, 0xf5, 0x21, 0x00


	//----- nvinfo : EIATTR_KPARAM_INFO
	.align		4
.L_219:
        /*0028*/ 	.byte	0x04, 0x17
        /*002a*/ 	.short	(.L_221 - .L_220)
.L_220:
        /*002c*/ 	.word	0x00000000
        /*0030*/ 	.short	0x0000
        /*0032*/ 	.short	0x0000
        /*0034*/ 	.byte	0x00, 0xf5, 0x21, 0x00


	//----- nvinfo : EIATTR_SPARSE_MMA_MASK
	.align		4
.L_221:
        /*0038*/ 	.byte	0x03, 0x50
        /*003a*/ 	.short	0x0000


	//----- nvinfo : EIATTR_MAXREG_COUNT
	.align		4
        /*003c*/ 	.byte	0x03, 0x1b
        /*003e*/ 	.short	0x00ff


	//----- nvinfo : EIATTR_MERCURY_ISA_VERSION
	.align		4
        /*0040*/ 	.byte	0x03, 0x5f
        /*0042*/ 	.short	0x0101


	//----- nvinfo : EIATTR_VRC_CTA_INIT_COUNT
	.align		4
        /*0044*/ 	.byte	0x02, 0x4a
	.zero		1
	.zero		1


	//----- nvinfo : EIATTR_EXIT_INSTR_OFFSETS
	.align		4
        /*0048*/ 	.byte	0x04, 0x1c
        /*004a*/ 	.short	(.L_223 - .L_222)


	//   ....[0]....
.L_222:
        /*004c*/ 	.word	0x00000080


	//   ....[1]....
        /*0050*/ 	.word	0x00000150


	//   ....[2]....
        /*0054*/ 	.word	0x000001a0


	//----- nvinfo : EIATTR_CBANK_PARAM_SIZE
	.align		4
.L_223:
        /*0058*/ 	.byte	0x03, 0x19
        /*005a*/ 	.short	0x0018


	//----- nvinfo : EIATTR_PARAM_CBANK
	.align		4
        /*005c*/ 	.byte	0x04, 0x0a
        /*005e*/ 	.short	(.L_225 - .L_224)
	.align		4
.L_224:
        /*0060*/ 	.word	index@(.nv.constant0._Z4reluPfS_l)
        /*0064*/ 	.short	0x0380
        /*0066*/ 	.short	0x0018


	//----- nvinfo : EIATTR_SW_WAR
	.align		4
.L_225:
        /*0068*/ 	.byte	0x04, 0x36
        /*006a*/ 	.short	(.L_227 - .L_226)
.L_226:
        /*006c*/ 	.word	0x00000008
.L_227:


//--------------------- .nv.info._Z8accuracyPfS_S_llPi --------------------------
	.section	.nv.info._Z8accuracyPfS_S_llPi,"",@"SHT_CUDA_INFO"
	.sectionflags	@""
	.align	4


	//----- nvinfo : EIATTR_CUDA_API_VERSION
	.align		4
        /*0000*/ 	.byte	0x04, 0x37
        /*0002*/ 	.short	(.L_229 - .L_228)
.L_228:
        /*0004*/ 	.word	0x00000082


	//----- nvinfo : EIATTR_KPARAM_INFO
	.align		4
.L_229:
        /*0008*/ 	.byte	0x04, 0x17
        /*000a*/ 	.short	(.L_231 - .L_230)
.L_230:
        /*000c*/ 	.word	0x00000000
        /*0010*/ 	.short	0x0005
        /*0012*/ 	.short	0x0028
        /*0014*/ 	.byte	0x00, 0xf5, 0x21, 0x00


	//----- nvinfo : EIATTR_KPARAM_INFO
	.align		4
.L_231:
        /*0018*/ 	.byte	0x04, 0x17
        /*001a*/ 	.short	(.L_233 - .L_232)
.L_232:
        /*001c*/ 	.word	0x00000000
        /*0020*/ 	.short	0x0004
        /*0022*/ 	.short	0x0020
        /*0024*/ 	.byte	0x00, 0xf0, 0x21, 0x00


	//----- nvinfo : EIATTR_KPARAM_INFO
	.align		4
.L_233:
        /*0028*/ 	.byte	0x04, 0x17
        /*002a*/ 	.short	(.L_235 - .L_234)
.L_234:
        /*002c*/ 	.word	0x00000000
        /*0030*/ 	.short	0x0003
        /*0032*/ 	.short	0x0018
        /*0034*/ 	.byte	0x00, 0xf0, 0x21, 0x00


	//----- nvinfo : EIATTR_KPARAM_INFO
	.align		4
.L_235:
        /*0038*/ 	.byte	0x04, 0x17
        /*003a*/ 	.short	(.L_237 - .L_236)
.L_236:
        /*003c*/ 	.word	0x00000000
        /*0040*/ 	.short	0x0002
        /*0042*/ 	.short	0x0010
        /*0044*/ 	.byte	0x00, 0xf5, 0x21, 0x00


	//----- nvinfo : EIATTR_KPARAM_INFO
	.align		4
.L_237:
        /*0048*/ 	.byte	0x04, 0x17
        /*004a*/ 	.short	(.L_239 - .L_238)
.L_238:
        /*004c*/ 	.word	0x00000000
        /*0050*/ 	.short	0x0001
        /*0052*/ 	.short	0x0008
        /*0054*/ 	.byte	0x00, 0xf5, 0x21, 0x00


	//----- nvinfo : EIATTR_KPARAM_INFO
	.align		4
.L_239:
        /*0058*/ 	.byte	0x04, 0x17
        /*005a*/ 	.short	(.L_241 - .L_240)
.L_240:
        /*005c*/ 	.word	0x00000000
        /*0060*/ 	.short	0x0000
        /*0062*/ 	.short	0x0000
        /*0064*/ 	.byte	0x00, 0xf5, 0x21, 0x00


	//----- nvinfo : EIATTR_SPARSE_MMA_MASK
	.align		4
.L_241:
        /*0068*/ 	.byte	0x03, 0x50
        /*006a*/ 	.short	0x0000


	//----- nvinfo : EIATTR_MAXREG_COUNT
	.align		4
        /*006c*/ 	.byte	0x03, 0x1b
        /*006e*/ 	.short	0x00ff


	//----- nvinfo : EIATTR_MERCURY_ISA_VERSION
	.align		4
        /*0070*/ 	.byte	0x03, 0x5f
        /*0072*/ 	.short	0x0101


	//----- nvinfo : EIATTR_INT_WARP_WIDE_INSTR_OFFSETS
	.align		4
        /*0074*/ 	.byte	0x04, 0x31
        /*0076*/ 	.short	(.L_243 - .L_242)


	//   ....[0]....
.L_242:
        /*0078*/ 	.word	0x00001340


	//   ....[1]....
        /*007c*/ 	.word	0x00001380


	//----- nvinfo : EIATTR_VRC_CTA_INIT_COUNT
	.align		4
.L_243:
        /*0080*/ 	.byte	0x02, 0x4a
	.zero		1
	.zero		1


	//----- nvinfo : EIATTR_EXIT_INSTR_OFFSETS
	.align		4
        /*0084*/ 	.byte	0x04, 0x1c
        /*0086*/ 	.short	(.L_245 - .L_244)


	//   ....[0]....
.L_244:
        /*0088*/ 	.word	0x00000080


	//   ....[1]....
        /*008c*/ 	.word	0x000013f0


	//----- nvinfo : EIATTR_CBANK_PARAM_SIZE
	.align		4
.L_245:
        /*0090*/ 	.byte	0x03, 0x19
        /*0092*/ 	.short	0x0030


	//----- nvinfo : EIATTR_PARAM_CBANK
	.align		4
        /*0094*/ 	.byte	0x04, 0x0a
        /*0096*/ 	.short	(.L_247 - .L_246)
	.align		4
.L_246:
        /*0098*/ 	.word	index@(.nv.constant0._Z8accuracyPfS_S_llPi)
        /*009c*/ 	.short	0x0380
        /*009e*/ 	.short	0x0030


	//----- nvinfo : EIATTR_SW_WAR
	.align		4
.L_247:
        /*00a0*/ 	.byte	0x04, 0x36
        /*00a2*/ 	.short	(.L_249 - .L_248)
.L_248:
        /*00a4*/ 	.word	0x00000008
.L_249:


//--------------------- .nv.info._Z4centPfS_S_l   --------------------------
	.section	.nv.info._Z4centPfS_S_l,"",@"SHT_CUDA_INFO"
	.sectionflags	@""
	.align	4


	//----- nvinfo : EIATTR_CUDA_API_VERSION
	.align		4
        /*0000*/ 	.byte	0x04, 0x37
        /*0002*/ 	.short	(.L_251 - .L_250)
.L_250:
        /*0004*/ 	.word	0x00000082


	//----- nvinfo : EIATTR_KPARAM_INFO
	.align		4
.L_251:
        /*0008*/ 	.byte	0x04, 0x17
        /*000a*/ 	.short	(.L_253 - .L_252)
.L_252:
        /*000c*/ 	.word	0x00000000
        /*0010*/ 	.short	0x0003
        /*0012*/ 	.short	0x0018
        /*0014*/ 	.byte	0x00, 0xf0, 0x21, 0x00


	//----- nvinfo : EIATTR_KPARAM_INFO
	.align		4
.L_253:
        /*0018*/ 	.byte	0x04, 0x17
        /*001a*/ 	.short	(.L_255 - .L_254)
.L_254:
        /*001c*/ 	.word	0x00000000
        /*0020*/ 	.short	0x0002
        /*0022*/ 	.short	0x0010
        /*0024*/ 	.byte	0x00, 0xf5, 0x21, 0x00


	//----- nvinfo : EIATTR_KPARAM_INFO
	.align		4
.L_255:
        /*0028*/ 	.byte	0x04, 0x17
        /*002a*/ 	.short	(.L_257 - .L_256)
.L_256:
        /*002c*/ 	.word	0x00000000
        /*0030*/ 	.short	0x0001
        /*0032*/ 	.short	0x0008
        /*0034*/ 	.byte	0x00, 0xf5, 0x21, 0x00


	//----- nvinfo : EIATTR_KPARAM_INFO
	.align		4
.L_257:
        /*0038*/ 	.byte	0x04, 0x17
        /*003a*/ 	.short	(.L_259 - .L_258)
.L_258:
        /*003c*/ 	.word	0x00000000
        /*0040*/ 	.short	0x0000
        /*0042*/ 	.short	0x0000
        /*0044*/ 	.byte	0x00, 0xf5, 0x21, 0x00


	//----- nvinfo : EIATTR_SPARSE_MMA_MASK
	.align		4
.L_259:
        /*0048*/ 	.byte	0x03, 0x50
        /*004a*/ 	.short	0x0000


	//----- nvinfo : EIATTR_MAXREG_COUNT
	.align		4
        /*004c*/ 	.byte	0x03, 0x1b
        /*004e*/ 	.short	0x00ff


	//----- nvinfo : EIATTR_MERCURY_ISA_VERSION
	.align		4
        /*0050*/ 	.byte	0x03, 0x5f
        /*0052*/ 	.short	0x0101


	//----- nvinfo : EIATTR_VRC_CTA_INIT_COUNT
	.align		4
        /*0054*/ 	.byte	0x02, 0x4a
	.zero		1
	.zero		1


	//----- nvinfo : EIATTR_EXIT_INSTR_OFFSETS
	.align		4
        /*0058*/ 	.byte	0x04, 0x1c
        /*005a*/ 	.short	(.L_261 - .L_260)


	//   ....[0]....
.L_260:
        /*005c*/ 	.word	0x00000080


	//   ....[1]....
        /*0060*/ 	.word	0x00000400


	//   ....[2]....
        /*0064*/ 	.word	0x00000680


	//----- nvinfo : EIATTR_CRS_STACK_SIZE
	.align		4
.L_261:
        /*0068*/ 	.byte	0x04, 0x1e
        /*006a*/ 	.short	(.L_263 - .L_262)
.L_262:
        /*006c*/ 	.word	0x00000000


	//----- nvinfo : EIATTR_CBANK_PARAM_SIZE
	.align		4
.L_263:
        /*0070*/ 	.byte	0x03, 0x19
        /*0072*/ 	.short	0x0020


	//----- nvinfo : EIATTR_PARAM_CBANK
	.align		4
        /*0074*/ 	.byte	0x04, 0x0a
        /*0076*/ 	.short	(.L_265 - .L_264)
	.align		4
.L_264:
        /*0078*/ 	.word	index@(.nv.constant0._Z4centPfS_S_l)
        /*007c*/ 	.short	0x0380
        /*007e*/ 	.short	0x0020


	//----- nvinfo : EIATTR_SW_WAR
	.align		4
.L_265:
        /*0080*/ 	.byte	0x04, 0x36
        /*0082*/ 	.short	(.L_267 - .L_266)
.L_266:
        /*0084*/ 	.word	0x00000008
.L_267:


//--------------------- .nv.info._Z12reduce_sum2DPfS_lll --------------------------
	.section	.nv.info._Z12reduce_sum2DPfS_lll,"",@"SHT_CUDA_INFO"
	.sectionflags	@""
	.align	4


	//----- nvinfo : EIATTR_CUDA_API_VERSION
	.align		4
        /*0000*/ 	.byte	0x04, 0x37
        /*0002*/ 	.short	(.L_269 - .L_268)
.L_268:
        /*0004*/ 	.word	0x00000082


	//----- nvinfo : EIATTR_KPARAM_INFO
	.align		4
.L_269:
        /*0008*/ 	.byte	0x04, 0x17
        /*000a*/ 	.short	(.L_271 - .L_270)
.L_270:
        /*000c*/ 	.word	0x00000000
        /*0010*/ 	.short	0x0004
        /*0012*/ 	.short	0x0020
        /*0014*/ 	.byte	0x00, 0xf0, 0x21, 0x00


	//----- nvinfo : EIATTR_KPARAM_INFO
	.align		4
.L_271:
        /*0018*/ 	.byte	0x04, 0x17
        /*001a*/ 	.short	(.L_273 - .L_272)
.L_272:
        /*001c*/ 	.word	0x00000000
        /*0020*/ 	.short	0x0003
        /*0022*/ 	.short	0x0018
        /*0024*/ 	.byte	0x00, 0xf0, 0x21, 0x00


	//----- nvinfo : EIATTR_KPARAM_INFO
	.align		4
.L_273:
        /*0028*/ 	.byte	0x04, 0x17
        /*002a*/ 	.short	(.L_275 - .L_274)
.L_274:
        /*002c*/ 	.word	0x00000000
        /*0030*/ 	.short	0x0002
        /*0032*/ 	.short	0x0010
        /*0034*/ 	.byte	0x00, 0xf0, 0x21, 0x00


	//----- nvinfo : EIATTR_KPARAM_INFO
	.align		4
.L_275:
        /*0038*/ 	.byte	0x04, 0x17
        /*003a*/ 	.short	(.L_277 - .L_276)
.L_276:
        /*003c*/ 	.word	0x00000000
        /*0040*/ 	.short	0x0001
        /*0042*/ 	.short	0x0008
        /*0044*/ 	.byte	0x00, 0xf5, 0x21, 0x00


	//----- nvinfo : EIATTR_KPARAM_INFO
	.align		4
.L_277:
        /*0048*/ 	.byte	0x04, 0x17
        /*004a*/ 	.short	(.L_279 - .L_278)
.L_278:
        /*004c*/ 	.word	0x00000000
        /*0050*/ 	.short	0x0000
        /*0052*/ 	.short	0x0000
        /*0054*/ 	.byte	0x00, 0xf5, 0x21, 0x00


	//----- nvinfo : EIATTR_SPARSE_MMA_MASK
	.align		4
.L_279:
        /*0058*/ 	.byte	0x03, 0x50
        /*005a*/ 	.short	0x0000


	//----- nvinfo : EIATTR_MAXREG_COUNT
	.align		4
        /*005c*/ 	.byte	0x03, 0x1b
        /*005e*/ 	.short	0x00ff


	//----- nvinfo : EIATTR_MERCURY_ISA_VERSION
	.align		4
        /*0060*/ 	.byte	0x03, 0x5f
        /*0062*/ 	.short	0x0101


	//----- nvinfo : EIATTR_VRC_CTA_INIT_COUNT
	.align		4
        /*0064*/ 	.byte	0x02, 0x4a
	.zero		1
	.zero		1


	//----- nvinfo : EIATTR_EXIT_INSTR_OFFSETS
	.align		4
        /*0068*/ 	.byte	0x04, 0x1c
        /*006a*/ 	.short	(.L_281 - .L_280)


	//   ....[0]....
.L_280:
        /*006c*/ 	.word	0x000000d0


	//   ....[1]....
        /*0070*/ 	.word	0x00000340


	//   ....[2]....
        /*0074*/ 	.word	0x00000540


	//----- nvinfo : EIATTR_CRS_STACK_SIZE
	.align		4
.L_281:
        /*0078*/ 	.byte	0x04, 0x1e
        /*007a*/ 	.short	(.L_283 - .L_282)
.L_282:
        /*007c*/ 	.word	0x00000000


	//----- nvinfo : EIATTR_CBANK_PARAM_SIZE
	.align		4
.L_283:
        /*0080*/ 	.byte	0x03, 0x19
        /*0082*/ 	.short	0x0028


	//----- nvinfo : EIATTR_PARAM_CBANK
	.align		4
        /*0084*/ 	.byte	0x04, 0x0a
        /*0086*/ 	.short	(.L_285 - .L_284)
	.align		4
.L_284:
        /*0088*/ 	.word	index@(.nv.constant0._Z12reduce_sum2DPfS_lll)
        /*008c*/ 	.short	0x0380
        /*008e*/ 	.short	0x0028


	//----- nvinfo : EIATTR_SW_WAR
	.align		4
.L_285:
        /*0090*/ 	.byte	0x04, 0x36
        /*0092*/ 	.short	(.L_287 - .L_286)
.L_286:
        /*0094*/ 	.word	0x00000008
.L_287:


//--------------------- .nv.info._Z11sum_mat_colPfS_S_ll --------------------------
	.section	.nv.info._Z11sum_mat_colPfS_S_ll,"",@"SHT_CUDA_INFO"
	.sectionflags	@""
	.align	4


	//----- nvinfo : EIATTR_CUDA_API_VERSION
	.align		4
        /*0000*/ 	.byte	0x04, 0x37
        /*0002*/ 	.short	(.L_289 - .L_288)
.L_288:
        /*0004*/ 	.word	0x00000082


	//----- nvinfo : EIATTR_KPARAM_INFO
	.align		4
.L_289:
        /*0008*/ 	.byte	0x04, 0x17
        /*000a*/ 	.short	(.L_291 - .L_290)
.L_290:
        /*000c*/ 	.word	0x00000000
        /*0010*/ 	.short	0x0004
        /*0012*/ 	.short	0x0020
        /*0014*/ 	.byte	0x00, 0xf0, 0x21, 0x00


	//----- nvinfo : EIATTR_KPARAM_INFO
	.align		4
.L_291:
        /*0018*/ 	.byte	0x04, 0x17
        /*001a*/ 	.short	(.L_293 - .L_292)
.L_292:
        /*001c*/ 	.word	0x00000000
        /*0020*/ 	.short	0x0003
        /*0022*/ 	.short	0x0018
        /*0024*/ 	.byte	0x00, 0xf0, 0x21, 0x00


	//----- nvinfo : EIATTR_KPARAM_INFO
	.align		4
.L_293:
        /*0028*/ 	.byte	0x04, 0x17
        /*002a*/ 	.short	(.L_295 - .L_294)
.L_294:
        /*002c*/ 	.word	0x00000000
        /*0030*/ 	.short	0x0002
        /*0032*/ 	.short	0x0010
        /*0034*/ 	.byte	0x00, 0xf5, 0x21, 0x00


	//----- nvinfo : EIATTR_KPARAM_INFO
	.align		4
.L_295:
        /*0038*/ 	.byte	0x04, 0x17
        /*003a*/ 	.short	(.L_297 - .L_296)
.L_296:
        /*003c*/ 	.word	0x00000000
        /*0040*/ 	.short	0x0001
        /*0042*/ 	.short	0x0008
        /*0044*/ 	.byte	0x00, 0xf5, 0x21, 0x00


	//----- nvinfo : EIATTR_KPARAM_INFO
	.align		4
.L_297:
        /*0048*/ 	.byte	0x04, 0x17
        /*004a*/ 	.short	(.L_299 - .L_298)
.L_298:
        /*004c*/ 	.word	0x00000000
        /*0050*/ 	.short	0x0000
        /*0052*/ 	.short	0x0000
        /*0054*/ 	.byte	0x00, 0xf5, 0x21, 0x00


	//----- nvinfo : EIATTR_SPARSE_MMA_MASK
	.align		4
.L_299:
        /*0058*/ 	.byte	0x03, 0x50
        /*005a*/ 	.short	0x0000


	//----- nvinfo : EIATTR_MAXREG_COUNT
	.align		4
        /*005c*/ 	.byte	0x03, 0x1b
        /*005e*/ 	.short	0x00ff


	//----- nvinfo : EIATTR_MERCURY_ISA_VERSION
	.align		4
        /*0060*/ 	.byte	0x03, 0x5f
        /*0062*/ 	.short	0x0101


	//----- nvinfo : EIATTR_VRC_CTA_INIT_COUNT
	.align		4
        /*0064*/ 	.byte	0x02, 0x4a
	.zero		1
	.zero		1


	//----- nvinfo : EIATTR_EXIT_INSTR_OFFSETS
	.align		4
        /*0068*/ 	.byte	0x04, 0x1c
        /*006a*/ 	.short	(.L_301 - .L_300)


	//   ....[0]....
.L_300:
        /*006c*/ 	.word	0x000000e0


	//   ....[1]....
        /*0070*/ 	.word	0x00000390


	//----- nvinfo : EIATTR_CRS_STACK_SIZE
	.align		4
.L_301:
        /*0074*/ 	.byte	0x04, 0x1e
        /*0076*/ 	.short	(.L_303 - .L_302)
.L_302:
        /*0078*/ 	.word	0x00000000


	//----- nvinfo : EIATTR_CBANK_PARAM_SIZE
	.align		4
.L_303:
        /*007c*/ 	.byte	0x03, 0x19
        /*007e*/ 	.short	0x0028


	//----- nvinfo : EIATTR_PARAM_CBANK
	.align		4
        /*0080*/ 	.byte	0x04, 0x0a
        /*0082*/ 	.short	(.L_305 - .L_304)
	.align		4
.L_304:
        /*0084*/ 	.word	index@(.nv.constant0._Z11sum_mat_colPfS_S_ll)
        /*0088*/ 	.short	0x0380
        /*008a*/ 	.short	0x0028


	//----- nvinfo : EIATTR_SW_WAR
	.align		4
.L_305:
        /*008c*/ 	.byte	0x04, 0x36
        /*008e*/ 	.short	(.L_307 - .L_306)
.L_306:
        /*0090*/ 	.word	0x00000008
.L_307:


//--------------------- .nv.info._Z11sum_mat_rowPfS_S_ll --------------------------
	.section	.nv.info._Z11sum_mat_rowPfS_S_ll,"",@"SHT_CUDA_INFO"
	.sectionflags	@""
	.align	4


	//----- nvinfo : EIATTR_CUDA_API_VERSION
	.align		4
        /*0000*/ 	.byte	0x04, 0x37
        /*0002*/ 	.short	(.L_309 - .L_308)
.L_308:
        /*0004*/ 	.word	0x00000082


	//----- nvinfo : EIATTR_KPARAM_INFO
	.align		4
.L_309:
        /*0008*/ 	.byte	0x04, 0x17
        /*000a*/ 	.short	(.L_311 - .L_310)
.L_310:
        /*000c*/ 	.word	0x00000000
        /*0010*/ 	.short	0x0004
        /*0012*/ 	.short	0x0020
        /*0014*/ 	.byte	0x00, 0xf0, 0x21, 0x00


	//----- nvinfo : EIATTR_KPARAM_INFO
	.align		4
.L_311:
        /*0018*/ 	.byte	0x04, 0x17
        /*001a*/ 	.short	(.L_313 - .L_312)
.L_312:
        /*001c*/ 	.word	0x00000000
        /*0020*/ 	.short	0x0003
        /*0022*/ 	.short	0x0018
        /*0024*/ 	.byte	0x00, 0xf0, 0x21, 0x00


	//----- nvinfo : EIATTR_KPARAM_INFO
	.align		4
.L_313:
        /*0028*/ 	.byte	0x04, 0x17
        /*002a*/ 	.short	(.L_315 - .L_314)
.L_314:
        /*002c*/ 	.word	0x00000000
        /*0030*/ 	.short	0x0002
        /*0032*/ 	.short	0x0010
        /*0034*/ 	.byte	0x00, 0xf5, 0x21, 0x00


	//----- nvinfo : EIATTR_KPARAM_INFO
	.align		4
.L_315:
        /*0038*/ 	.byte	0x04, 0x17
        /*003a*/ 	.short	(.L_317 - .L_316)
.L_316:
        /*003c*/ 	.word	0x00000000
        /*0040*/ 	.short	0x0001
        /*0042*/ 	.short	0x0008
        /*0044*/ 	.byte	0x00, 0xf5, 0x21, 0x00


	//----- nvinfo : EIATTR_KPARAM_INFO
	.align		4
.L_317:
        /*0048*/ 	.byte	0x04, 0x17
        /*004a*/ 	.short	(.L_319 - .L_318)
.L_318:
        /*004c*/ 	.word	0x00000000
        /*0050*/ 	.short	0x0000
        /*0052*/ 	.short	0x0000
        /*0054*/ 	.byte	0x00, 0xf5, 0x21, 0x00


	//----- nvinfo : EIATTR_SPARSE_MMA_MASK
	.align		4
.L_319:
        /*0058*/ 	.byte	0x03, 0x50
        /*005a*/ 	.short	0x0000


	//----- nvinfo : EIATTR_MAXREG_COUNT
	.align		4
        /*005c*/ 	.byte	0x03, 0x1b
        /*005e*/ 	.short	0x00ff


	//----- nvinfo : EIATTR_MERCURY_ISA_VERSION
	.align		4
        /*0060*/ 	.byte	0x03, 0x5f
        /*0062*/ 	.short	0x0101


	//----- nvinfo : EIATTR_VRC_CTA_INIT_COUNT
	.align		4
        /*0064*/ 	.byte	0x02, 0x4a
	.zero		1
	.zero		1


	//----- nvinfo : EIATTR_EXIT_INSTR_OFFSETS
	.align		4
        /*0068*/ 	.byte	0x04, 0x1c
        /*006a*/ 	.short	(.L_321 - .L_320)


	//   ....[0]....
.L_320:
        /*006c*/ 	.word	0x000000e0


	//   ....[1]....
        /*0070*/ 	.word	0x00000390


	//----- nvinfo : EIATTR_CRS_STACK_SIZE
	.align		4
.L_321:
        /*0074*/ 	.byte	0x04, 0x1e
        /*0076*/ 	.short	(.L_323 - .L_322)
.L_322:
        /*0078*/ 	.word	0x00000000


	//----- nvinfo : EIATTR_CBANK_PARAM_SIZE
	.align		4
.L_323:
        /*007c*/ 	.byte	0x03, 0x19
        /*007e*/ 	.short	0x0028


	//----- nvinfo : EIATTR_PARAM_CBANK
	.align		4
        /*0080*/ 	.byte	0x04, 0x0a
        /*0082*/ 	.short	(.L_325 - .L_324)
	.align		4
.L_324:
        /*0084*/ 	.word	index@(.nv.constant0._Z11sum_mat_rowPfS_S_ll)
        /*0088*/ 	.short	0x0380
        /*008a*/ 	.short	0x0028


	//----- nvinfo : EIATTR_SW_WAR
	.align		4
.L_325:
        /*008c*/ 	.byte	0x04, 0x36
        /*008e*/ 	.short	(.L_327 - .L_326)
.L_326:
        /*0090*/ 	.word	0x00000008
.L_327:


//--------------------- .nv.info._Z6el_divPfS_S_lll --------------------------
	.section	.nv.info._Z6el_divPfS_S_lll,"",@"SHT_CUDA_INFO"
	.sectionflags	@""
	.align	4


	//----- nvinfo : EIATTR_CUDA_API_VERSION
	.align		4
        /*0000*/ 	.byte	0x04, 0x37
        /*0002*/ 	.short	(.L_329 - .L_328)
.L_328:
        /*0004*/ 	.word	0x00000082


	//----- nvinfo : EIATTR_KPARAM_INFO
	.align		4
.L_329:
        /*0008*/ 	.byte	0x04, 0x17
        /*000a*/ 	.short	(.L_331 - .L_330)
.L_330:
        /*000c*/ 	.word	0x00000000
        /*0010*/ 	.short	0x0005
        /*0012*/ 	.short	0x0028
        /*0014*/ 	.byte	0x00, 0xf0, 0x21, 0x00


	//----- nvinfo : EIATTR_KPARAM_INFO
	.align		4
.L_331:
        /*0018*/ 	.byte	0x04, 0x17
        /*001a*/ 	.short	(.L_333 - .L_332)
.L_332:
        /*001c*/ 	.word	0x00000000
        /*0020*/ 	.short	0x0004
        /*0022*/ 	.short	0x0020
        /*0024*/ 	.byte	0x00, 0xf0, 0x21, 0x00


	//----- nvinfo : EIATTR_KPARAM_INFO
	.align		4
.L_333:
        /*0028*/ 	.byte	0x04, 0x17
        /*002a*/ 	.short	(.L_335 - .L_334)
.L_334:
        /*002c*/ 	.word	0x00000000
        /*0030*/ 	.short	0x0003
        /*0032*/ 	.short	0x0018
        /*0034*/ 	.byte	0x00, 0xf0, 0x21, 0x00


	//----- nvinfo : EIATTR_KPARAM_INFO
	.align		4
.L_335:
        /*0038*/ 	.byte	0x04, 0x17
        /*003a*/ 	.short	(.L_337 - .L_336)
.L_336:
        /*003c*/ 	.word	0x00000000
        /*0040*/ 	.short	0x0002
        /*0042*/ 	.short	0x0010
        /*0044*/ 	.byte	0x00, 0xf5, 0x21, 0x00


	//----- nvinfo : EIATTR_KPARAM_INFO
	.align		4
.L_337:
        /*0048*/ 	.byte	0x04, 0x17
        /*004a*/ 	.short	(.L_339 - .L_338)
.L_338:
        /*004c*/ 	.word	0x00000000
        /*0050*/ 	.short	0x0001
        /*0052*/ 	.short	0x0008
        /*0054*/ 	.byte	0x00, 0xf5, 0x21, 0x00


	//----- nvinfo : EIATTR_KPARAM_INFO
	.align		4
.L_339:
        /*0058*/ 	.byte	0x04, 0x17
        /*005a*/ 	.short	(.L_341 - .L_340)
.L_340:
        /*005c*/ 	.word	0x00000000
        /*0060*/ 	.short	0x0000
        /*0062*/ 	.short	0x0000
        /*0064*/ 	.byte	0x00, 0xf5, 0x21, 0x00


	//----- nvinfo : EIATTR_SPARSE_MMA_MASK
	.align		4
.L_341:
        /*0068*/ 	.byte	0x03, 0x50
        /*006a*/ 	.short	0x0000


	//----- nvinfo : EIATTR_MAXREG_COUNT
	.align		4
        /*006c*/ 	.byte	0x03, 0x1b
        /*006e*/ 	.short	0x00ff


	//----- nvinfo : EIATTR_MERCURY_ISA_VERSION
	.align		4
        /*0070*/ 	.byte	0x03, 0x5f
        /*0072*/ 	.short	0x0101


	//----- nvinfo : EIATTR_VRC_CTA_INIT_COUNT
	.align		4
        /*0074*/ 	.byte	0x02, 0x4a
	.zero		1
	.zero		1


	//----- nvinfo : EIATTR_EXIT_INSTR_OFFSETS
	.align		4
        /*0078*/ 	.byte	0x04, 0x1c
        /*007a*/ 	.short	(.L_343 - .L_342)


	//   ....[0]....
.L_342:
        /*007c*/ 	.word	0x000000d0


	//   ....[1]....
        /*0080*/ 	.word	0x000002f0


	//   ....[2]....
        /*0084*/ 	.word	0x000004a0


	//----- nvinfo : EIATTR_CRS_STACK_SIZE
	.align		4
.L_343:
        /*0088*/ 	.byte	0x04, 0x1e
        /*008a*/ 	.short	(.L_345 - .L_344)
.L_344:
        /*008c*/ 	.word	0x00000000


	//----- nvinfo : EIATTR_CBANK_PARAM_SIZE
	.align		4
.L_345:
        /*0090*/ 	.byte	0x03, 0x19
        /*0092*/ 	.short	0x0030


	//----- nvinfo : EIATTR_PARAM_CBANK
	.align		4
        /*0094*/ 	.byte	0x04, 0x0a
        /*0096*/ 	.short	(.L_347 - .L_346)
	.align		4
.L_346:
        /*0098*/ 	.word	index@(.nv.constant0._Z6el_divPfS_S_lll)
        /*009c*/ 	.short	0x0380
        /*009e*/ 	.short	0x0030


	//----- nvinfo : EIATTR_SW_WAR
	.align		4
.L_347:
        /*00a0*/ 	.byte	0x04, 0x36
        /*00a2*/ 	.short	(.L_349 - .L_348)
.L_348:
        /*00a4*/ 	.word	0x00000008
.L_349:


//--------------------- .nv.info._Z7el_multPfS_S_lll --------------------------
	.section	.nv.info._Z7el_multPfS_S_lll,"",@"SHT_CUDA_INFO"
	.sectionflags	@""
	.align	4


	//----- nvinfo : EIATTR_CUDA_API_VERSION
	.align		4
        /*0000*/ 	.byte	0x04, 0x37
        /*0002*/ 	.short	(.L_351 - .L_350)
.L_350:
        /*0004*/ 	.word	0x00000082


	//----- nvinfo : EIATTR_KPARAM_INFO
	.align		4
.L_351:
        /*0008*/ 	.byte	0x04, 0x17
        /*000a*/ 	.short	(.L_353 - .L_352)
.L_352:
        /*000c*/ 	.word	0x00000000
        /*0010*/ 	.short	0x0005
        /*0012*/ 	.short	0x0028
        /*0014*/ 	.byte	0x00, 0xf0, 0x21, 0x00


	//----- nvinfo : EIATTR_KPARAM_INFO
	.align		4
.L_353:
        /*0018*/ 	.byte	0x04, 0x17
        /*001a*/ 	.short	(.L_355 - .L_354)
.L_354:
        /*001c*/ 	.word	0x00000000
        /*0020*/ 	.short	0x0004
        /*0022*/ 	.short	0x0020
        /*0024*/ 	.byte	0x00, 0xf0, 0x21, 0x00


	//----- nvinfo : EIATTR_KPARAM_INFO
	.align		4
.L_355:
        /*0028*/ 	.byte	0x04, 0x17
        /*002a*/ 	.short	(.L_357 - .L_356)
.L_356:
        /*002c*/ 	.word	0x00000000
        /*0030*/ 	.short	0x0003
        /*0032*/ 	.short	0x0018
        /*0034*/ 	.byte	0x00, 0xf0, 0x21, 0x00


	//----- nvinfo : EIATTR_KPARAM_INFO
	.align		4
.L_357:
        /*0038*/ 	.byte	0x04, 0x17
        /*003a*/ 	.short	(.L_359 - .L_358)
.L_358:
        /*003c*/ 	.word	0x00000000
        /*0040*/ 	.short	0x0002
        /*0042*/ 	.short	0x0010
        /*0044*/ 	.byte	0x00, 0xf5, 0x21, 0x00


	//----- nvinfo : EIATTR_KPARAM_INFO
	.align		4
.L_359:
        /*0048*/ 	.byte	0x04, 0x17
        /*004a*/ 	.short	(.L_361 - .L_360)
.L_360:
        /*004c*/ 	.word	0x00000000
        /*0050*/ 	.short	0x0001
        /*0052*/ 	.short	0x0008
        /*0054*/ 	.byte	0x00, 0xf5, 0x21, 0x00


	//----- nvinfo : EIATTR_KPARAM_INFO
	.align		4
.L_361:
        /*0058*/ 	.byte	0x04, 0x17
        /*005a*/ 	.short	(.L_363 - .L_362)
.L_362:
        /*005c*/ 	.word	0x00000000
        /*0060*/ 	.short	0x0000
        /*0062*/ 	.short	0x0000
        /*0064*/ 	.byte	0x00, 0xf5, 0x21, 0x00


	//----- nvinfo : EIATTR_SPARSE_MMA_MASK
	.align		4
.L_363:
        /*0068*/ 	.byte	0x03, 0x50
        /*006a*/ 	.short	0x0000


	//----- nvinfo : EIATTR_MAXREG_COUNT
	.align		4
        /*006c*/ 	.byte	0x03, 0x1b
        /*006e*/ 	.short	0x00ff


	//----- nvinfo : EIATTR_MERCURY_ISA_VERSION
	.align		4
        /*0070*/ 	.byte	0x03, 0x5f
        /*0072*/ 	.short	0x0101


	//----- nvinfo : EIATTR_VRC_CTA_INIT_COUNT
	.align		4
        /*0074*/ 	.byte	0x02, 0x4a
	.zero		1
	.zero		1


	//----- nvinfo : EIATTR_EXIT_INSTR_OFFSETS
	.align		4
        /*0078*/ 	.byte	0x04, 0x1c
        /*007a*/ 	.short	(.L_365 - .L_364)


	//   ....[0]....
.L_364:
        /*007c*/ 	.word	0x000000d0


	//   ....[1]....
        /*0080*/ 	.word	0x00000220


	//   ....[2]....
        /*0084*/ 	.word	0x00000310


	//----- nvinfo : EIATTR_CBANK_PARAM_SIZE
	.align		4
.L_365:
        /*0088*/ 	.byte	0x03, 0x19
        /*008a*/ 	.short	0x0030


	//----- nvinfo : EIATTR_PARAM_CBANK
	.align		4
        /*008c*/ 	.byte	0x04, 0x0a
        /*008e*/ 	.short	(.L_367 - .L_366)
	.align		4
.L_366:
        /*0090*/ 	.word	index@(.nv.constant0._Z7el_multPfS_S_lll)
        /*0094*/ 	.short	0x0380
        /*0096*/ 	.short	0x0030


	//----- nvinfo : EIATTR_SW_WAR
	.align		4
.L_367:
        /*0098*/ 	.byte	0x04, 0x36
        /*009a*/ 	.short	(.L_369 - .L_368)
.L_368:
        /*009c*/ 	.word	0x00000008
.L_369:


//--------------------- .nv.info._Z3sumfPffS_S_ll --------------------------
	.section	.nv.info._Z3sumfPffS_S_ll,"",@"SHT_CUDA_INFO"
	.sectionflags	@""
	.align	4


	//----- nvinfo : EIATTR_CUDA_API_VERSION
	.align		4
        /*0000*/ 	.byte	0x04, 0x37
        /*0002*/ 	.short	(.L_371 - .L_370)
.L_370:
        /*0004*/ 	.word	0x00000082


	//----- nvinfo : EIATTR_KPARAM_INFO
	.align		4
.L_371:
        /*0008*/ 	.byte	0x04, 0x17
        /*000a*/ 	.short	(.L_373 - .L_372)
.L_372:
        /*000c*/ 	.word	0x00000000
        /*0010*/ 	.short	0x0006
        /*0012*/ 	.short	0x0030
        /*0014*/ 	.byte	0x00, 0xf0, 0x21, 0x00


	//----- nvinfo : EIATTR_KPARAM_INFO
	.align		4
.L_373:
        /*0018*/ 	.byte	0x04, 0x17
        /*001a*/ 	.short	(.L_375 - .L_374)
.L_374:
        /*001c*/ 	.word	0x00000000
        /*0020*/ 	.short	0x0005
        /*0022*/ 	.short	0x0028
        /*0024*/ 	.byte	0x00, 0xf0, 0x21, 0x00


	//----- nvinfo : EIATTR_KPARAM_INFO
	.align		4
.L_375:
        /*0028*/ 	.byte	0x04, 0x17
        /*002a*/ 	.short	(.L_377 - .L_376)
.L_376:
        /*002c*/ 	.word	0x00000000
        /*0030*/ 	.short	0x0004
        /*0032*/ 	.short	0x0020
        /*0034*/ 	.byte	0x00, 0xf5, 0x21, 0x00


	//----- nvinfo : EIATTR_KPARAM_INFO
	.align		4
.L_377:
        /*0038*/ 	.byte	0x04, 0x17
        /*003a*/ 	.short	(.L_379 - .L_378)
.L_378:
        /*003c*/ 	.word	0x00000000
        /*0040*/ 	.short	0x0003
        /*0042*/ 	.short	0x0018
        /*0044*/ 	.byte	0x00, 0xf5, 0x21, 0x00


	//----- nvinfo : EIATTR_KPARAM_INFO
	.align		4
.L_379:
        /*0048*/ 	.byte	0x04, 0x17
        /*004a*/ 	.short	(.L_381 - .L_380)
.L_380:
        /*004c*/ 	.word	0x00000000
        /*0050*/ 	.short	0x0002
        /*0052*/ 	.short	0x0010
        /*0054*/ 	.byte	0x00, 0xf0, 0x11, 0x00


	//----- nvinfo : EIATTR_KPARAM_INFO
	.align		4
.L_381:
        /*0058*/ 	.byte	0x04, 0x17
        /*005a*/ 	.short	(.L_383 - .L_382)
.L_382:
        /*005c*/ 	.word	0x00000000
        /*0060*/ 	.short	0x0001
        /*0062*/ 	.short	0x0008
        /*0064*/ 	.byte	0x00, 0xf5, 0x21, 0x00


	//----- nvinfo : EIATTR_KPARAM_INFO
	.align		4
.L_383:
        /*0068*/ 	.byte	0x04, 0x17
        /*006a*/ 	.short	(.L_385 - .L_384)
.L_384:
        /*006c*/ 	.word	0x00000000
        /*0070*/ 	.short	0x0000
        /*0072*/ 	.short	0x0000
        /*0074*/ 	.byte	0x00, 0xf0, 0x11, 0x00


	//----- nvinfo : EIATTR_SPARSE_MMA_MASK
	.align		4
.L_385:
        /*0078*/ 	.byte	0x03, 0x50
        /*007a*/ 	.short	0x0000


	//----- nvinfo : EIATTR_MAXREG_COUNT
	.align		4
        /*007c*/ 	.byte	0x03, 0x1b
        /*007e*/ 	.short	0x00ff


	//----- nvinfo : EIATTR_MERCURY_ISA_VERSION
	.align		4
        /*0080*/ 	.byte	0x03, 0x5f
        /*0082*/ 	.short	0x0101


	//----- nvinfo : EIATTR_VRC_CTA_INIT_COUNT
	.align		4
        /*0084*/ 	.byte	0x02, 0x4a
	.zero		1
	.zero		1


	//----- nvinfo : EIATTR_EXIT_INSTR_OFFSETS
	.align		4
        /*0088*/ 	.byte	0x04, 0x1c
        /*008a*/ 	.short	(.L_387 - .L_386)


	//   ....[0]....
.L_386:
        /*008c*/ 	.word	0x00000080


	//   ....[1]....
        /*0090*/ 	.word	0x00000220


	//   ....[2]....
        /*0094*/ 	.word	0x00000350


	//----- nvinfo : EIATTR_CBANK_PARAM_SIZE
	.align		4
.L_387:
        /*0098*/ 	.byte	0x03, 0x19
        /*009a*/ 	.short	0x0038


	//----- nvinfo : EIATTR_PARAM_CBANK
	.align		4
        /*009c*/ 	.byte	0x04, 0x0a
        /*009e*/ 	.short	(.L_389 - .L_388)
	.align		4
.L_388:
        /*00a0*/ 	.word	index@(.nv.constant0._Z3sumfPffS_S_ll)
        /*00a4*/ 	.short	0x0380
        /*00a6*/ 	.short	0x0038


	//----- nvinfo : EIATTR_SW_WAR
	.align		4
.L_389:
        /*00a8*/ 	.byte	0x04, 0x36
        /*00aa*/ 	.short	(.L_391 - .L_390)
.L_390:
        /*00ac*/ 	.word	0x00000008
.L_391:


//--------------------- .nv.info._Z16reduce_array_sumPflS_ --------------------------
	.section	.nv.info._Z16reduce_array_sumPflS_,"",@"SHT_CUDA_INFO"
	.sectionflags	@""
	.align	4


	//----- nvinfo : EIATTR_CUDA_API_VERSION
	.align		4
        /*0000*/ 	.byte	0x04, 0x37
        /*0002*/ 	.short	(.L_393 - .L_392)
.L_392:
        /*0004*/ 	.word	0x00000082


	//----- nvinfo : EIATTR_KPARAM_INFO
	.align		4
.L_393:
        /*0008*/ 	.byte	0x04, 0x17
        /*000a*/ 	.short	(.L_395 - .L_394)
.L_394:
        /*000c*/ 	.word	0x00000000
        /*0010*/ 	.short	0x0002
        /*0012*/ 	.short	0x0010
        /*0014*/ 	.byte	0x00, 0xf5, 0x21, 0x00


	//----- nvinfo : EIATTR_KPARAM_INFO
	.align		4
.L_395:
        /*0018*/ 	.byte	0x04, 0x17
        /*001a*/ 	.short	(.L_397 - .L_396)
.L_396:
        /*001c*/ 	.word	0x00000000
        /*0020*/ 	.short	0x0001
        /*0022*/ 	.short	0x0008
        /*0024*/ 	.byte	0x00, 0xf0, 0x21, 0x00


	//----- nvinfo : EIATTR_KPARAM_INFO
	.align		4
.L_397:
        /*0028*/ 	.byte	0x04, 0x17
        /*002a*/ 	.short	(.L_399 - .L_398)
.L_398:
        /*002c*/ 	.word	0x00000000
        /*0030*/ 	.short	0x0000
        /*0032*/ 	.short	0x0000
        /*0034*/ 	.byte	0x00, 0xf5, 0x21, 0x00


	//----- nvinfo : EIATTR_SPARSE_MMA_MASK
	.align		4
.L_399:
        /*0038*/ 	.byte	0x03, 0x50
        /*003a*/ 	.short	0x0000


	//----- nvinfo : EIATTR_MAXREG_COUNT
	.align		4
        /*003c*/ 	.byte	0x03, 0x1b
        /*003e*/ 	.short	0x00ff


	//----- nvinfo : EIATTR_MERCURY_ISA_VERSION
	.align		4
        /*0040*/ 	.byte	0x03, 0x5f
        /*0042*/ 	.short	0x0101


	//----- nvinfo : EIATTR_VRC_CTA_INIT_COUNT
	.align		4
        /*0044*/ 	.byte	0x02, 0x4a
	.zero		1
	.zero		1


	//----- nvinfo : EIATTR_EXIT_INSTR_OFFSETS
	.align		4
        /*0048*/ 	.byte	0x04, 0x1c
        /*004a*/ 	.short	(.L_401 - .L_400)


	//   ....[0]....
.L_400:
        /*004c*/ 	.word	0x00000080


	//   ....[1]....
        /*0050*/ 	.word	0x00000100


	//----- nvinfo : EIATTR_CBANK_PARAM_SIZE
	.align		4
.L_401:
        /*0054*/ 	.byte	0x03, 0x19
        /*0056*/ 	.short	0x0018


	//----- nvinfo : EIATTR_PARAM_CBANK
	.align		4
        /*0058*/ 	.byte	0x04, 0x0a
        /*005a*/ 	.short	(.L_403 - .L_402)
	.align		4
.L_402:
        /*005c*/ 	.word	index@(.nv.constant0._Z16reduce_array_sumPflS_)
        /*0060*/ 	.short	0x0380
        /*0062*/ 	.short	0x0018


	//----- nvinfo : EIATTR_SW_WAR
	.align		4
.L_403:
        /*0064*/ 	.byte	0x04, 0x36
        /*0066*/ 	.short	(.L_405 - .L_404)
.L_404:
        /*0068*/ 	.word	0x00000008
.L_405:


//--------------------- .nv.info._Z4maskPffll     --------------------------
	.section	.nv.info._Z4maskPffll,"",@"SHT_CUDA_INFO"
	.sectionflags	@""
	.align	4


	//----- nvinfo : EIATTR_CUDA_API_VERSION
	.align		4
        /*0000*/ 	.byte	0x04, 0x37
        /*0002*/ 	.short	(.L_407 - .L_406)
.L_406:
        /*0004*/ 	.word	0x00000082


	//----- nvinfo : EIATTR_KPARAM_INFO
	.align		4
.L_407:
        /*0008*/ 	.byte	0x04, 0x17
        /*000a*/ 	.short	(.L_409 - .L_408)
.L_408:
        /*000c*/ 	.word	0x00000000
        /*0010*/ 	.short	0x0003
        /*0012*/ 	.short	0x0018
        /*0014*/ 	.byte	0x00, 0xf0, 0x21, 0x00


	//----- nvinfo : EIATTR_KPARAM_INFO
	.align		4
.L_409:
        /*0018*/ 	.byte	0x04, 0x17
        /*001a*/ 	.short	(.L_411 - .L_410)
.L_410:
        /*001c*/ 	.word	0x00000000
        /*0020*/ 	.short	0x0002
        /*0022*/ 	.short	0x0010
        /*0024*/ 	.byte	0x00, 0xf0, 0x21, 0x00


	//----- nvinfo : EIATTR_KPARAM_INFO
	.align		4
.L_411:
        /*0028*/ 	.byte	0x04, 0x17
        /*002a*/ 	.short	(.L_413 - .L_412)
.L_412:
        /*002c*/ 	.word	0x00000000
        /*0030*/ 	.short	0x0001
        /*0032*/ 	.short	0x0008
        /*0034*/ 	.byte	0x00, 0xf0, 0x11, 0x00


	//----- nvinfo : EIATTR_KPARAM_INFO
	.align		4
.L_413:
        /*0038*/ 	.byte	0x04, 0x17
        /*003a*/ 	.short	(.L_415 - .L_414)
.L_414:
        /*003c*/ 	.word	0x00000000
        /*0040*/ 	.short	0x0000
        /*0042*/ 	.short	0x0000
        /*0044*/ 	.byte	0x00, 0xf5, 0x21, 0x00


	//----- nvinfo : EIATTR_SPARSE_MMA_MASK
	.align		4
.L_415:
        /*0048*/ 	.byte	0x03, 0x50
        /*004a*/ 	.short	0x0000


	//----- nvinfo : EIATTR_MAXREG_COUNT
	.align		4
        /*004c*/ 	.byte	0x03, 0x1b
        /*004e*/ 	.short	0x00ff


	//----- nvinfo : EIATTR_MERCURY_ISA_VERSION
	.align		4
        /*0050*/ 	.byte	0x03, 0x5f
        /*0052*/ 	.short	0x0101


	//----- nvinfo : EIATTR_VRC_CTA_INIT_COUNT
	.align		4
        /*0054*/ 	.byte	0x02, 0x4a
	.zero		1
	.zero		1


	//----- nvinfo : EIATTR_EXIT_INSTR_OFFSETS
	.align		4
        /*0058*/ 	.byte	0x04, 0x1c
        /*005a*/ 	.short	(.L_417 - .L_416)


	//   ....[0]....
.L_416:
        /*005c*/ 	.word	0x000000d0


	//   ....[1]....
        /*0060*/ 	.word	0x00000160


	//----- nvinfo : EIATTR_CBANK_PARAM_SIZE
	.align		4
.L_417:
        /*0064*/ 	.byte	0x03, 0x19
        /*0066*/ 	.short	0x0020


	//----- nvinfo : EIATTR_PARAM_CBANK
	.align		4
        /*0068*/ 	.byte	0x04, 0x0a
        /*006a*/ 	.short	(.L_419 - .L_418)
	.align		4
.L_418:
        /*006c*/ 	.word	index@(.nv.constant0._Z4maskPffll)
        /*0070*/ 	.short	0x0380
        /*0072*/ 	.short	0x0020


	//----- nvinfo : EIATTR_SW_WAR
	.align		4
.L_419:
        /*0074*/ 	.byte	0x04, 0x36
        /*0076*/ 	.short	(.L_421 - .L_420)
.L_420:
        /*0078*/ 	.word	0x00000008
.L_421:


//--------------------- .nv.info._Z3powPffll      --------------------------
	.section	.nv.info._Z3powPffll,"",@"SHT_CUDA_INFO"
	.sectionflags	@""
	.align	4


	//----- nvinfo : EIATTR_CUDA_API_VERSION
	.align		4
        /*0000*/ 	.byte	0x04, 0x37
        /*0002*/ 	.short	(.L_423 - .L_422)
.L_422:
        /*0004*/ 	.word	0x00000082


	//----- nvinfo : EIATTR_KPARAM_INFO
	.align		4
.L_423:
        /*0008*/ 	.byte	0x04, 0x17
        /*000a*/ 	.short	(.L_425 - .L_424)
.L_424:
        /*000c*/ 	.word	0x00000000
        /*0010*/ 	.short	0x0003
        /*0012*/ 	.short	0x0018
        /*0014*/ 	.byte	0x00, 0xf0, 0x21, 0x00


	//----- nvinfo : EIATTR_KPARAM_INFO
	.align		4
.L_425:
        /*0018*/ 	.byte	0x04, 0x17
        /*001a*/ 	.short	(.L_427 - .L_426)
.L_426:
        /*001c*/ 	.word	0x00000000
        /*0020*/ 	.short	0x0002
        /*0022*/ 	.short	0x0010
        /*0024*/ 	.byte	0x00, 0xf0, 0x21, 0x00


	//----- nvinfo : EIATTR_KPARAM_INFO
	.align		4
.L_427:
        /*0028*/ 	.byte	0x04, 0x17
        /*002a*/ 	.short	(.L_429 - .L_428)
.L_428:
        /*002c*/ 	.word	0x00000000
        /*0030*/ 	.short	0x0001
        /*0032*/ 	.short	0x0008
        /*0034*/ 	.byte	0x00, 0xf0, 0x11, 0x00


	//----- nvinfo : EIATTR_KPARAM_INFO
	.align		4
.L_429:
        /*0038*/ 	.byte	0x04, 0x17
        /*003a*/ 	.short	(.L_431 - .L_430)
.L_430:
        /*003c*/ 	.word	0x00000000
        /*0040*/ 	.short	0x0000
        /*0042*/ 	.short	0x0000
        /*0044*/ 	.byte	0x00, 0xf5, 0x21, 0x00


	//----- nvinfo : EIATTR_SPARSE_MMA_MASK
	.align		4
.L_431:
        /*0048*/ 	.byte	0x03, 0x50
        /*004a*/ 	.short	0x0000


	//----- nvinfo : EIATTR_MAXREG_COUNT
	.align		4
        /*004c*/ 	.byte	0x03, 0x1b
        /*004e*/ 	.short	0x00ff


	//----- nvinfo : EIATTR_MERCURY_ISA_VERSION
	.align		4
        /*0050*/ 	.byte	0x03, 0x5f
        /*0052*/ 	.short	0x0101


	//----- nvinfo : EIATTR_VRC_CTA_INIT_COUNT
	.align		4
        /*0054*/ 	.byte	0x02, 0x4a
	.zero		1
	.zero		1


	//----- nvinfo : EIATTR_EXIT_INSTR_OFFSETS
	.align		4
        /*0058*/ 	.byte	0x04, 0x1c
        /*005a*/ 	.short	(.L_433 - .L_432)


	//   ....[0]....
.L_432:
        /*005c*/ 	.word	0x000000d0


	//   ....[1]....
        /*0060*/ 	.word	0x00000700


	//----- nvinfo : EIATTR_CRS_STACK_SIZE
	.align		4
.L_433:
        /*0064*/ 	.byte	0x04, 0x1e
        /*0066*/ 	.short	(.L_435 - .L_434)
.L_434:
        /*0068*/ 	.word	0x00000000


	//----- nvinfo : EIATTR_CBANK_PARAM_SIZE
	.align		4
.L_435:
        /*006c*/ 	.byte	0x03, 0x19
        /*006e*/ 	.short	0x0020


	//----- nvinfo : EIATTR_PARAM_CBANK
	.align		4
        /*0070*/ 	.byte	0x04, 0x0a
        /*0072*/ 	.short	(.L_437 - .L_436)
	.align		4
.L_436:
        /*0074*/ 	.word	index@(.nv.constant0._Z3powPffll)
        /*0078*/ 	.short	0x0380
        /*007a*/ 	.short	0x0020


	//----- nvinfo : EIATTR_SW_WAR
	.align		4
.L_437:
        /*007c*/ 	.byte	0x04, 0x36
        /*007e*/ 	.short	(.L_439 - .L_438)
.L_438:
        /*0080*/ 	.word	0x00000008
.L_439:


//--------------------- .nv.info._Z3sqrPfll       --------------------------
	.section	.nv.info._Z3sqrPfll,"",@"SHT_CUDA_INFO"
	.sectionflags	@""
	.align	4


	//----- nvinfo : EIATTR_CUDA_API_VERSION
	.align		4
        /*0000*/ 	.byte	0x04, 0x37
        /*0002*/ 	.short	(.L_441 - .L_440)
.L_440:
        /*0004*/ 	.word	0x00000082


	//----- nvinfo : EIATTR_KPARAM_INFO
	.align		4
.L_441:
        /*0008*/ 	.byte	0x04, 0x17
        /*000a*/ 	.short	(.L_443 - .L_442)
.L_442:
        /*000c*/ 	.word	0x00000000
        /*0010*/ 	.short	0x0002
        /*0012*/ 	.short	0x0010
        /*0014*/ 	.byte	0x00, 0xf0, 0x21, 0x00


	//----- nvinfo : EIATTR_KPARAM_INFO
	.align		4
.L_443:
        /*0018*/ 	.byte	0x04, 0x17
        /*001a*/ 	.short	(.L_445 - .L_444)
.L_444:
        /*001c*/ 	.word	0x00000000
        /*0020*/ 	.short	0x0001
        /*0022*/ 	.short	0x0008
        /*0024*/ 	.byte	0x00, 0xf0, 0x21, 0x00


	//----- nvinfo : EIATTR_KPARAM_INFO
	.align		4
.L_445:
        /*0028*/ 	.byte	0x04, 0x17
        /*002a*/ 	.short	(.L_447 - .L_446)
.L_446:
        /*002c*/ 	.word	0x00000000
        /*0030*/ 	.short	0x0000
        /*0032*/ 	.short	0x0000
        /*0034*/ 	.byte	0x00, 0xf5, 0x21, 0x00


	//----- nvinfo : EIATTR_SPARSE_MMA_MASK
	.align		4
.L_447:
        /*0038*/ 	.byte	0x03, 0x50
        /*003a*/ 	.short	0x0000


	//----- nvinfo : EIATTR_MAXREG_COUNT
	.align		4
        /*003c*/ 	.byte	0x03, 0x1b
        /*003e*/ 	.short	0x00ff


	//----- nvinfo : EIATTR_MERCURY_ISA_VERSION
	.align		4
        /*0040*/ 	.byte	0x03, 0x5f
        /*0042*/ 	.short	0x0101


	//----- nvinfo : EIATTR_VRC_CTA_INIT_COUNT
	.align		4
        /*0044*/ 	.byte	0x02, 0x4a
	.zero		1
	.zero		1


	//----- nvinfo : EIATTR_EXIT_INSTR_OFFSETS
	.align		4
        /*0048*/ 	.byte	0x04, 0x1c
        /*004a*/ 	.short	(.L_449 - .L_448)


	//   ....[0]....
.L_448:
        /*004c*/ 	.word	0x000000e0


	//   ....[1]....
        /*0050*/ 	.word	0x00000160


	//----- nvinfo : EIATTR_CBANK_PARAM_SIZE
	.align		4
.L_449:
        /*0054*/ 	.byte	0x03, 0x19
        /*0056*/ 	.short	0x0018


	//----- nvinfo : EIATTR_PARAM_CBANK
	.align		4
        /*0058*/ 	.byte	0x04, 0x0a
        /*005a*/ 	.short	(.L_451 - .L_450)
	.align		4
.L_450:
        /*005c*/ 	.word	index@(.nv.constant0._Z3sqrPfll)
        /*0060*/ 	.short	0x0380
        /*0062*/ 	.short	0x0018


	//----- nvinfo : EIATTR_SW_WAR
	.align		4
.L_451:
        /*0064*/ 	.byte	0x04, 0x36
        /*0066*/ 	.short	(.L_453 - .L_452)
.L_452:
        /*0068*/ 	.word	0x00000008
.L_453:


//--------------------- .nv.info._Z4sqrtPfll      --------------------------
	.section	.nv.info._Z4sqrtPfll,"",@"SHT_CUDA_INFO"
	.sectionflags	@""
	.align	4


	//----- nvinfo : EIATTR_CUDA_API_VERSION
	.align		4
        /*0000*/ 	.byte	0x04, 0x37
        /*0002*/ 	.short	(.L_455 - .L_454)
.L_454:
        /*0004*/ 	.word	0x00000082


	//----- nvinfo : EIATTR_KPARAM_INFO
	.align		4
.L_455:
        /*0008*/ 	.byte	0x04, 0x17
        /*000a*/ 	.short	(.L_457 - .L_456)
.L_456:
        /*000c*/ 	.word	0x00000000
        /*0010*/ 	.short	0x0002
        /*0012*/ 	.short	0x0010
        /*0014*/ 	.byte	0x00, 0xf0, 0x21, 0x00


	//----- nvinfo : EIATTR_KPARAM_INFO
	.align		4
.L_457:
        /*0018*/ 	.byte	0x04, 0x17
        /*001a*/ 	.short	(.L_459 - .L_458)
.L_458:
        /*001c*/ 	.word	0x00000000
        /*0020*/ 	.short	0x0001
        /*0022*/ 	.short	0x0008
        /*0024*/ 	.byte	0x00, 0xf0, 0x21, 0x00


	//----- nvinfo : EIATTR_KPARAM_INFO
	.align		4
.L_459:
        /*0028*/ 	.byte	0x04, 0x17
        /*002a*/ 	.short	(.L_461 - .L_460)
.L_460:
        /*002c*/ 	.word	0x00000000
        /*0030*/ 	.short	0x0000
        /*0032*/ 	.short	0x0000
        /*0034*/ 	.byte	0x00, 0xf5, 0x21, 0x00


	//----- nvinfo : EIATTR_SPARSE_MMA_MASK
	.align		4
.L_461:
        /*0038*/ 	.byte	0x03, 0x50
        /*003a*/ 	.short	0x0000


	//----- nvinfo : EIATTR_MAXREG_COUNT
	.align		4
        /*003c*/ 	.byte	0x03, 0x1b
        /*003e*/ 	.short	0x00ff


	//----- nvinfo : EIATTR_MERCURY_ISA_VERSION
	.align		4
        /*0040*/ 	.byte	0x03, 0x5f
        /*0042*/ 	.short	0x0101


	//----- nvinfo : EIATTR_VRC_CTA_INIT_COUNT
	.align		4
        /*0044*/ 	.byte	0x02, 0x4a
	.zero		1
	.zero		1


	//----- nvinfo : EIATTR_EXIT_INSTR_OFFSETS
	.align		4
        /*0048*/ 	.byte	0x04, 0x1c
        /*004a*/ 	.short	(.L_463 - .L_462)


	//   ....[0]....
.L_462:
        /*004c*/ 	.word	0x000000e0


	//   ....[1]....
        /*0050*/ 	.word	0x00000230


	//----- nvinfo : EIATTR_CRS_STACK_SIZE
	.align		4
.L_463:
        /*0054*/ 	.byte	0x04, 0x1e
        /*0056*/ 	.short	(.L_465 - .L_464)
.L_464:
        /*0058*/ 	.word	0x00000000


	//----- nvinfo : EIATTR_CBANK_PARAM_SIZE
	.align		4
.L_465:
        /*005c*/ 	.byte	0x03, 0x19
        /*005e*/ 	.short	0x0018


	//----- nvinfo : EIATTR_PARAM_CBANK
	.align		4
        /*0060*/ 	.byte	0x04, 0x0a
        /*0062*/ 	.short	(.L_467 - .L_466)
	.align		4
.L_466:
        /*0064*/ 	.word	index@(.nv.constant0._Z4sqrtPfll)
        /*0068*/ 	.short	0x0380
        /*006a*/ 	.short	0x0018


	//----- nvinfo : EIATTR_SW_WAR
	.align		4
.L_467:
        /*006c*/ 	.byte	0x04, 0x36
        /*006e*/ 	.short	(.L_469 - .L_468)
.L_468:
        /*0070*/ 	.word	0x00000008
.L_469:


//--------------------- .nv.info._Z3expPfll       --------------------------
	.section	.nv.info._Z3expPfll,"",@"SHT_CUDA_INFO"
	.sectionflags	@""
	.align	4


	//----- nvinfo : EIATTR_CUDA_API_VERSION
	.align		4
        /*0000*/ 	.byte	0x04, 0x37
        /*0002*/ 	.short	(.L_471 - .L_470)
.L_470:
        /*0004*/ 	.word	0x00000082


	//----- nvinfo : EIATTR_KPARAM_INFO
	.align		4
.L_471:
        /*0008*/ 	.byte	0x04, 0x17
        /*000a*/ 	.short	(.L_473 - .L_472)
.L_472:
        /*000c*/ 	.word	0x00000000
        /*0010*/ 	.short	0x0002
        /*0012*/ 	.short	0x0010
        /*0014*/ 	.byte	0x00, 0xf0, 0x21, 0x00


	//----- nvinfo : EIATTR_KPARAM_INFO
	.align		4
.L_473:
        /*0018*/ 	.byte	0x04, 0x17
        /*001a*/ 	.short	(.L_475 - .L_474)
.L_474:
        /*001c*/ 	.word	0x00000000
        /*0020*/ 	.short	0x0001
        /*0022*/ 	.short	0x0008
        /*0024*/ 	.byte	0x00, 0xf0, 0x21, 0x00


	//----- nvinfo : EIATTR_KPARAM_INFO
	.align		4
.L_475:
        /*0028*/ 	.byte	0x04, 0x17
        /*002a*/ 	.short	(.L_477 - .L_476)
.L_476:
        /*002c*/ 	.word	0x00000000
        /*0030*/ 	.short	0x0000
        /*0032*/ 	.short	0x0000
        /*0034*/ 	.byte	0x00, 0xf5, 0x21, 0x00


	//----- nvinfo : EIATTR_SPARSE_MMA_MASK
	.align		4
.L_477:
        /*0038*/ 	.byte	0x03, 0x50
        /*003a*/ 	.short	0x0000


	//----- nvinfo : EIATTR_MAXREG_COUNT
	.align		4
        /*003c*/ 	.byte	0x03, 0x1b
        /*003e*/ 	.short	0x00ff


	//----- nvinfo : EIATTR_MERCURY_ISA_VERSION
	.align		4
        /*0040*/ 	.byte	0x03, 0x5f
        /*0042*/ 	.short	0x0101


	//----- nvinfo : EIATTR_VRC_CTA_INIT_COUNT
	.align		4
        /*0044*/ 	.byte	0x02, 0x4a
	.zero		1
	.zero		1


	//----- nvinfo : EIATTR_EXIT_INSTR_OFFSETS
	.align		4
        /*0048*/ 	.byte	0x04, 0x1c
        /*004a*/ 	.short	(.L_479 - .L_478)


	//   ....[0]....
.L_478:
        /*004c*/ 	.word	0x000000e0


	//   ....[1]....
        /*0050*/ 	.word	0x000001f0


	//----- nvinfo : EIATTR_CBANK_PARAM_SIZE
	.align		4
.L_479:
        /*0054*/ 	.byte	0x03, 0x19
        /*0056*/ 	.short	0x0018


	//----- nvinfo : EIATTR_PARAM_CBANK
	.align		4
        /*0058*/ 	.byte	0x04, 0x0a
        /*005a*/ 	.short	(.L_481 - .L_480)
	.align		4
.L_480:
        /*005c*/ 	.word	index@(.nv.constant0._Z3expPfll)
        /*0060*/ 	.short	0x0380
        /*0062*/ 	.short	0x0018


	//----- nvinfo : EIATTR_SW_WAR
	.align		4
.L_481:
        /*0064*/ 	.byte	0x04, 0x36
        /*0066*/ 	.short	(.L_483 - .L_482)
.L_482:
        /*0068*/ 	.word	0x00000008
.L_483:


//--------------------- .nv.info._Z3logPfll       --------------------------
	.section	.nv.info._Z3logPfll,"",@"SHT_CUDA_INFO"
	.sectionflags	@""
	.align	4


	//----- nvinfo : EIATTR_CUDA_API_VERSION
	.align		4
        /*0000*/ 	.byte	0x04, 0x37
        /*0002*/ 	.short	(.L_485 - .L_484)
.L_484:
        /*0004*/ 	.word	0x00000082


	//----- nvinfo : EIATTR_KPARAM_INFO
	.align		4
.L_485:
        /*0008*/ 	.byte	0x04, 0x17
        /*000a*/ 	.short	(.L_487 - .L_486)
.L_486:
        /*000c*/ 	.word	0x00000000
        /*0010*/ 	.short	0x0002
        /*0012*/ 	.short	0x0010
        /*0014*/ 	.byte	0x00, 0xf0, 0x21, 0x00


	//----- nvinfo : EIATTR_KPARAM_INFO
	.align		4
.L_487:
        /*0018*/ 	.byte	0x04, 0x17
        /*001a*/ 	.short	(.L_489 - .L_488)
.L_488:
        /*001c*/ 	.word	0x00000000
        /*0020*/ 	.short	0x0001
        /*0022*/ 	.short	0x0008
        /*0024*/ 	.byte	0x00, 0xf0, 0x21, 0x00


	//----- nvinfo : EIATTR_KPARAM_INFO
	.align		4
.L_489:
        /*0028*/ 	.byte	0x04, 0x17
        /*002a*/ 	.short	(.L_491 - .L_490)
.L_490:
        /*002c*/ 	.word	0x00000000
        /*0030*/ 	.short	0x0000
        /*0032*/ 	.short	0x0000
        /*0034*/ 	.byte	0x00, 0xf5, 0x21, 0x00


	//----- nvinfo : EIATTR_SPARSE_MMA_MASK
	.align		4
.L_491:
        /*0038*/ 	.byte	0x03, 0x50
        /*003a*/ 	.short	0x0000


	//----- nvinfo : EIATTR_MAXREG_COUNT
	.align		4
        /*003c*/ 	.byte	0x03, 0x1b
        /*003e*/ 	.short	0x00ff


	//----- nvinfo : EIATTR_MERCURY_ISA_VERSION
	.align		4
        /*0040*/ 	.byte	0x03, 0x5f
        /*0042*/ 	.short	0x0101


	//----- nvinfo : EIATTR_VRC_CTA_INIT_COUNT
	.align		4
        /*0044*/ 	.byte	0x02, 0x4a
	.zero		1
	.zero		1


	//----- nvinfo : EIATTR_EXIT_INSTR_OFFSETS
	.align		4
        /*0048*/ 	.byte	0x04, 0x1c
        /*004a*/ 	.short	(.L_493 - .L_492)


	//   ....[0]....
.L_492:
        /*004c*/ 	.word	0x000000e0


	//   ....[1]....
        /*0050*/ 	.word	0x000002f0


	//----- nvinfo : EIATTR_CBANK_PARAM_SIZE
	.align		4
.L_493:
        /*0054*/ 	.byte	0x03, 0x19
        /*0056*/ 	.short	0x0018


	//----- nvinfo : EIATTR_PARAM_CBANK
	.align		4
        /*0058*/ 	.byte	0x04, 0x0a
        /*005a*/ 	.short	(.L_495 - .L_494)
	.align		4
.L_494:
        /*005c*/ 	.word	index@(.nv.constant0._Z3logPfll)
        /*0060*/ 	.short	0x0380
        /*0062*/ 	.short	0x0018


	//----- nvinfo : EIATTR_SW_WAR
	.align		4
.L_495:
        /*0064*/ 	.byte	0x04, 0x36
        /*0066*/ 	.short	(.L_497 - .L_496)
.L_496:
        /*0068*/ 	.word	0x00000008
.L_497:


//--------------------- .nv.info._Z3sumPffll      --------------------------
	.section	.nv.info._Z3sumPffll,"",@"SHT_CUDA_INFO"
	.sectionflags	@""
	.align	4


	//----- nvinfo : EIATTR_CUDA_API_VERSION
	.align		4
        /*0000*/ 	.byte	0x04, 0x37
        /*0002*/ 	.short	(.L_499 - .L_498)
.L_498:
        /*0004*/ 	.word	0x00000082


	//----- nvinfo : EIATTR_KPARAM_INFO
	.align		4
.L_499:
        /*0008*/ 	.byte	0x04, 0x17
        /*000a*/ 	.short	(.L_501 - .L_500)
.L_500:
        /*000c*/ 	.word	0x00000000
        /*0010*/ 	.short	0x0003
        /*0012*/ 	.short	0x0018
        /*0014*/ 	.byte	0x00, 0xf0, 0x21, 0x00


	//----- nvinfo : EIATTR_KPARAM_INFO
	.align		4
.L_501:
        /*0018*/ 	.byte	0x04, 0x17
        /*001a*/ 	.short	(.L_503 - .L_502)
.L_502:
        /*001c*/ 	.word	0x00000000
        /*0020*/ 	.short	0x0002
        /*0022*/ 	.short	0x0010
        /*0024*/ 	.byte	0x00, 0xf0, 0x21, 0x00


	//----- nvinfo : EIATTR_KPARAM_INFO
	.align		4
.L_503:
        /*0028*/ 	.byte	0x04, 0x17
        /*002a*/ 	.short	(.L_505 - .L_504)
.L_504:
        /*002c*/ 	.word	0x00000000
        /*0030*/ 	.short	0x0001
        /*0032*/ 	.short	0x0008
        /*0034*/ 	.byte	0x00, 0xf0, 0x11, 0x00


	//----- nvinfo : EIATTR_KPARAM_INFO
	.align		4
.L_505:
        /*0038*/ 	.byte	0x04, 0x17
        /*003a*/ 	.short	(.L_507 - .L_506)
.L_506:
        /*003c*/ 	.word	0x00000000
        /*0040*/ 	.short	0x0000
        /*0042*/ 	.short	0x0000
        /*0044*/ 	.byte	0x00, 0xf5, 0x21, 0x00


	//----- nvinfo : EIATTR_SPARSE_MMA_MASK
	.align		4
.L_507:
        /*0048*/ 	.byte	0x03, 0x50
        /*004a*/ 	.short	0x0000


	//----- nvinfo : EIATTR_MAXREG_COUNT
	.align		4
        /*004c*/ 	.byte	0x03, 0x1b
        /*004e*/ 	.short	0x00ff


	//----- nvinfo : EIATTR_MERCURY_ISA_VERSION
	.align		4
        /*0050*/ 	.byte	0x03, 0x5f
        /*0052*/ 	.short	0x0101


	//----- nvinfo : EIATTR_VRC_CTA_INIT_COUNT
	.align		4
        /*0054*/ 	.byte	0x02, 0x4a
	.zero		1
	.zero		1


	//----- nvinfo : EIATTR_EXIT_INSTR_OFFSETS
	.align		4
        /*0058*/ 	.byte	0x04, 0x1c
        /*005a*/ 	.short	(.L_509 - .L_508)


	//   ....[0]....
.L_508:
        /*005c*/ 	.word	0x000000d0


	//   ....[1]....
        /*0060*/ 	.word	0x00000160


	//----- nvinfo : EIATTR_CBANK_PARAM_SIZE
	.align		4
.L_509:
        /*0064*/ 	.byte	0x03, 0x19
        /*0066*/ 	.short	0x0020


	//----- nvinfo : EIATTR_PARAM_CBANK
	.align		4
        /*0068*/ 	.byte	0x04, 0x0a
        /*006a*/ 	.short	(.L_511 - .L_510)
	.align		4
.L_510:
        /*006c*/ 	.word	index@(.nv.constant0._Z3sumPffll)
        /*0070*/ 	.short	0x0380
        /*0072*/ 	.short	0x0020


	//----- nvinfo : EIATTR_SW_WAR
	.align		4
.L_511:
        /*0074*/ 	.byte	0x04, 0x36
        /*0076*/ 	.short	(.L_513 - .L_512)
.L_512:
        /*0078*/ 	.word	0x00000008
.L_513:


//--------------------- .nv.info._Z4multPffll     --------------------------
	.section	.nv.info._Z4multPffll,"",@"SHT_CUDA_INFO"
	.sectionflags	@""
	.align	4


	//----- nvinfo : EIATTR_CUDA_API_VERSION
	.align		4
        /*0000*/ 	.byte	0x04, 0x37
        /*0002*/ 	.short	(.L_515 - .L_514)
.L_514:
        /*0004*/ 	.word	0x00000082


	//----- nvinfo : EIATTR_KPARAM_INFO
	.align		4
.L_515:
        /*0008*/ 	.byte	0x04, 0x17
        /*000a*/ 	.short	(.L_517 - .L_516)
.L_516:
        /*000c*/ 	.word	0x00000000
        /*0010*/ 	.short	0x0003
        /*0012*/ 	.short	0x0018
        /*0014*/ 	.byte	0x00, 0xf0, 0x21, 0x00


	//----- nvinfo : EIATTR_KPARAM_INFO
	.align		4
.L_517:
        /*0018*/ 	.byte	0x04, 0x17
        /*001a*/ 	.short	(.L_519 - .L_518)
.L_518:
        /*001c*/ 	.word	0x00000000
        /*0020*/ 	.short	0x0002
        /*0022*/ 	.short	0x0010
        /*0024*/ 	.byte	0x00, 0xf0, 0x21, 0x00


	//----- nvinfo : EIATTR_KPARAM_INFO
	.align		4
.L_519:
        /*0028*/ 	.byte	0x04, 0x17
        /*002a*/ 	.short	(.L_521 - .L_520)
.L_520:
        /*002c*/ 	.word	0x00000000
        /*0030*/ 	.short	0x0001
        /*0032*/ 	.short	0x0008
        /*0034*/ 	.byte	0x00, 0xf0, 0x11, 0x00


	//----- nvinfo : EIATTR_KPARAM_INFO
	.align		4
.L_521:
        /*0038*/ 	.byte	0x04, 0x17
        /*003a*/ 	.short	(.L_523 - .L_522)
.L_522:
        /*003c*/ 	.word	0x00000000
        /*0040*/ 	.short	0x0000
        /*0042*/ 	.short	0x0000
        /*0044*/ 	.byte	0x00, 0xf5, 0x21, 0x00


	//----- nvinfo : EIATTR_SPARSE_MMA_MASK
	.align		4
.L_523:
        /*0048*/ 	.byte	0x03, 0x50
        /*004a*/ 	.short	0x0000


	//----- nvinfo : EIATTR_MAXREG_COUNT
	.align		4
        /*004c*/ 	.byte	0x03, 0x1b
        /*004e*/ 	.short	0x00ff


	//----- nvinfo : EIATTR_MERCURY_ISA_VERSION
	.align		4
        /*0050*/ 	.byte	0x03, 0x5f
        /*0052*/ 	.short	0x0101


	//----- nvinfo : EIATTR_VRC_CTA_INIT_COUNT
	.align		4
        /*0054*/ 	.byte	0x02, 0x4a
	.zero		1
	.zero		1


	//----- nvinfo : EIATTR_EXIT_INSTR_OFFSETS
	.align		4
        /*0058*/ 	.byte	0x04, 0x1c
        /*005a*/ 	.short	(.L_525 - .L_524)


	//   ....[0]....
.L_524:
        /*005c*/ 	.word	0x000000d0


	//   ....[1]....
        /*0060*/ 	.word	0x00000160


	//----- nvinfo : EIATTR_CBANK_PARAM_SIZE
	.align		4
.L_525:
        /*0064*/ 	.byte	0x03, 0x19
        /*0066*/ 	.short	0x0020


	//----- nvinfo : EIATTR_PARAM_CBANK
	.align		4
        /*0068*/ 	.byte	0x04, 0x0a
        /*006a*/ 	.short	(.L_527 - .L_526)
	.align		4
.L_526:
        /*006c*/ 	.word	index@(.nv.constant0._Z4multPffll)
        /*0070*/ 	.short	0x0380
        /*0072*/ 	.short	0x0020


	//----- nvinfo : EIATTR_SW_WAR
	.align		4
.L_527:
        /*0074*/ 	.byte	0x04, 0x36
        /*0076*/ 	.short	(.L_529 - .L_528)
.L_528:
        /*0078*/ 	.word	0x00000008
.L_529:


//--------------------- .nv.info._Z3setPffll      --------------------------
	.section	.nv.info._Z3setPffll,"",@"SHT_CUDA_INFO"
	.sectionflags	@""
	.align	4


	//----- nvinfo : EIATTR_CUDA_API_VERSION
	.align		4
        /*0000*/ 	.byte	0x04, 0x37
        /*0002*/ 	.short	(.L_531 - .L_530)
.L_530:
        /*0004*/ 	.word	0x00000082


	//----- nvinfo : EIATTR_KPARAM_INFO
	.align		4
.L_531:
        /*0008*/ 	.byte	0x04, 0x17
        /*000a*/ 	.short	(.L_533 - .L_532)
.L_532:
        /*000c*/ 	.word	0x00000000
        /*0010*/ 	.short	0x0003
        /*0012*/ 	.short	0x0018
        /*0014*/ 	.byte	0x00, 0xf0, 0x21, 0x00


	//----- nvinfo : EIATTR_KPARAM_INFO
	.align		4
.L_533:
        /*0018*/ 	.byte	0x04, 0x17
        /*001a*/ 	.short	(.L_535 - .L_534)
.L_534:
        /*001c*/ 	.word	0x00000000
        /*0020*/ 	.short	0x0002
        /*0022*/ 	.short	0x0010
        /*0024*/ 	.byte	0x00, 0xf0, 0x21, 0x00


	//----- nvinfo : EIATTR_KPARAM_INFO
	.align		4
.L_535:
        /*0028*/ 	.byte	0x04, 0x17
        /*002a*/ 	.short	(.L_537 - .L_536)
.L_536:
        /*002c*/ 	.word	0x00000000
        /*0030*/ 	.short	0x0001
        /*0032*/ 	.short	0x0008
        /*0034*/ 	.byte	0x00, 0xf0, 0x11, 0x00


	//----- nvinfo : EIATTR_KPARAM_INFO
	.align		4
.L_537:
        /*0038*/ 	.byte	0x04, 0x17
        /*003a*/ 	.short	(.L_539 - .L_538)
.L_538:
        /*003c*/ 	.word	0x00000000
        /*0040*/ 	.short	0x0000
        /*0042*/ 	.short	0x0000
        /*0044*/ 	.byte	0x00, 0xf5, 0x21, 0x00


	//----- nvinfo : EIATTR_SPARSE_MMA_MASK
	.align		4
.L_539:
        /*0048*/ 	.byte	0x03, 0x50
        /*004a*/ 	.short	0x0000


	//----- nvinfo : EIATTR_MAXREG_COUNT
	.align		4
        /*004c*/ 	.byte	0x03, 0x1b
        /*004e*/ 	.short	0x00ff


	//----- nvinfo : EIATTR_MERCURY_ISA_VERSION
	.align		4
        /*0050*/ 	.byte	0x03, 0x5f
        /*0052*/ 	.short	0x0101


	//----- nvinfo : EIATTR_VRC_CTA_INIT_COUNT
	.align		4
        /*0054*/ 	.byte	0x02, 0x4a
	.zero		1
	.zero		1


	//----- nvinfo : EIATTR_EXIT_INSTR_OFFSETS
	.align		4
        /*0058*/ 	.byte	0x04, 0x1c
        /*005a*/ 	.short	(.L_541 - .L_540)


	//   ....[0]....
.L_540:
        /*005c*/ 	.word	0x000000d0


	//   ....[1]....
        /*0060*/ 	.word	0x00000140


	//----- nvinfo : EIATTR_CBANK_PARAM_SIZE
	.align		4
.L_541:
        /*0064*/ 	.byte	0x03, 0x19
        /*0066*/ 	.short	0x0020


	//----- nvinfo : EIATTR_PARAM_CBANK
	.align		4
        /*0068*/ 	.byte	0x04, 0x0a
        /*006a*/ 	.short	(.L_543 - .L_542)
	.align		4
.L_542:
        /*006c*/ 	.word	index@(.nv.constant0._Z3setPffll)
        /*0070*/ 	.short	0x0380
        /*0072*/ 	.short	0x0020


	//----- nvinfo : EIATTR_SW_WAR
	.align		4
.L_543:
        /*0074*/ 	.byte	0x04, 0x36
        /*0076*/ 	.short	(.L_545 - .L_544)
.L_544:
        /*0078*/ 	.word	0x00000008
.L_545:


//--------------------- .nv.info._Z4fillPfS_iiiiiii --------------------------
	.section	.nv.info._Z4fillPfS_iiiiiii,"",@"SHT_CUDA_INFO"
	.sectionflags	@""
	.align	4


	//----- nvinfo : EIATTR_CUDA_API_VERSION
	.align		4
        /*0000*/ 	.byte	0x04, 0x37
        /*0002*/ 	.short	(.L_547 - .L_546)
.L_546:
        /*0004*/ 	.word	0x00000082


	//----- nvinfo : EIATTR_KPARAM_INFO
	.align		4
.L_547:
        /*0008*/ 	.byte	0x04, 0x17
        /*000a*/ 	.short	(.L_549 - .L_548)
.L_548:
        /*000c*/ 	.word	0x00000000
        /*0010*/ 	.short	0x0008
        /*0012*/ 	.short	0x0028
        /*0014*/ 	.byte	0x00, 0xf0, 0x11, 0x00


	//----- nvinfo : EIATTR_KPARAM_INFO
	.align		4
.L_549:
        /*0018*/ 	.byte	0x04, 0x17
        /*001a*/ 	.short	(.L_551 - .L_550)
.L_550:
        /*001c*/ 	.word	0x00000000
        /*0020*/ 	.short	0x0007
        /*0022*/ 	.short	0x0024
        /*0024*/ 	.byte	0x00, 0xf0, 0x11, 0x00


	//----- nvinfo : EIATTR_KPARAM_INFO
	.align		4
.L_551:
        /*0028*/ 	.byte	0x04, 0x17
        /*002a*/ 	.short	(.L_553 - .L_552)
.L_552:
        /*002c*/ 	.word	0x00000000
        /*0030*/ 	.short	0x0006
        /*0032*/ 	.short	0x0020
        /*0034*/ 	.byte	0x00, 0xf0, 0x11, 0x00


	//----- nvinfo : EIATTR_KPARAM_INFO
	.align		4
.L_553:
        /*0038*/ 	.byte	0x04, 0x17
        /*003a*/ 	.short	(.L_555 - .L_554)
.L_554:
        /*003c*/ 	.word	0x00000000
        /*0040*/ 	.short	0x0005
        /*0042*/ 	.short	0x001c
        /*0044*/ 	.byte	0x00, 0xf0, 0x11, 0x00


	//----- nvinfo : EIATTR_KPARAM_INFO
	.align		4
.L_555:
        /*0048*/ 	.byte	0x04, 0x17
        /*004a*/ 	.short	(.L_557 - .L_556)
.L_556:
        /*004c*/ 	.word	0x00000000
        /*0050*/ 	.short	0x0004
        /*0052*/ 	.short	0x0018
        /*0054*/ 	.byte	0x00, 0xf0, 0x11, 0x00


	//----- nvinfo : EIATTR_KPARAM_INFO
	.align		4
.L_557:
        /*0058*/ 	.byte	0x04, 0x17
        /*005a*/ 	.short	(.L_559 - .L_558)
.L_558:
        /*005c*/ 	.word	0x00000000
        /*0060*/ 	.short	0x0003
        /*0062*/ 	.short	0x0014
        /*0064*/ 	.byte	0x00, 0xf0, 0x11, 0x00


	//----- nvinfo : EIATTR_KPARAM_INFO
	.align		4
.L_559:
        /*0068*/ 	.byte	0x04, 0x17
        /*006a*/ 	.short	(.L_561 - .L_560)
.L_560:
        /*006c*/ 	.word	0x00000000
        /*0070*/ 	.short	0x0002
        /*0072*/ 	.short	0x0010
        /*0074*/ 	.byte	0x00, 0xf0, 0x11, 0x00


	//----- nvinfo : EIATTR_KPARAM_INFO
	.align		4
.L_561:
        /*0078*/ 	.byte	0x04, 0x17
        /*007a*/ 	.short	(.L_563 - .L_562)
.L_562:
        /*007c*/ 	.word	0x00000000
        /*0080*/ 	.short	0x0001
        /*0082*/ 	.short	0x0008
        /*0084*/ 	.byte	0x00, 0xf5, 0x21, 0x00


	//----- nvinfo : EIATTR_KPARAM_INFO
	.align		4
.L_563:
        /*0088*/ 	.byte	0x04, 0x17
        /*008a*/ 	.short	(.L_565 - .L_564)
.L_564:
        /*008c*/ 	.word	0x00000000
        /*0090*/ 	.short	0x0000
        /*0092*/ 	.short	0x0000
        /*0094*/ 	.byte	0x00, 0xf5, 0x21, 0x00


	//----- nvinfo : EIATTR_SPARSE_MMA_MASK
	.align		4
.L_565:
        /*0098*/ 	.byte	0x03, 0x50
        /*009a*/ 	.short	0x0000


	//----- nvinfo : EIATTR_MAXREG_COUNT
	.align		4
        /*009c*/ 	.byte	0x03, 0x1b
        /*009e*/ 	.short	0x00ff


	//----- nvinfo : EIATTR_MERCURY_ISA_VERSION
	.align		4
        /*00a0*/ 	.byte	0x03, 0x5f
        /*00a2*/ 	.short	0x0101


	//----- nvinfo : EIATTR_VRC_CTA_INIT_COUNT
	.align		4
        /*00a4*/ 	.byte	0x02, 0x4a
	.zero		1
	.zero		1


	//----- nvinfo : EIATTR_EXIT_INSTR_OFFSETS
	.align		4
        /*00a8*/ 	.byte	0x04, 0x1c
        /*00aa*/ 	.short	(.L_567 - .L_566)


	//   ....[0]....
.L_566:
        /*00ac*/ 	.word	0x000000e0


	//   ....[1]....
        /*00b0*/ 	.word	0x000001b0


	//   ....[2]....
        /*00b4*/ 	.word	0x00000220


	//----- nvinfo : EIATTR_CBANK_PARAM_SIZE
	.align		4
.L_567:
        /*00b8*/ 	.byte	0x03, 0x19
        /*00ba*/ 	.short	0x002c


	//----- nvinfo : EIATTR_PARAM_CBANK
	.align		4
        /*00bc*/ 	.byte	0x04, 0x0a
        /*00be*/ 	.short	(.L_569 - .L_568)
	.align		4
.L_568:
        /*00c0*/ 	.word	index@(.nv.constant0._Z4fillPfS_iiiiiii)
        /*00c4*/ 	.short	0x0380
        /*00c6*/ 	.short	0x002c


	//----- nvinfo : EIATTR_SW_WAR
	.align		4
.L_569:
        /*00c8*/ 	.byte	0x04, 0x36
        /*00ca*/ 	.short	(.L_571 - .L_570)
.L_570:
        /*00cc*/ 	.word	0x00000008
.L_571:


//--------------------- .nv.info._Z12gpu_im2col_kPfS_iiiiS_iiiS_iiiiii --------------------------
	.section	.nv.info._Z12gpu_im2col_kPfS_iiiiS_iiiS_iiiiii,"",@"SHT_CUDA_INFO"
	.sectionflags	@""
	.align	4


	//----- nvinfo : EIATTR_CUDA_API_VERSION
	.align		4
        /*0000*/ 	.byte	0x04, 0x37
        /*0002*/ 	.short	(.L_573 - .L_572)
.L_572:
        /*0004*/ 	.word	0x00000082


	//----- nvinfo : EIATTR_KPARAM_INFO
	.align		4
.L_573:
        /*0008*/ 	.byte	0x04, 0x17
        /*000a*/ 	.short	(.L_575 - .L_574)
.L_574:
        /*000c*/ 	.word	0x00000000
        /*0010*/ 	.short	0x0010
        /*0012*/ 	.short	0x0054
        /*0014*/ 	.byte	0x00, 0xf0, 0x11, 0x00


	//----- nvinfo : EIATTR_KPARAM_INFO
	.align		4
.L_575:
        /*0018*/ 	.byte	0x04, 0x17
        /*001a*/ 	.short	(.L_577 - .L_576)
.L_576:
        /*001c*/ 	.word	0x00000000
        /*0020*/ 	.short	0x000f
        /*0022*/ 	.short	0x0050
        /*0024*/ 	.byte	0x00, 0xf0, 0x11, 0x00


	//----- nvinfo : EIATTR_KPARAM_INFO
	.align		4
.L_577:
        /*0028*/ 	.byte	0x04, 0x17
        /*002a*/ 	.short	(.L_579 - .L_578)
.L_578:
        /*002c*/ 	.word	0x00000000
        /*0030*/ 	.short	0x000e
        /*0032*/ 	.short	0x004c
        /*0034*/ 	.byte	0x00, 0xf0, 0x11, 0x00


	//----- nvinfo : EIATTR_KPARAM_INFO
	.align		4
.L_579:
        /*0038*/ 	.byte	0x04, 0x17
        /*003a*/ 	.short	(.L_581 - .L_580)
.L_580:
        /*003c*/ 	.word	0x00000000
        /*0040*/ 	.short	0x000d
        /*0042*/ 	.short	0x0048
        /*0044*/ 	.byte	0x00, 0xf0, 0x11, 0x00


	//----- nvinfo : EIATTR_KPARAM_INFO
	.align		4
.L_581:
        /*0048*/ 	.byte	0x04, 0x17
        /*004a*/ 	.short	(.L_583 - .L_582)
.L_582:
        /*004c*/ 	.word	0x00000000
        /*0050*/ 	.short	0x000c
        /*0052*/ 	.short	0x0044
        /*0054*/ 	.byte	0x00, 0xf0, 0x11, 0x00


	//----- nvinfo : EIATTR_KPARAM_INFO
	.align		4
.L_583:
        /*0058*/ 	.byte	0x04, 0x17
        /*005a*/ 	.short	(.L_585 - .L_584)
.L_584:
        /*005c*/ 	.word	0x00000000
        /*0060*/ 	.short	0x000b
        /*0062*/ 	.short	0x0040
        /*0064*/ 	.byte	0x00, 0xf0, 0x11, 0x00


	//----- nvinfo : EIATTR_KPARAM_INFO
	.align		4
.L_585:
        /*0068*/ 	.byte	0x04, 0x17
        /*006a*/ 	.short	(.L_587 - .L_586)
.L_586:
        /*006c*/ 	.word	0x00000000
        /*0070*/ 	.short	0x000a
        /*0072*/ 	.short	0x0038
        /*0074*/ 	.byte	0x00, 0xf5, 0x21, 0x00


	//----- nvinfo : EIATTR_KPARAM_INFO
	.align		4
.L_587:
        /*0078*/ 	.byte	0x04, 0x17
        /*007a*/ 	.short	(.L_589 - .L_588)
.L_588:
        /*007c*/ 	.word	0x00000000
        /*0080*/ 	.short	0x0009
        /*0082*/ 	.short	0x0030
        /*0084*/ 	.byte	0x00, 0xf0, 0x11, 0x00


	//----- nvinfo : EIATTR_KPARAM_INFO
	.align		4
.L_589:
        /*0088*/ 	.byte	0x04, 0x17
        /*008a*/ 	.short	(.L_591 - .L_590)
.L_590:
        /*008c*/ 	.word	0x00000000
        /*0090*/ 	.short	0x0008
        /*0092*/ 	.short	0x002c
        /*0094*/ 	.byte	0x00, 0xf0, 0x11, 0x00


	//----- nvinfo : EIATTR_KPARAM_INFO
	.align		4
.L_591:
        /*0098*/ 	.byte	0x04, 0x17
        /*009a*/ 	.short	(.L_593 - .L_592)
.L_592:
        /*009c*/ 	.word	0x00000000
        /*00a0*/ 	.short	0x0007
        /*00a2*/ 	.short	0x0028
        /*00a4*/ 	.byte	0x00, 0xf0, 0x11, 0x00


	//----- nvinfo : EIATTR_KPARAM_INFO
	.align		4
.L_593:
        /*00a8*/ 	.byte	0x04, 0x17
        /*00aa*/ 	.short	(.L_595 - .L_594)
.L_594:
        /*00ac*/ 	.word	0x00000000
        /*00b0*/ 	.short	0x0006
        /*00b2*/ 	.short	0x0020
        /*00b4*/ 	.byte	0x00, 0xf5, 0x21, 0x00


	//----- nvinfo : EIATTR_KPARAM_INFO
	.align		4
.L_595:
        /*00b8*/ 	.byte	0x04, 0x17
        /*00ba*/ 	.short	(.L_597 - .L_596)
.L_596:
        /*00bc*/ 	.word	0x00000000
        /*00c0*/ 	.short	0x0005
        /*00c2*/ 	.short	0x001c
        /*00c4*/ 	.byte	0x00, 0xf0, 0x11, 0x00


	//----- nvinfo : EIATTR_KPARAM_INFO
	.align		4
.L_597:
        /*00c8*/ 	.byte	0x04, 0x17
        /*00ca*/ 	.short	(.L_599 - .L_598)
.L_598:
        /*00cc*/ 	.word	0x00000000
        /*00d0*/ 	.short	0x0004
        /*00d2*/ 	.short	0x0018
        /*00d4*/ 	.byte	0x00, 0xf0, 0x11, 0x00


	//----- nvinfo : EIATTR_KPARAM_INFO
	.align		4
.L_599:
        /*00d8*/ 	.byte	0x04, 0x17
        /*00da*/ 	.short	(.L_601 - .L_600)
.L_600:
        /*00dc*/ 	.word	0x00000000
        /*00e0*/ 	.short	0x0003
        /*00e2*/ 	.short	0x0014
        /*00e4*/ 	.byte	0x00, 0xf0, 0x11, 0x00


	//----- nvinfo : EIATTR_KPARAM_INFO
	.align		4
.L_601:
        /*00e8*/ 	.byte	0x04, 0x17
        /*00ea*/ 	.short	(.L_603 - .L_602)
.L_602:
        /*00ec*/ 	.word	0x00000000
        /*00f0*/ 	.short	0x0002
        /*00f2*/ 	.short	0x0010
        /*00f4*/ 	.byte	0x00, 0xf0, 0x11, 0x00


	//----- nvinfo : EIATTR_KPARAM_INFO
	.align		4
.L_603:
        /*00f8*/ 	.byte	0x04, 0x17
        /*00fa*/ 	.short	(.L_605 - .L_604)
.L_604:
        /*00fc*/ 	.word	0x00000000
        /*0100*/ 	.short	0x0001
        /*0102*/ 	.short	0x0008
        /*0104*/ 	.byte	0x00, 0xf5, 0x21, 0x00


	//----- nvinfo : EIATTR_KPARAM_INFO
	.align		4
.L_605:
        /*0108*/ 	.byte	0x04, 0x17
        /*010a*/ 	.short	(.L_607 - .L_606)
.L_606:
        /*010c*/ 	.word	0x00000000
        /*0110*/ 	.short	0x0000
        /*0112*/ 	.short	0x0000
        /*0114*/ 	.byte	0x00, 0xf5, 0x21, 0x00


	//----- nvinfo : EIATTR_SPARSE_MMA_MASK
	.align		4
.L_607:
        /*0118*/ 	.byte	0x03, 0x50
        /*011a*/ 	.short	0x0000


	//----- nvinfo : EIATTR_MAXREG_COUNT
	.align		4
        /*011c*/ 	.byte	0x03, 0x1b
        /*011e*/ 	.short	0x00ff


	//----- nvinfo : EIATTR_MERCURY_ISA_VERSION
	.align		4
        /*0120*/ 	.byte	0x03, 0x5f
        /*0122*/ 	.short	0x0101


	//----- nvinfo : EIATTR_VRC_CTA_INIT_COUNT
	.align		4
        /*0124*/ 	.byte	0x02, 0x4a
	.zero		1
	.zero		1


	//----- nvinfo : EIATTR_EXIT_INSTR_OFFSETS
	.align		4
        /*0128*/ 	.byte	0x04, 0x1c
        /*012a*/ 	.short	(.L_609 - .L_608)


	//   ....[0]....
.L_608:
        /*012c*/ 	.word	0x00000120


	//   ....[1]....
        /*0130*/ 	.word	0x00000ba0


	//   ....[2]....
        /*0134*/ 	.word	0x00000c30


	//   ....[3]....
        /*0138*/ 	.word	0x00000c60


	//   ....[4]....
        /*013c*/ 	.word	0x00000cb0


	//----- nvinfo : EIATTR_CRS_STACK_SIZE
	.align		4
.L_609:
        /*0140*/ 	.byte	0x04, 0x1e
        /*0142*/ 	.short	(.L_611 - .L_610)
.L_610:
        /*0144*/ 	.word	0x00000000


	//----- nvinfo : EIATTR_CBANK_PARAM_SIZE
	.align		4
.L_611:
        /*0148*/ 	.byte	0x03, 0x19
        /*014a*/ 	.short	0x0058


	//----- nvinfo : EIATTR_PARAM_CBANK
	.align		4
        /*014c*/ 	.byte	0x04, 0x0a
        /*014e*/ 	.short	(.L_613 - .L_612)
	.align		4
.L_612:
        /*0150*/ 	.word	index@(.nv.constant0._Z12gpu_im2col_kPfS_iiiiS_iiiS_iiiiii)
        /*0154*/ 	.short	0x0380
        /*0156*/ 	.short	0x0058


	//----- nvinfo : EIATTR_SW_WAR
	.align		4
.L_613:
        /*0158*/ 	.byte	0x04, 0x36
        /*015a*/ 	.short	(.L_615 - .L_614)
.L_614:
        /*015c*/ 	.word	0x00000008
.L_615:


//--------------------- .nv.info._Z15gpu_deltabias_kPfiiiiS_ --------------------------
	.section	.nv.info._Z15gpu_deltabias_kPfiiiiS_,"",@"SHT_CUDA_INFO"
	.sectionflags	@""
	.align	4


	//----- nvinfo : EIATTR_CUDA_API_VERSION
	.align		4
        /*0000*/ 	.byte	0x04, 0x37
        /*0002*/ 	.short	(.L_617 - .L_616)
.L_616:
        /*0004*/ 	.word	0x00000082


	//----- nvinfo : EIATTR_KPARAM_INFO
	.align		4
.L_617:
        /*0008*/ 	.byte	0x04, 0x17
        /*000a*/ 	.short	(.L_619 - .L_618)
.L_618:
        /*000c*/ 	.word	0x00000000
        /*0010*/ 	.short	0x0005
        /*0012*/ 	.short	0x0018
        /*0014*/ 	.byte	0x00, 0xf5, 0x21, 0x00


	//----- nvinfo : EIATTR_KPARAM_INFO
	.align		4
.L_619:
        /*0018*/ 	.byte	0x04, 0x17
        /*001a*/ 	.short	(.L_621 - .L_620)
.L_620:
        /*001c*/ 	.word	0x00000000
        /*0020*/ 	.short	0x0004
        /*0022*/ 	.short	0x0014
        /*0024*/ 	.byte	0x00, 0xf0, 0x11, 0x00


	//----- nvinfo : EIATTR_KPARAM_INFO
	.align		4
.L_621:
        /*0028*/ 	.byte	0x04, 0x17
        /*002a*/ 	.short	(.L_623 - .L_622)
.L_622:
        /*002c*/ 	.word	0x00000000
        /*0030*/ 	.short	0x0003
        /*0032*/ 	.short	0x0010
        /*0034*/ 	.byte	0x00, 0xf0, 0x11, 0x00


	//----- nvinfo : EIATTR_KPARAM_INFO
	.align		4
.L_623:
        /*0038*/ 	.byte	0x04, 0x17
        /*003a*/ 	.short	(.L_625 - .L_624)
.L_624:
        /*003c*/ 	.word	0x00000000
        /*0040*/ 	.short	0x0002
        /*0042*/ 	.short	0x000c
        /*0044*/ 	.byte	0x00, 0xf0, 0x11, 0x00


	//----- nvinfo : EIATTR_KPARAM_INFO
	.align		4
.L_625:
        /*0048*/ 	.byte	0x04, 0x17
        /*004a*/ 	.short	(.L_627 - .L_626)
.L_626:
        /*004c*/ 	.word	0x00000000
        /*0050*/ 	.short	0x0001
        /*0052*/ 	.short	0x0008
        /*0054*/ 	.byte	0x00, 0xf0, 0x11, 0x00


	//----- nvinfo : EIATTR_KPARAM_INFO
	.align		4
.L_627:
        /*0058*/ 	.byte	0x04, 0x17
        /*005a*/ 	.short	(.L_629 - .L_628)
.L_628:
        /*005c*/ 	.word	0x00000000
        /*0060*/ 	.short	0x0000
        /*0062*/ 	.short	0x0000
        /*0064*/ 	.byte	0x00, 0xf5, 0x21, 0x00


	//----- nvinfo : EIATTR_SPARSE_MMA_MASK
	.align		4
.L_629:
        /*0068*/ 	.byte	0x03, 0x50
        /*006a*/ 	.short	0x0000


	//----- nvinfo : EIATTR_MAXREG_COUNT
	.align		4
        /*006c*/ 	.byte	0x03, 0x1b
        /*006e*/ 	.short	0x00ff


	//----- nvinfo : EIATTR_MERCURY_ISA_VERSION
	.align		4
        /*0070*/ 	.byte	0x03, 0x5f
        /*0072*/ 	.short	0x0101


	//----- nvinfo : EIATTR_VRC_CTA_INIT_COUNT
	.align		4
        /*0074*/ 	.byte	0x02, 0x4a
	.zero		1
	.zero		1


	//----- nvinfo : EIATTR_EXIT_INSTR_OFFSETS
	.align		4
        /*0078*/ 	.byte	0x04, 0x1c
        /*007a*/ 	.short	(.L_631 - .L_630)


	//   ....[0]....
.L_630:
        /*007c*/ 	.word	0x00000050


	//   ....[1]....
        /*0080*/ 	.word	0x00000400


	//   ....[2]....
        /*0084*/ 	.word	0x00000590


	//   ....[3]....
        /*0088*/ 	.word	0x000006a0


	//   ....[4]....
        /*008c*/ 	.word	0x00000750


	//----- nvinfo : EIATTR_CBANK_PARAM_SIZE
	.align		4
.L_631:
        /*0090*/ 	.byte	0x03, 0x19
        /*0092*/ 	.short	0x0020


	//----- nvinfo : EIATTR_PARAM_CBANK
	.align		4
        /*0094*/ 	.byte	0x04, 0x0a
        /*0096*/ 	.short	(.L_633 - .L_632)
	.align		4
.L_632:
        /*0098*/ 	.word	index@(.nv.constant0._Z15gpu_deltabias_kPfiiiiS_)
        /*009c*/ 	.short	0x0380
        /*009e*/ 	.short	0x0020


	//----- nvinfo : EIATTR_SW_WAR
	.align		4
.L_633:
        /*00a0*/ 	.byte	0x04, 0x36
        /*00a2*/ 	.short	(.L_635 - .L_634)
.L_634:
        /*00a4*/ 	.word	0x00000008
.L_635:


//--------------------- .nv.info._Z13gpu_addbias_kPfiiiiS_ --------------------------
	.section	.nv.info._Z13gpu_addbias_kPfiiiiS_,"",@"SHT_CUDA_INFO"
	.sectionflags	@""
	.align	4


	//----- nvinfo : EIATTR_CUDA_API_VERSION
	.align		4
        /*0000*/ 	.byte	0x04, 0x37
        /*0002*/ 	.short	(.L_637 - .L_636)
.L_636:
        /*0004*/ 	.word	0x00000082


	//----- nvinfo : EIATTR_KPARAM_INFO
	.align		4
.L_637:
        /*0008*/ 	.byte	0x04, 0x17
        /*000a*/ 	.short	(.L_639 - .L_638)
.L_638:
        /*000c*/ 	.word	0x00000000
        /*0010*/ 	.short	0x0005
        /*0012*/ 	.short	0x0018
        /*0014*/ 	.byte	0x00, 0xf5, 0x21, 0x00


	//----- nvinfo : EIATTR_KPARAM_INFO
	.align		4
.L_639:
        /*0018*/ 	.byte	0x04, 0x17
        /*001a*/ 	.short	(.L_641 - .L_640)
.L_640:
        /*001c*/ 	.word	0x00000000
        /*0020*/ 	.short	0x0004
        /*0022*/ 	.short	0x0014
        /*0024*/ 	.byte	0x00, 0xf0, 0x11, 0x00


	//----- nvinfo : EIATTR_KPARAM_INFO
	.align		4
.L_641:
        /*0028*/ 	.byte	0x04, 0x17
        /*002a*/ 	.short	(.L_643 - .L_642)
.L_642:
        /*002c*/ 	.word	0x00000000
        /*0030*/ 	.short	0x0003
        /*0032*/ 	.short	0x0010
        /*0034*/ 	.byte	0x00, 0xf0, 0x11, 0x00


	//----- nvinfo : EIATTR_KPARAM_INFO
	.align		4
.L_643:
        /*0038*/ 	.byte	0x04, 0x17
        /*003a*/ 	.short	(.L_645 - .L_644)
.L_644:
        /*003c*/ 	.word	0x00000000
        /*0040*/ 	.short	0x0002
        /*0042*/ 	.short	0x000c
        /*0044*/ 	.byte	0x00, 0xf0, 0x11, 0x00


	//----- nvinfo : EIATTR_KPARAM_INFO
	.align		4
.L_645:
        /*0048*/ 	.byte	0x04, 0x17
        /*004a*/ 	.short	(.L_647 - .L_646)
.L_646:
        /*004c*/ 	.word	0x00000000
        /*0050*/ 	.short	0x0001
        /*0052*/ 	.short	0x0008
        /*0054*/ 	.byte	0x00, 0xf0, 0x11, 0x00


	//----- nvinfo : EIATTR_KPARAM_INFO
	.align		4
.L_647:
        /*0058*/ 	.byte	0x04, 0x17
        /*005a*/ 	.short	(.L_649 - .L_648)
.L_648:
        /*005c*/ 	.word	0x00000000
        /*0060*/ 	.short	0x0000
        /*0062*/ 	.short	0x0000
        /*0064*/ 	.byte	0x00, 0xf5, 0x21, 0x00


	//----- nvinfo : EIATTR_SPARSE_MMA_MASK
	.align		4
.L_649:
        /*0068*/ 	.byte	0x03, 0x50
        /*006a*/ 	.short	0x0000


	//----- nvinfo : EIATTR_MAXREG_COUNT
	.align		4
        /*006c*/ 	.byte	0x03, 0x1b
        /*006e*/ 	.short	0x00ff


	//----- nvinfo : EIATTR_MERCURY_ISA_VERSION
	.align		4
        /*0070*/ 	.byte	0x03, 0x5f
        /*0072*/ 	.short	0x0101


	//----- nvinfo : EIATTR_VRC_CTA_INIT_COUNT
	.align		4
        /*0074*/ 	.byte	0x02, 0x4a
	.zero		1
	.zero		1


	//----- nvinfo : EIATTR_EXIT_INSTR_OFFSETS
	.align		4
        /*0078*/ 	.byte	0x04, 0x1c
        /*007a*/ 	.short	(.L_651 - .L_650)


	//   ....[0]....
.L_650:
        /*007c*/ 	.word	0x00000050


	//   ....[1]....
        /*0080*/ 	.word	0x00000600


	//   ....[2]....
        /*0084*/ 	.word	0x00000890


	//   ....[3]....
        /*0088*/ 	.word	0x00000a20


	//   ....[4]....
        /*008c*/ 	.word	0x00000af0


	//----- nvinfo : EIATTR_CBANK_PARAM_SIZE
	.align		4
.L_651:
        /*0090*/ 	.byte	0x03, 0x19
        /*0092*/ 	.short	0x0020


	//----- nvinfo : EIATTR_PARAM_CBANK
	.align		4
        /*0094*/ 	.byte	0x04, 0x0a
        /*0096*/ 	.short	(.L_653 - .L_652)
	.align		4
.L_652:
        /*0098*/ 	.word	index@(.nv.constant0._Z13gpu_addbias_kPfiiiiS_)
        /*009c*/ 	.short	0x0380
        /*009e*/ 	.short	0x0020


	//----- nvinfo : EIATTR_SW_WAR
	.align		4
.L_653:
        /*00a0*/ 	.byte	0x04, 0x36
        /*00a2*/ 	.short	(.L_655 - .L_654)
.L_654:
        /*00a4*/ 	.word	0x00000008
.L_655:


//--------------------- .nv.info._Z14maxpool2d_backPfiiiiiiiiiiS_S_S_S_ --------------------------
	.section	.nv.info._Z14maxpool2d_backPfiiiiiiiiiiS_S_S_S_,"",@"SHT_CUDA_INFO"
	.sectionflags	@""
	.align	4


	//----- nvinfo : EIATTR_CUDA_API_VERSION
	.align		4
        /*0000*/ 	.byte	0x04, 0x37
        /*0002*/ 	.short	(.L_657 - .L_656)
.L_656:
        /*0004*/ 	.word	0x00000082


	//----- nvinfo : EIATTR_KPARAM_INFO
	.align		4
.L_657:
        /*0008*/ 	.byte	0x04, 0x17
        /*000a*/ 	.short	(.L_659 - .L_658)
.L_658:
        /*000c*/ 	.word	0x00000000
        /*0010*/ 	.short	0x000e
        /*0012*/ 	.short	0x0048
        /*0014*/ 	.byte	0x00, 0xf5, 0x21, 0x00


	//----- nvinfo : EIATTR_KPARAM_INFO
	.align		4
.L_659:
        /*0018*/ 	.byte	0x04, 0x17
        /*001a*/ 	.short	(.L_661 - .L_660)
.L_660:
        /*001c*/ 	.word	0x00000000
        /*0020*/ 	.short	0x000d
        /*0022*/ 	.short	0x0040
        /*0024*/ 	.byte	0x00, 0xf5, 0x21, 0x00


	//----- nvinfo : EIATTR_KPARAM_INFO
	.align		4
.L_661:
        /*0028*/ 	.byte	0x04, 0x17
        /*002a*/ 	.short	(.L_663 - .L_662)
.L_662:
        /*002c*/ 	.word	0x00000000
        /*0030*/ 	.short	0x000c
        /*0032*/ 	.short	0x0038
        /*0034*/ 	.byte	0x00, 0xf5, 0x21, 0x00


	//----- nvinfo : EIATTR_KPARAM_INFO
	.align		4
.L_663:
        /*0038*/ 	.byte	0x04, 0x17
        /*003a*/ 	.short	(.L_665 - .L_664)
.L_664:
        /*003c*/ 	.word	0x00000000
        /*0040*/ 	.short	0x000b
        /*0042*/ 	.short	0x0030
        /*0044*/ 	.byte	0x00, 0xf5, 0x21, 0x00


	//----- nvinfo : EIATTR_KPARAM_INFO
	.align		4
.L_665:
        /*0048*/ 	.byte	0x04, 0x17
        /*004a*/ 	.short	(.L_667 - .L_666)
.L_666:
        /*004c*/ 	.word	0x00000000
        /*0050*/ 	.short	0x000a
        /*0052*/ 	.short	0x002c
        /*0054*/ 	.byte	0x00, 0xf0, 0x11, 0x00


	//----- nvinfo : EIATTR_KPARAM_INFO
	.align		4
.L_667:
        /*0058*/ 	.byte	0x04, 0x17
        /*005a*/ 	.short	(.L_669 - .L_668)
.L_668:
        /*005c*/ 	.word	0x00000000
        /*0060*/ 	.short	0x0009
        /*0062*/ 	.short	0x0028
        /*0064*/ 	.byte	0x00, 0xf0, 0x11, 0x00


	//----- nvinfo : EIATTR_KPARAM_INFO
	.align		4
.L_669:
        /*0068*/ 	.byte	0x04, 0x17
        /*006a*/ 	.short	(.L_671 - .L_670)
.L_670:
        /*006c*/ 	.word	0x00000000
        /*0070*/ 	.short	0x0008
        /*0072*/ 	.short	0x0024
        /*0074*/ 	.byte	0x00, 0xf0, 0x11, 0x00


	//----- nvinfo : EIATTR_KPARAM_INFO
	.align		4
.L_671:
        /*0078*/ 	.byte	0x04, 0x17
        /*007a*/ 	.short	(.L_673 - .L_672)
.L_672:
        /*007c*/ 	.word	0x00000000
        /*0080*/ 	.short	0x0007
        /*0082*/ 	.short	0x0020
        /*0084*/ 	.byte	0x00, 0xf0, 0x11, 0x00


	//----- nvinfo : EIATTR_KPARAM_INFO
	.align		4
.L_673:
        /*0088*/ 	.byte	0x04, 0x17
        /*008a*/ 	.short	(.L_675 - .L_674)
.L_674:
        /*008c*/ 	.word	0x00000000
        /*0090*/ 	.short	0x0006
        /*0092*/ 	.short	0x001c
        /*0094*/ 	.byte	0x00, 0xf0, 0x11, 0x00


	//----- nvinfo : EIATTR_KPARAM_INFO
	.align		4
.L_675:
        /*0098*/ 	.byte	0x04, 0x17
        /*009a*/ 	.short	(.L_677 - .L_676)
.L_676:
        /*009c*/ 	.word	0x00000000
        /*00a0*/ 	.short	0x0005
        /*00a2*/ 	.short	0x0018
        /*00a4*/ 	.byte	0x00, 0xf0, 0x11, 0x00


	//----- nvinfo : EIATTR_KPARAM_INFO
	.align		4
.L_677:
        /*00a8*/ 	.byte	0x04, 0x17
        /*00aa*/ 	.short	(.L_679 - .L_678)
.L_678:
        /*00ac*/ 	.word	0x00000000
        /*00b0*/ 	.short	0x0004
        /*00b2*/ 	.short	0x0014
        /*00b4*/ 	.byte	0x00, 0xf0, 0x11, 0x00


	//----- nvinfo : EIATTR_KPARAM_INFO
	.align		4
.L_679:
        /*00b8*/ 	.byte	0x04, 0x17
        /*00ba*/ 	.short	(.L_681 - .L_680)
.L_680:
        /*00bc*/ 	.word	0x00000000
        /*00c0*/ 	.short	0x0003
        /*00c2*/ 	.short	0x0010
        /*00c4*/ 	.byte	0x00, 0xf0, 0x11, 0x00


	//----- nvinfo : EIATTR_KPARAM_INFO
	.align		4
.L_681:
        /*00c8*/ 	.byte	0x04, 0x17
        /*00ca*/ 	.short	(.L_683 - .L_682)
.L_682:
        /*00cc*/ 	.word	0x00000000
        /*00d0*/ 	.short	0x0002
        /*00d2*/ 	.short	0x000c
        /*00d4*/ 	.byte	0x00, 0xf0, 0x11, 0x00


	//----- nvinfo : EIATTR_KPARAM_INFO
	.align		4
.L_683:
        /*00d8*/ 	.byte	0x04, 0x17
        /*00da*/ 	.short	(.L_685 - .L_684)
.L_684:
        /*00dc*/ 	.word	0x00000000
        /*00e0*/ 	.short	0x0001
        /*00e2*/ 	.short	0x0008
        /*00e4*/ 	.byte	0x00, 0xf0, 0x11, 0x00


	//----- nvinfo : EIATTR_KPARAM_INFO
	.align		4
.L_685:
        /*00e8*/ 	.byte	0x04, 0x17
        /*00ea*/ 	.short	(.L_687 - .L_686)
.L_686:
        /*00ec*/ 	.word	0x00000000
        /*00f0*/ 	.short	0x0000
        /*00f2*/ 	.short	0x0000
        /*00f4*/ 	.byte	0x00, 0xf5, 0x21, 0x00


	//----- nvinfo : EIATTR_SPARSE_MMA_MASK
	.align		4
.L_687:
        /*00f8*/ 	.byte	0x03, 0x50
        /*00fa*/ 	.short	0x0000


	//----- nvinfo : EIATTR_MAXREG_COUNT
	.align		4
        /*00fc*/ 	.byte	0x03, 0x1b
        /*00fe*/ 	.short	0x00ff


	//----- nvinfo : EIATTR_MERCURY_ISA_VERSION
	.align		4
        /*0100*/ 	.byte	0x03, 0x5f
        /*0102*/ 	.short	0x0101


	//----- nvinfo : EIATTR_VRC_CTA_INIT_COUNT
	.align		4
        /*0104*/ 	.byte	0x02, 0x4a
	.zero		1
	.zero		1


	//----- nvinfo : EIATTR_EXIT_INSTR_OFFSETS
	.align		4
        /*0108*/ 	.byte	0x04, 0x1c
        /*010a*/ 	.short	(.L_689 - .L_688)


	//   ....[0]....
.L_688:
        /*010c*/ 	.word	0x000000d0


	//   ....[1]....
        /*0110*/ 	.word	0x00000620


	//   ....[2]....
        /*0114*/ 	.word	0x00000700


	//   ....[3]....
        /*0118*/ 	.word	0x000007d0


	//----- nvinfo : EIATTR_CBANK_PARAM_SIZE
	.align		4
.L_689:
        /*011c*/ 	.byte	0x03, 0x19
        /*011e*/ 	.short	0x0050


	//----- nvinfo : EIATTR_PARAM_CBANK
	.align		4
        /*0120*/ 	.byte	0x04, 0x0a
        /*0122*/ 	.short	(.L_691 - .L_690)
	.align		4
.L_690:
        /*0124*/ 	.word	index@(.nv.constant0._Z14maxpool2d_backPfiiiiiiiiiiS_S_S_S_)
        /*0128*/ 	.short	0x0380
        /*012a*/ 	.short	0x0050


	//----- nvinfo : EIATTR_SW_WAR
	.align		4
.L_691:
        /*012c*/ 	.byte	0x04, 0x36
        /*012e*/ 	.short	(.L_693 - .L_692)
.L_692:
        /*0130*/ 	.word	0x00000008
.L_693:


//--------------------- .nv.info._Z9maxpool2dPfiiiiiiS_iiiiiiiS_S_ --------------------------
	.section	.nv.info._Z9maxpool2dPfiiiiiiS_iiiiiiiS_S_,"",@"SHT_CUDA_INFO"
	.sectionflags	@""
	.align	4


	//----- nvinfo : EIATTR_CUDA_API_VERSION
	.align		4
        /*0000*/ 	.byte	0x04, 0x37
        /*0002*/ 	.short	(.L_695 - .L_694)
.L_694:
        /*0004*/ 	.word	0x00000082


	//----- nvinfo : EIATTR_KPARAM_INFO
	.align		4
.L_695:
        /*0008*/ 	.byte	0x04, 0x17
        /*000a*/ 	.short	(.L_697 - .L_696)
.L_696:
        /*000c*/ 	.word	0x00000000
        /*0010*/ 	.short	0x0010
        /*0012*/ 	.short	0x0050
        /*0014*/ 	.byte	0x00, 0xf5, 0x21, 0x00


	//----- nvinfo : EIATTR_KPARAM_INFO
	.align		4
.L_697:
        /*0018*/ 	.byte	0x04, 0x17
        /*001a*/ 	.short	(.L_699 - .L_698)
.L_698:
        /*001c*/ 	.word	0x00000000
        /*0020*/ 	.short	0x000f
        /*0022*/ 	.short	0x0048
        /*0024*/ 	.byte	0x00, 0xf5, 0x21, 0x00


	//----- nvinfo : EIATTR_KPARAM_INFO
	.align		4
.L_699:
        /*0028*/ 	.byte	0x04, 0x17
        /*002a*/ 	.short	(.L_701 - .L_700)
.L_700:
        /*002c*/ 	.word	0x00000000
        /*0030*/ 	.short	0x000e
        /*0032*/ 	.short	0x0040
        /*0034*/ 	.byte	0x00, 0xf0, 0x11, 0x00


	//----- nvinfo : EIATTR_KPARAM_INFO
	.align		4
.L_701:
        /*0038*/ 	.byte	0x04, 0x17
        /*003a*/ 	.short	(.L_703 - .L_702)
.L_702:
        /*003c*/ 	.word	0x00000000
        /*0040*/ 	.short	0x000d
        /*0042*/ 	.short	0x003c
        /*0044*/ 	.byte	0x00, 0xf0, 0x11, 0x00


	//----- nvinfo : EIATTR_KPARAM_INFO
	.align		4
.L_703:
        /*0048*/ 	.byte	0x04, 0x17
        /*004a*/ 	.short	(.L_705 - .L_704)
.L_704:
        /*004c*/ 	.word	0x00000000
        /*0050*/ 	.short	0x000c
        /*0052*/ 	.short	0x0038
        /*0054*/ 	.byte	0x00, 0xf0, 0x11, 0x00


	//----- nvinfo : EIATTR_KPARAM_INFO
	.align		4
.L_705:
        /*0058*/ 	.byte	0x04, 0x17
        /*005a*/ 	.short	(.L_707 - .L_706)
.L_706:
        /*005c*/ 	.word	0x00000000
        /*0060*/ 	.short	0x000b
        /*0062*/ 	.short	0x0034
        /*0064*/ 	.byte	0x00, 0xf0, 0x11, 0x00


	//----- nvinfo : EIATTR_KPARAM_INFO
	.align		4
.L_707:
        /*0068*/ 	.byte	0x04, 0x17
        /*006a*/ 	.short	(.L_709 - .L_708)
.L_708:
        /*006c*/ 	.word	0x00000000
        /*0070*/ 	.short	0x000a
        /*0072*/ 	.short	0x0030
        /*0074*/ 	.byte	0x00, 0xf0, 0x11, 0x00


	//----- nvinfo : EIATTR_KPARAM_INFO
	.align		4
.L_709:
        /*0078*/ 	.byte	0x04, 0x17
        /*007a*/ 	.short	(.L_711 - .L_710)
.L_710:
        /*007c*/ 	.word	0x00000000
        /*0080*/ 	.short	0x0009
        /*0082*/ 	.short	0x002c
        /*0084*/ 	.byte	0x00, 0xf0, 0x11, 0x00


	//----- nvinfo : EIATTR_KPARAM_INFO
	.align		4
.L_711:
        /*0088*/ 	.byte	0x04, 0x17
        /*008a*/ 	.short	(.L_713 - .L_712)
.L_712:
        /*008c*/ 	.word	0x00000000
        /*0090*/ 	.short	0x0008
        /*0092*/ 	.short	0x0028
        /*0094*/ 	.byte	0x00, 0xf0, 0x11, 0x00


	//----- nvinfo : EIATTR_KPARAM_INFO
	.align		4
.L_713:
        /*0098*/ 	.byte	0x04, 0x17
        /*009a*/ 	.short	(.L_715 - .L_714)
.L_714:
        /*009c*/ 	.word	0x00000000
        /*00a0*/ 	.short	0x0007
        /*00a2*/ 	.short	0x0020
        /*00a4*/ 	.byte	0x00, 0xf5, 0x21, 0x00


	//----- nvinfo : EIATTR_KPARAM_INFO
	.align		4
.L_715:
        /*00a8*/ 	.byte	0x04, 0x17
        /*00aa*/ 	.short	(.L_717 - .L_716)
.L_716:
        /*00ac*/ 	.word	0x00000000
        /*00b0*/ 	.short	0x0006
        /*00b2*/ 	.short	0x001c
        /*00b4*/ 	.byte	0x00, 0xf0, 0x11, 0x00


	//----- nvinfo : EIATTR_KPARAM_INFO
	.align		4
.L_717:
        /*00b8*/ 	.byte	0x04, 0x17
        /*00ba*/ 	.short	(.L_719 - .L_718)
.L_718:
        /*00bc*/ 	.word	0x00000000
        /*00c0*/ 	.short	0x0005
        /*00c2*/ 	.short	0x0018
        /*00c4*/ 	.byte	0x00, 0xf0, 0x11, 0x00


	//----- nvinfo : EIATTR_KPARAM_INFO
	.align		4
.L_719:
        /*00c8*/ 	.byte	0x04, 0x17
        /*00ca*/ 	.short	(.L_721 - .L_720)
.L_720:
        /*00cc*/ 	.word	0x00000000
        /*00d0*/ 	.short	0x0004
        /*00d2*/ 	.short	0x0014
        /*00d4*/ 	.byte	0x00, 0xf0, 0x11, 0x00


	//----- nvinfo : EIATTR_KPARAM_INFO
	.align		4
.L_721:
        /*00d8*/ 	.byte	0x04, 0x17
        /*00da*/ 	.short	(.L_723 - .L_722)
.L_722:
        /*00dc*/ 	.word	0x00000000
        /*00e0*/ 	.short	0x0003
        /*00e2*/ 	.short	0x0010
        /*00e4*/ 	.byte	0x00, 0xf0, 0x11, 0x00


	//----- nvinfo : EIATTR_KPARAM_INFO
	.align		4
.L_723:
        /*00e8*/ 	.byte	0x04, 0x17
        /*00ea*/ 	.short	(.L_725 - .L_724)
.L_724:
        /*00ec*/ 	.word	0x00000000
        /*00f0*/ 	.short	0x0002
        /*00f2*/ 	.short	0x000c
        /*00f4*/ 	.byte	0x00, 0xf0, 0x11, 0x00


	//----- nvinfo : EIATTR_KPARAM_INFO
	.align		4
.L_725:
        /*00f8*/ 	.byte	0x04, 0x17
        /*00fa*/ 	.short	(.L_727 - .L_726)
.L_726:
        /*00fc*/ 	.word	0x00000000
        /*0100*/ 	.short	0x0001
        /*0102*/ 	.short	0x0008
        /*0104*/ 	.byte	0x00, 0xf0, 0x11, 0x00


	//----- nvinfo : EIATTR_KPARAM_INFO
	.align		4
.L_727:
        /*0108*/ 	.byte	0x04, 0x17
        /*010a*/ 	.short	(.L_729 - .L_728)
.L_728:
        /*010c*/ 	.word	0x00000000
        /*0110*/ 	.short	0x0000
        /*0112*/ 	.short	0x0000
        /*0114*/ 	.byte	0x00, 0xf5, 0x21, 0x00


	//----- nvinfo : EIATTR_SPARSE_MMA_MASK
	.align		4
.L_729:
        /*0118*/ 	.byte	0x03, 0x50
        /*011a*/ 	.short	0x0000


	//----- nvinfo : EIATTR_MAXREG_COUNT
	.align		4
        /*011c*/ 	.byte	0x03, 0x1b
        /*011e*/ 	.short	0x00ff


	//----- nvinfo : EIATTR_MERCURY_ISA_VERSION
	.align		4
        /*0120*/ 	.byte	0x03, 0x5f
        /*0122*/ 	.short	0x0101


	//----- nvinfo : EIATTR_VRC_CTA_INIT_COUNT
	.align		4
        /*0124*/ 	.byte	0x02, 0x4a
	.zero		1
	.zero		1


	//----- nvinfo : EIATTR_EXIT_INSTR_OFFSETS
	.align		4
        /*0128*/ 	.byte	0x04, 0x1c
        /*012a*/ 	.short	(.L_731 - .L_730)


	//   ....[0]....
.L_730:
        /*012c*/ 	.word	0x000000e0


	//   ....[1]....
        /*0130*/ 	.word	0x000006c0


	//   ....[2]....
        /*0134*/ 	.word	0x00001640


	//----- nvinfo : EIATTR_CRS_STACK_SIZE
	.align		4
.L_731:
        /*0138*/ 	.byte	0x04, 0x1e
        /*013a*/ 	.short	(.L_733 - .L_732)
.L_732:
        /*013c*/ 	.word	0x00000000


	//----- nvinfo : EIATTR_CBANK_PARAM_SIZE
	.align		4
.L_733:
        /*0140*/ 	.byte	0x03, 0x19
        /*0142*/ 	.short	0x0058


	//----- nvinfo : EIATTR_PARAM_CBANK
	.align		4
        /*0144*/ 	.byte	0x04, 0x0a
        /*0146*/ 	.short	(.L_735 - .L_734)
	.align		4
.L_734:
        /*0148*/ 	.word	index@(.nv.constant0._Z9maxpool2dPfiiiiiiS_iiiiiiiS_S_)
        /*014c*/ 	.short	0x0380
        /*014e*/ 	.short	0x0058


	//----- nvinfo : EIATTR_SW_WAR
	.align		4
.L_735:
        /*0150*/ 	.byte	0x04, 0x36
        /*0152*/ 	.short	(.L_737 - .L_736)
.L_736:
        /*0154*/ 	.word	0x00000008
.L_737:


//--------------------- .nv.callgraph             --------------------------
	.section	.nv.callgraph,"",@"SHT_CUDA_CALLGRAPH"
	.align	4
	.sectionentsize	8
	.align		4
        /*0000*/ 	.word	0x00000000
	.align		4
        /*0004*/ 	.word	0xffffffff
	.align		4
        /*0008*/ 	.word	0x00000000
	.align		4
        /*000c*/ 	.word	0xfffffffe
	.align		4
        /*0010*/ 	.word	0x00000000
	.align		4
        /*0014*/ 	.word	0xfffffffd
	.align		4
        /*0018*/ 	.word	0x00000000
	.align		4
        /*001c*/ 	.word	0xfffffffc


//--------------------- .text._Z7softmaxPfS_S_ll  --------------------------
	.section	.text._Z7softmaxPfS_S_ll,"ax",@progbits
	.align	128
        .global         _Z7softmaxPfS_S_ll
        .type           _Z7softmaxPfS_S_ll,@function
        .size           _Z7softmaxPfS_S_ll,(.L_x_149 - _Z7softmaxPfS_S_ll)
        .other          _Z7softmaxPfS_S_ll,@"STO_CUDA_ENTRY STV_DEFAULT"
_Z7softmaxPfS_S_ll:
.text._Z7softmaxPfS_S_ll:
[----:B------:R-:W-:Y:S01]  /*0000*/  LDC R1, c[0x0][0x37c] ;  /* 0x0000df00ff017b82 */ /* 0x000fe20000000800 */
[----:B------:R-:W0:Y:S07]  /*0010*/  S2R R3, SR_TID.X ;  /* 0x0000000000037919 */ /* 0x000e2e0000002100 */
[----:B------:R-:W0:Y:S01]  /*0020*/  S2UR UR4, SR_CTAID.X ;  /* 0x00000000000479c3 */ /* 0x000e220000002500 */
[----:B------:R-:W1:Y:S01]  /*0030*/  LDCU.64 UR8, c[0x0][0x3a0] ;  /* 0x00007400ff0877ac */ /* 0x000e620008000a00 */
[----:B------:R-:W2:Y:S06]  /*0040*/  LDCU.64 UR6, c[0x0][0x380] ;  /* 0x00007000ff0677ac */ /* 0x000eac0008000a00 */
[----:B------:R-:W0:Y:S08]  /*0050*/  LDC R0, c[0x0][0x360] ;  /* 0x0000d800ff007b82 */ /* 0x000e300000000800 */
[----:B------:R-:W3:Y:S01]  /*0060*/  LDC.64 R14, c[0x0][0x398] ;  /* 0x0000e600ff0e7b82 */ /* 0x000ee20000000a00 */
[----:B0-----:R-:W-:-:S05]  /*0070*/  IMAD R3, R0, UR4, R3 ;  /* 0x0000000400037c24 */ /* 0x001fca000f8e0203 */
[C---:B-1----:R-:W-:Y:S01]  /*0080*/  ISETP.GE.U32.AND P0, PT, R3.reuse, UR8, PT ;  /* 0x0000000803007c0c */ /* 0x042fe2000bf06070 */
[----:B---3--:R-:W-:-:S03]  /*0090*/  IMAD.WIDE.U32 R10, R3, R14, RZ ;  /* 0x0000000e030a7225 */ /* 0x008fc600078e00ff */
[----:B------:R-:W-:Y:S01]  /*00a0*/  ISETP.GE.AND.EX P0, PT, RZ, UR9, PT, P0 ;  /* 0x00000009ff007c0c */ /* 0x000fe2000bf06300 */
[----:B------:R-:W-:Y:S02]  /*00b0*/  IMAD R4, R3, R15, R11 ;  /* 0x0000000f03047224 */ /* 0x000fe400078e020b */
[----:B------:R-:W-:-:S03]  /*00c0*/  IMAD.SHL.U32 R0, R10, 0x4, RZ ;  /* 0x000000040a007824 */ /* 0x000fc600078e00ff */
[----:B------:R-:W-:Y:S02]  /*00d0*/  SHF.L.U64.HI R8, R10, 0x2, R4 ;  /* 0x000000020a087819 */ /* 0x000fe40000010204 */
[----:B--2---:R-:W-:-:S04]  /*00e0*/  IADD3 R6, P1, PT, R0, UR6, RZ ;  /* 0x0000000600067c10 */ /* 0x004fc8000ff3e0ff */
[----:B------:R-:W-:Y:S01]  /*00f0*/  IADD3.X R7, PT, PT, R8, UR7, RZ, P1, !PT ;  /* 0x0000000708077c10 */ /* 0x000fe20008ffe4ff */
[----:B------:R-:W-:Y:S08]  /*0100*/  @P0 EXIT ;  /* 0x000000000000094d */ /* 0x000ff00003800000 */
[----:B------:R-:W0:Y:S02]  /*0110*/  LDCU.64 UR6, c[0x0][0x358] ;  /* 0x00006b00ff0677ac */ /* 0x000e240008000a00 */
[----:B0-----:R0:W5:Y:S01]  /*0120*/  LDG.E R5, desc[UR6][R6.64] ;  /* 0x0000000606057981 */ /* 0x001162000c1e1900 */
[----:B------:R-:W-:-:S04]  /*0130*/  ISETP.GE.U32.AND P0, PT, R14, 0x2, PT ;  /* 0x000000020e00780c */ /* 0x000fc80003f06070 */
[----:B------:R-:W-:-:S13]  /*0140*/  ISETP.GE.AND.EX P0, PT, R15, RZ, PT, P0 ;  /* 0x000000ff0f00720c */ /* 0x000fda0003f06300 */
[----:B0-----:R-:W-:Y:S05]  /*0150*/  @!P0 BRA `(.L_x_0) ;  /* 0x0000000800588947 */ /* 0x001fea0003800000 */
[C---:B------:R-:W-:Y:S01]  /*0160*/  IADD3 R2, P0, PT, R14.reuse, -0x2, RZ ;  /* 0xfffffffe0e027810 */ /* 0x040fe20007f1e0ff */
[----:B------:R-:W-:Y:S01]  /*0170*/  HFMA2 R9, -RZ, RZ, 0, 0 ;  /* 0x00000000ff097431 */ /* 0x000fe200000001ff */
[----:B------:R-:W-:Y:S01]  /*0180*/  IADD3 R12, P2, PT, R14, -0x1, RZ ;  /* 0xffffffff0e0c7810 */ /* 0x000fe20007f5e0ff */
[----:B------:R-:W-:Y:S01]  /*0190*/  IMAD.MOV.U32 R13, RZ, RZ, 0x1 ;  /* 0x00000001ff0d7424 */ /* 0x000fe200078e00ff */
[----:B------:R-:W-:Y:S02]  /*01a0*/  ISETP.GE.U32.AND P1, PT, R2, 0xf, PT ;  /* 0x0000000f0200780c */ /* 0x000fe40003f26070 */
[----:B------:R-:W-:Y:S02]  /*01b0*/  IADD3.X R2, PT, PT, R15, -0x1, RZ, P0, !PT ;  /* 0xffffffff0f027810 */ /* 0x000fe400007fe4ff */
[----:B------:R-:W-:Y:S02]  /*01c0*/  LOP3.LUT R25, R12, 0xf, RZ, 0xc0, !PT ;  /* 0x0000000f0c197812 */ /* 0x000fe400078ec0ff */
[----:B------:R-:W-:-:S02]  /*01d0*/  ISETP.GE.U32.AND.EX P1, PT, R2, RZ, PT, P1 ;  /* 0x000000ff0200720c */ /* 0x000fc40003f26110 */
[----:B------:R-:W-:Y:S02]  /*01e0*/  ISETP.NE.U32.AND P0, PT, R25, RZ, PT ;  /* 0x000000ff1900720c */ /* 0x000fe40003f05070 */
[----:B------:R-:W-:Y:S02]  /*01f0*/  IADD3.X R14, PT, PT, R15, -0x1, RZ, P2, !PT ;  /* 0xffffffff0f0e7810 */ /* 0x000fe400017fe4ff */
[----:B------:R-:W-:-:S07]  /*0200*/  ISETP.NE.AND.EX P0, PT, RZ, RZ, PT, P0 ;  /* 0x000000ffff00720c */ /* 0x000fce0003f05300 */
[----:B------:R-:W-:Y:S06]  /*0210*/  @!P1 BRA `(.L_x_1) ;  /* 0x0000000000f89947 */ /* 0x000fec0003800000 */
[----:B------:R-:W-:Y:S01]  /*0220*/  IADD3 R2, P1, PT, R6, 0x20, RZ ;  /* 0x0000002006027810 */ /* 0x000fe20007f3e0ff */
[----:B------:R-:W-:Y:S01]  /*0230*/  IMAD.MOV.U32 R13, RZ, RZ, 0x1 ;  /* 0x00000001ff0d7424 */ /* 0x000fe200078e00ff */
[----:B------:R-:W-:Y:S01]  /*0240*/  LOP3.LUT R16, R12, 0xfffffff0, RZ, 0xc0, !PT ;  /* 0xfffffff00c107812 */ /* 0x000fe200078ec0ff */
[----:B------:R-:W-:Y:S01]  /*0250*/  IMAD.MOV.U32 R9, RZ, RZ, RZ ;  /* 0x000000ffff097224 */ /* 0x000fe200078e00ff */
[----:B------:R-:W-:-:S09]  /*0260*/  IADD3.X R3, PT, PT, RZ, R7, RZ, P1, !PT ;  /* 0x00000007ff037210 */ /* 0x000fd20000ffe4ff */
.L_x_2:
[----:B------:R-:W2:Y:S04]  /*0270*/  LDG.E R24, desc[UR6][R2.64+-0x1c] ;  /* 0xffffe40602187981 */ /* 0x000ea8000c1e1900 */
[----:B------:R-:W3:Y:S04]  /*0280*/  LDG.E R27, desc[UR6][R2.64+-0x18] ;  /* 0xffffe806021b7981 */ /* 0x000ee8000c1e1900 */
[----:B------:R-:W4:Y:S04]  /*0290*/  LDG.E R23, desc[UR6][R2.64+-0x14] ;  /* 0xffffec0602177981 */ /* 0x000f28000c1e1900 */
[----:B------:R-:W4:Y:S04]  /*02a0*/  LDG.E R22, desc[UR6][R2.64+-0x10] ;  /* 0xfffff00602167981 */ /* 0x000f28000c1e1900 */
[----:B------:R-:W4:Y:S04]  /*02b0*/  LDG.E R21, desc[UR6][R2.64+-0xc] ;  /* 0xfffff40602157981 */ /* 0x000f28000c1e1900 */
[----:B------:R-:W4:Y:S04]  /*02c0*/  LDG.E R20, desc[UR6][R2.64+-0x8] ;  /* 0xfffff80602147981 */ /* 0x000f28000c1e1900 */
[----:B------:R-:W4:Y:S04]  /*02d0*/  LDG.E R19, desc[UR6][R2.64+-0x4] ;  /* 0xfffffc0602137981 */ /* 0x000f28000c1e1900 */
[----:B------:R-:W4:Y:S04]  /*02e0*/  LDG.E R18, desc[UR6][R2.64] ;  /* 0x0000000602127981 */ /* 0x000f28000c1e1900 */
[----:B------:R-:W4:Y:S04]  /*02f0*/  LDG.E R17, desc[UR6][R2.64+0x4] ;  /* 0x0000040602117981 */ /* 0x000f28000c1e1900 */
[----:B------:R-:W4:Y:S01]  /*0300*/  LDG.E R15, desc[UR6][R2.64+0x8] ;  /* 0x00000806020f7981 */ /* 0x000f22000c1e1900 */
[----:B--2--5:R-:W-:-:S04]  /*0310*/  FSETP.GT.AND P1, PT, R24, R5, PT ;  /* 0x000000051800720b */ /* 0x024fc80003f24000 */
[----:B------:R-:W-:Y:S02]  /*0320*/  FSEL R24, R24, R5, P1 ;  /* 0x0000000518187208 */ /* 0x000fe40000800000 */
[----:B------:R-:W2:Y:S02]  /*0330*/  LDG.E R5, desc[UR6][R2.64+0xc] ;  /* 0x00000c0602057981 */ /* 0x000ea4000c1e1900 */
[----:B---3--:R-:W-:-:S04]  /*0340*/  FSETP.GT.AND P1, PT, R27, R24, PT ;  /* 0x000000181b00720b */ /* 0x008fc80003f24000 */
[----:B------:R-:W-:Y:S02]  /*0350*/  FSEL R26, R27, R24, P1 ;  /* 0x000000181b1a7208 */ /* 0x000fe40000800000 */
[----:B------:R-:W3:Y:S02]  /*0360*/  LDG.E R24, desc[UR6][R2.64+0x10] ;  /* 0x0000100602187981 */ /* 0x000ee4000c1e1900 */
[----:B----4-:R-:W-:-:S04]  /*0370*/  FSETP.GT.AND P1, PT, R23, R26, PT ;  /* 0x0000001a1700720b */ /* 0x010fc80003f24000 */
[----:B------:R-:W-:Y:S02]  /*0380*/  FSEL R27, R23, R26, P1 ;  /* 0x0000001a171b7208 */ /* 0x000fe40000800000 */
[----:B------:R-:W4:Y:S02]  /*0390*/  LDG.E R23, desc[UR6][R2.64+0x14] ;  /* 0x0000140602177981 */ /* 0x000f24000c1e1900 */
[----:B------:R-:W-:-:S04]  /*03a0*/  FSETP.GT.AND P1, PT, R22, R27, PT ;  /* 0x0000001b1600720b */ /* 0x000fc80003f24000 */
[----:B------:R-:W-:Y:S02]  /*03b0*/  FSEL R26, R22, R27, P1 ;  /* 0x0000001b161a7208 */ /* 0x000fe40000800000 */
[----:B------:R-:W4:Y:S02]  /*03c0*/  LDG.E R22, desc[UR6][R2.64+0x18] ;  /* 0x0000180602167981 */ /* 0x000f24000c1e1900 */
[----:B------:R-:W-:-:S04]  /*03d0*/  FSETP.GT.AND P1, PT, R21, R26, PT ;  /* 0x0000001a1500720b */ /* 0x000fc80003f24000 */
[----:B------:R-:W-:Y:S02]  /*03e0*/  FSEL R27, R21, R26, P1 ;  /* 0x0000001a151b7208 */ /* 0x000fe40000800000 */
[----:B------:R-:W4:Y:S02]  /*03f0*/  LDG.E R21, desc[UR6][R2.64+0x1c] ;  /* 0x00001c0602157981 */ /* 0x000f24000c1e1900 */
[----:B------:R-:W-:-:S04]  /*0400*/  FSETP.GT.AND P1, PT, R20, R27, PT ;  /* 0x0000001b1400720b */ /* 0x000fc80003f24000 */
[----:B------:R-:W-:Y:S02]  /*0410*/  FSEL R26, R20, R27, P1 ;  /* 0x0000001b141a7208 */ /* 0x000fe40000800000 */
[----:B------:R0:W4:Y:S01]  /*0420*/  LDG.E R20, desc[UR6][R2.64+0x20] ;  /* 0x0000200602147981 */ /* 0x000122000c1e1900 */
[----:B------:R-:W-:Y:S02]  /*0430*/  IADD3 R13, P3, PT, R13, 0x10, RZ ;  /* 0x000000100d0d7810 */ /* 0x000fe40007f7e0ff */
[----:B------:R-:W-:-:S03]  /*0440*/  FSETP.GT.AND P1, PT, R19, R26, PT ;  /* 0x0000001a1300720b */ /* 0x000fc60003f24000 */
[----:B------:R-:W-:Y:S01]  /*0450*/  IMAD.X R9, RZ, RZ, R9, P3 ;  /* 0x000000ffff097224 */ /* 0x000fe200018e0609 */
[----:B------:R-:W-:-:S04]  /*0460*/  FSEL R19, R19, R26, P1 ;  /* 0x0000001a13137208 */ /* 0x000fc80000800000 */
[----:B------:R-:W-:-:S04]  /*0470*/  FSETP.GT.AND P1, PT, R18, R19, PT ;  /* 0x000000131200720b */ /* 0x000fc80003f24000 */
[----:B------:R-:W-:-:S04]  /*0480*/  FSEL R18, R18, R19, P1 ;  /* 0x0000001312127208 */ /* 0x000fc80000800000 */
[----:B------:R-:W-:-:S04]  /*0490*/  FSETP.GT.AND P1, PT, R17, R18, PT ;  /* 0x000000121100720b */ /* 0x000fc80003f24000 */
[----:B------:R-:W-:-:S04]  /*04a0*/  FSEL R18, R17, R18, P1 ;  /* 0x0000001211127208 */ /* 0x000fc80000800000 */
[----:B------:R-:W-:-:S04]  /*04b0*/  FSETP.GT.AND P1, PT, R15, R18, PT ;  /* 0x000000120f00720b */ /* 0x000fc80003f24000 */
[----:B------:R-:W-:-:S04]  /*04c0*/  FSEL R18, R15, R18, P1 ;  /* 0x000000120f127208 */ /* 0x000fc80000800000 */
[----:B--2---:R-:W-:-:S04]  /*04d0*/  FSETP.GT.AND P1, PT, R5, R18, PT ;  /* 0x000000120500720b */ /* 0x004fc80003f24000 */
[----:B------:R-:W-:-:S04]  /*04e0*/  FSEL R5, R5, R18, P1 ;  /* 0x0000001205057208 */ /* 0x000fc80000800000 */
[----:B---3--:R-:W-:-:S04]  /*04f0*/  FSETP.GT.AND P1, PT, R24, R5, PT ;  /* 0x000000051800720b */ /* 0x008fc80003f24000 */
[----:B------:R-:W-:Y:S02]  /*0500*/  FSEL R24, R24, R5, P1 ;  /* 0x0000000518187208 */ /* 0x000fe40000800000 */
[----:B------:R-:W-:Y:S02]  /*0510*/  IADD3 R5, P2, PT, R13, -R16, RZ ;  /* 0x800000100d057210 */ /* 0x000fe40007f5e0ff */
[----:B----4-:R-:W-:-:S03]  /*0520*/  FSETP.GT.AND P1, PT, R23, R24, PT ;  /* 0x000000181700720b */ /* 0x010fc60003f24000 */
[----:B------:R-:W-:Y:S01]  /*0530*/  IMAD.X R15, R9, 0x1, ~R14, P2 ;  /* 0x00000001090f7824 */ /* 0x000fe200010e0e0e */
[----:B------:R-:W-:-:S04]  /*0540*/  FSEL R23, R23, R24, P1 ;  /* 0x0000001817177208 */ /* 0x000fc80000800000 */
[----:B------:R-:W-:-:S04]  /*0550*/  FSETP.GT.AND P1, PT, R22, R23, PT ;  /* 0x000000171600720b */ /* 0x000fc80003f24000 */
[----:B------:R-:W-:Y:S02]  /*0560*/  FSEL R22, R22, R23, P1 ;  /* 0x0000001716167208 */ /* 0x000fe40000800000 */
[----:B------:R-:W-:Y:S02]  /*0570*/  ISETP.NE.U32.AND P1, PT, R5, 0x1, PT ;  /* 0x000000010500780c */ /* 0x000fe40003f25070 */
[-C--:B------:R-:W-:Y:S02]  /*0580*/  FSETP.GT.AND P3, PT, R21, R22.reuse, PT ;  /* 0x000000161500720b */ /* 0x080fe40003f64000 */
[----:B------:R-:W-:Y:S02]  /*0590*/  ISETP.NE.AND.EX P1, PT, R15, RZ, PT, P1 ;  /* 0x000000ff0f00720c */ /* 0x000fe40003f25310 */
[----:B------:R-:W-:Y:S02]  /*05a0*/  FSEL R5, R21, R22, P3 ;  /* 0x0000001615057208 */ /* 0x000fe40001800000 */
[----:B0-----:R-:W-:-:S02]  /*05b0*/  IADD3 R2, P3, PT, R2, 0x40, RZ ;  /* 0x0000004002027810 */ /* 0x001fc40007f7e0ff */
[C---:B------:R-:W-:Y:S02]  /*05c0*/  FSETP.GT.AND P2, PT, R20.reuse, R5, PT ;  /* 0x000000051400720b */ /* 0x040fe40003f44000 */
[----:B------:R-:W-:Y:S02]  /*05d0*/  IADD3.X R3, PT, PT, RZ, R3, RZ, P3, !PT ;  /* 0x00000003ff037210 */ /* 0x000fe40001ffe4ff */
[----:B------:R-:W-:-:S03]  /*05e0*/  FSEL R5, R20, R5, P2 ;  /* 0x0000000514057208 */ /* 0x000fc60001000000 */
[----:B------:R-:W-:Y:S06]  /*05f0*/  @P1 BRA `(.L_x_2) ;  /* 0xfffffffc001c1947 */ /* 0x000fec000383ffff */
.L_x_1:
[----:B------:R-:W-:Y:S05]  /*0600*/  @!P0 BRA `(.L_x_0) ;  /* 0x00000004002c8947 */ /* 0x000fea0003800000 */
[----:B------:R-:W-:Y:S02]  /*0610*/  ISETP.GE.U32.AND P1, PT, R25, 0x8, PT ;  /* 0x000000081900780c */ /* 0x000fe40003f26070 */
[----:B------:R-:W-:Y:S02]  /*0620*/  LOP3.LUT R15, R12, 0x7, RZ, 0xc0, !PT ;  /* 0x000000070c0f7812 */ /* 0x000fe400078ec0ff */
[----:B------:R-:W-:Y:S02]  /*0630*/  ISETP.GE.U32.AND.EX P1, PT, RZ, RZ, PT, P1 ;  /* 0x000000ffff00720c */ /* 0x000fe40003f26110 */
[----:B------:R-:W-:-:S04]  /*0640*/  ISETP.NE.U32.AND P0, PT, R15, RZ, PT ;  /* 0x000000ff0f00720c */ /* 0x000fc80003f05070 */
[----:B------:R-:W-:-:S07]  /*0650*/  ISETP.NE.AND.EX P0, PT, RZ, RZ, PT, P0 ;  /* 0x000000ffff00720c */ /* 0x000fce0003f05300 */
[----:B------:R-:W-:Y:S06]  /*0660*/  @!P1 BRA `(.L_x_3) ;  /* 0x0000000000709947 */ /* 0x000fec0003800000 */
[----:B------:R-:W-:-:S04]  /*0670*/  LEA R2, P1, R13, R6, 0x2 ;  /* 0x000000060d027211 */ /* 0x000fc800078210ff */
[----:B------:R-:W-:-:S05]  /*0680*/  LEA.HI.X R3, R13, R7, R9, 0x2, P1 ;  /* 0x000000070d037211 */ /* 0x000fca00008f1409 */
[----:B------:R-:W2:Y:S04]  /*0690*/  LDG.E R14, desc[UR6][R2.64] ;  /* 0x00000006020e7981 */ /* 0x000ea8000c1e1900 */
[----:B------:R-:W3:Y:S04]  /*06a0*/  LDG.E R16, desc[UR6][R2.64+0x4] ;  /* 0x0000040602107981 */ /* 0x000ee8000c1e1900 */
[----:B------:R-:W4:Y:S04]  /*06b0*/  LDG.E R18, desc[UR6][R2.64+0x8] ;  /* 0x0000080602127981 */ /* 0x000f28000c1e1900 */
[----:B------:R-:W4:Y:S04]  /*06c0*/  LDG.E R20, desc[UR6][R2.64+0xc] ;  /* 0x00000c0602147981 */ /* 0x000f28000c1e1900 */
[----:B------:R-:W4:Y:S04]  /*06d0*/  LDG.E R22, desc[UR6][R2.64+0x10] ;  /* 0x0000100602167981 */ /* 0x000f28000c1e1900 */
[----:B------:R-:W4:Y:S04]  /*06e0*/  LDG.E R24, desc[UR6][R2.64+0x14] ;  /* 0x0000140602187981 */ /* 0x000f28000c1e1900 */
[----:B------:R-:W4:Y:S04]  /*06f0*/  LDG.E R26, desc[UR6][R2.64+0x18] ;  /* 0x00001806021a7981 */ /* 0x000f28000c1e1900 */
[----:B------:R-:W4:Y:S01]  /*0700*/  LDG.E R28, desc[UR6][R2.64+0x1c] ;  /* 0x00001c06021c7981 */ /* 0x000f22000c1e1900 */
[----:B------:R-:W-:-:S05]  /*0710*/  IADD3 R13, P2, PT, R13, 0x8, RZ ;  /* 0x000000080d0d7810 */ /* 0x000fca0007f5e0ff */
[----:B------:R-:W-:Y:S01]  /*0720*/  IMAD.X R9, RZ, RZ, R9, P2 ;  /* 0x000000ffff097224 */ /* 0x000fe200010e0609 */
[----:B--2--5:R-:W-:-:S04]  /*0730*/  FSETP.GT.AND P1, PT, R14, R5, PT ;  /* 0x000000050e00720b */ /* 0x024fc80003f24000 */
[----:B------:R-:W-:-:S04]  /*0740*/  FSEL R5, R14, R5, P1 ;  /* 0x000000050e057208 */ /* 0x000fc80000800000 */
[----:B---3--:R-:W-:-:S04]  /*0750*/  FSETP.GT.AND P1, PT, R16, R5, PT ;  /* 0x000000051000720b */ /* 0x008fc80003f24000 */
[----:B------:R-:W-:-:S04]  /*0760*/  FSEL R5, R16, R5, P1 ;  /* 0x0000000510057208 */ /* 0x000fc80000800000 */
[----:B----4-:R-:W-:-:S04]  /*0770*/  FSETP.GT.AND P1, PT, R18, R5, PT ;  /* 0x000000051200720b */ /* 0x010fc80003f24000 */
[----:B------:R-:W-:-:S04]  /*0780*/  FSEL R5, R18, R5, P1 ;  /* 0x0000000512057208 */ /* 0x000fc80000800000 */
[----:B------:R-:W-:-:S04]  /*0790*/  FSETP.GT.AND P1, PT, R20, R5, PT ;  /* 0x000000051400720b */ /* 0x000fc80003f24000 */
        /* <DEDUP_REMOVED lines=8> */
[----:B------:R-:W-:-:S09]  /*0820*/  FSEL R5, R28, R5, P1 ;  /* 0x000000051c057208 */ /* 0x000fd20000800000 */
.L_x_3:
[----:B------:R-:W-:Y:S05]  /*0830*/  @!P0 BRA `(.L_x_0) ;  /* 0x0000000000a08947 */ /* 0x000fea0003800000 */
[----:B------:R-:W-:-:S04]  /*0840*/  ISETP.GE.U32.AND P0, PT, R15, 0x4, PT ;  /* 0x000000040f00780c */ /* 0x000fc80003f06070 */
[----:B------:R-:W-:-:S13]  /*0850*/  ISETP.GE.U32.AND.EX P0, PT, RZ, RZ, PT, P0 ;  /* 0x000000ffff00720c */ /* 0x000fda0003f06100 */
[----:B------:R-:W-:-:S04]  /*0860*/  @P0 LEA R2, P1, R13, R6, 0x2 ;  /* 0x000000060d020211 */ /* 0x000fc800078210ff */
[----:B------:R-:W-:-:S05]  /*0870*/  @P0 LEA.HI.X R3, R13, R7, R9, 0x2, P1 ;  /* 0x000000070d030211 */ /* 0x000fca00008f1409 */
[----:B------:R-:W2:Y:S04]  /*0880*/  @P0 LDG.E R14, desc[UR6][R2.64] ;  /* 0x00000006020e0981 */ /* 0x000ea8000c1e1900 */
[----:B------:R-:W3:Y:S04]  /*0890*/  @P0 LDG.E R15, desc[UR6][R2.64+0x4] ;  /* 0x00000406020f0981 */ /* 0x000ee8000c1e1900 */
[----:B------:R-:W4:Y:S04]  /*08a0*/  @P0 LDG.E R17, desc[UR6][R2.64+0x8] ;  /* 0x0000080602110981 */ /* 0x000f28000c1e1900 */
[----:B------:R-:W4:Y:S01]  /*08b0*/  @P0 LDG.E R19, desc[UR6][R2.64+0xc] ;  /* 0x00000c0602130981 */ /* 0x000f22000c1e1900 */
[----:B--2--5:R-:W-:-:S04]  /*08c0*/  @P0 FSETP.GT.AND P1, PT, R14, R5, PT ;  /* 0x000000050e00020b */ /* 0x024fc80003f24000 */
[----:B------:R-:W-:-:S04]  /*08d0*/  @P0 FSEL R14, R14, R5, P1 ;  /* 0x000000050e0e0208 */ /* 0x000fc80000800000 */
[----:B---3--:R-:W-:-:S04]  /*08e0*/  @P0 FSETP.GT.AND P1, PT, R15, R14, PT ;  /* 0x0000000e0f00020b */ /* 0x008fc80003f24000 */
[----:B------:R-:W-:Y:S01]  /*08f0*/  @P0 FSEL R16, R15, R14, P1 ;  /* 0x0000000e0f100208 */ /* 0x000fe20000800000 */
[----:B------:R-:W-:Y:S01]  /*0900*/  IMAD.MOV.U32 R15, RZ, RZ, RZ ;  /* 0x000000ffff0f7224 */ /* 0x000fe200078e00ff */
[----:B------:R-:W-:Y:S02]  /*0910*/  LOP3.LUT R14, R12, 0x3, RZ, 0xc0, !PT ;  /* 0x000000030c0e7812 */ /* 0x000fe400078ec0ff */
[CC--:B----4-:R-:W-:Y:S02]  /*0920*/  @P0 FSETP.GT.AND P2, PT, R17.reuse, R16.reuse, PT ;  /* 0x000000101100020b */ /* 0x0d0fe40003f44000 */
[----:B------:R-:W-:Y:S02]  /*0930*/  ISETP.NE.U32.AND P1, PT, R14, RZ, PT ;  /* 0x000000ff0e00720c */ /* 0x000fe40003f25070 */
[----:B------:R-:W-:Y:S02]  /*0940*/  @P0 FSEL R16, R17, R16, P2 ;  /* 0x0000001011100208 */ /* 0x000fe40001000000 */
[----:B------:R-:W-:-:S02]  /*0950*/  ISETP.NE.AND.EX P1, PT, R15, RZ, PT, P1 ;  /* 0x000000ff0f00720c */ /* 0x000fc40003f25310 */
[----:B------:R-:W-:Y:S02]  /*0960*/  @P0 IADD3 R13, P2, PT, R13, 0x4, RZ ;  /* 0x000000040d0d0810 */ /* 0x000fe40007f5e0ff */
[CC--:B------:R-:W-:Y:S02]  /*0970*/  @P0 FSETP.GT.AND P3, PT, R19.reuse, R16.reuse, PT ;  /* 0x000000101300020b */ /* 0x0c0fe40003f64000 */
[----:B------:R-:W-:Y:S02]  /*0980*/  @P0 IADD3.X R9, PT, PT, RZ, R9, RZ, P2, !PT ;  /* 0x00000009ff090210 */ /* 0x000fe400017fe4ff */
[----:B------:R-:W-:-:S05]  /*0990*/  @P0 FSEL R5, R19, R16, P3 ;  /* 0x0000001013050208 */ /* 0x000fca0001800000 */
[----:B------:R-:W-:Y:S05]  /*09a0*/  @!P1 BRA `(.L_x_0) ;  /* 0x0000000000449947 */ /* 0x000fea0003800000 */
[----:B------:R-:W0:Y:S01]  /*09b0*/  LDCU.64 UR4, c[0x0][0x380] ;  /* 0x00007000ff0477ac */ /* 0x000e220008000a00 */
[----:B------:R-:W-:-:S04]  /*09c0*/  LEA R12, P0, R13, R0, 0x2 ;  /* 0x000000000d0c7211 */ /* 0x000fc800078010ff */
[----:B------:R-:W-:Y:S02]  /*09d0*/  LEA.HI.X R13, R13, R8, R9, 0x2, P0 ;  /* 0x000000080d0d7211 */ /* 0x000fe400000f1409 */
[----:B0-----:R-:W-:-:S04]  /*09e0*/  IADD3 R12, P1, PT, R12, UR4, RZ ;  /* 0x000000040c0c7c10 */ /* 0x001fc8000ff3e0ff */
[----:B------:R-:W-:-:S09]  /*09f0*/  IADD3.X R13, PT, PT, R13, UR5, RZ, P1, !PT ;  /* 0x000000050d0d7c10 */ /* 0x000fd20008ffe4ff */
.L_x_4:
[----:B------:R-:W-:Y:S02]  /*0a00*/  IMAD.MOV.U32 R2, RZ, RZ, R12 ;  /* 0x000000ffff027224 */ /* 0x000fe400078e000c */
[----:B------:R-:W-:-:S05]  /*0a10*/  IMAD.MOV.U32 R3, RZ, RZ, R13 ;  /* 0x000000ffff037224 */ /* 0x000fca00078e000d */
[----:B------:R-:W2:Y:S01]  /*0a20*/  LDG.E R2, desc[UR6][R2.64] ;  /* 0x0000000602027981 */ /* 0x000ea2000c1e1900 */
[----:B------:R-:W-:Y:S02]  /*0a30*/  IADD3 R14, P0, PT, R14, -0x1, RZ ;  /* 0xffffffff0e0e7810 */ /* 0x000fe40007f1e0ff */
[----:B------:R-:W-:Y:S02]  /*0a40*/  IADD3 R12, P2, PT, R12, 0x4, RZ ;  /* 0x000000040c0c7810 */ /* 0x000fe40007f5e0ff */
[----:B------:R-:W-:Y:S02]  /*0a50*/  IADD3.X R15, PT, PT, R15, -0x1, RZ, P0, !PT ;  /* 0xffffffff0f0f7810 */ /* 0x000fe400007fe4ff */
[----:B------:R-:W-:Y:S02]  /*0a60*/  ISETP.NE.U32.AND P0, PT, R14, RZ, PT ;  /* 0x000000ff0e00720c */ /* 0x000fe40003f05070 */
[----:B------:R-:W-:Y:S02]  /*0a70*/  IADD3.X R13, PT, PT, RZ, R13, RZ, P2, !PT ;  /* 0x0000000dff0d7210 */ /* 0x000fe400017fe4ff */
[----:B------:R-:W-:-:S02]  /*0a80*/  ISETP.NE.AND.EX P0, PT, R15, RZ, PT, P0 ;  /* 0x000000ff0f00720c */ /* 0x000fc40003f05300 */
[----:B--2---:R-:W-:-:S04]  /*0a90*/  FSETP.GT.AND P1, PT, R2, R5, PT ;  /* 0x000000050200720b */ /* 0x004fc80003f24000 */
[----:B------:R-:W-:-:S07]  /*0aa0*/  FSEL R5, R2, R5, P1 ;  /* 0x0000000502057208 */ /* 0x000fce0000800000 */
[----:B------:R-:W-:Y:S05]  /*0ab0*/  @P0 BRA `(.L_x_4) ;  /* 0xfffffffc00d00947 */ /* 0x000fea000383ffff */
.L_x_0:
[----:B------:R-:W0:Y:S01]  /*0ac0*/  LDCU.64 UR4, c[0x0][0x398] ;  /* 0x00007300ff0477ac */ /* 0x000e220008000a00 */
[----:B------:R-:W-:Y:S01]  /*0ad0*/  IMAD.MOV.U32 R3, RZ, RZ, RZ ;  /* 0x000000ffff037224 */ /* 0x000fe200078e00ff */
[----:B0-----:R-:W-:-:S04]  /*0ae0*/  UISETP.GE.U32.AND UP0, UPT, UR4, 0x1, UPT ;  /* 0x000000010400788c */ /* 0x001fc8000bf06070 */
[----:B------:R-:W-:-:S09]  /*0af0*/  UISETP.GE.AND.EX UP0, UPT, UR5, URZ, UPT, UP0 ;  /* 0x000000ff0500728c */ /* 0x000fd2000bf06300 */
[----:B------:R-:W-:Y:S05]  /*0b00*/  BRA.U !UP0, `(.L_x_5) ;  /* 0x0000001108187547 */ /* 0x000fea000b800000 */
[----:B------:R-:W-:Y:S01]  /*0b10*/  UISETP.GE.U32.AND UP1, UPT, UR4, 0x8, UPT ;  /* 0x000000080400788c */ /* 0x000fe2000bf26070 */
[----:B------:R-:W-:Y:S01]  /*0b20*/  IMAD.MOV.U32 R3, RZ, RZ, RZ ;  /* 0x000000ffff037224 */ /* 0x000fe200078e00ff */
[----:B------:R-:W-:Y:S01]  /*0b30*/  ULOP3.LUT UR8, UR4, 0x7, URZ, 0xc0, !UPT ;  /* 0x0000000704087892 */ /* 0x000fe2000f8ec0ff */
[----:B------:R-:W-:Y:S01]  /*0b40*/  MOV R9, RZ ;  /* 0x000000ff00097202 */ /* 0x000fe20000000f00 */
[----:B------:R-:W-:Y:S01]  /*0b50*/  UISETP.GE.U32.AND.EX UP1, UPT, UR5, URZ, UPT, UP1 ;  /* 0x000000ff0500728c */ /* 0x000fe2000bf26110 */
[----:B------:R-:W-:Y:S01]  /*0b60*/  IMAD.MOV.U32 R17, RZ, RZ, RZ ;  /* 0x000000ffff117224 */ /* 0x000fe200078e00ff */
[----:B------:R-:W-:-:S04]  /*0b70*/  UISETP.NE.U32.AND UP0, UPT, UR8, URZ, UPT ;  /* 0x000000ff0800728c */ /* 0x000fc8000bf05070 */
[----:B------:R-:W-:-:S03]  /*0b80*/  UISETP.NE.AND.EX UP0, UPT, URZ, URZ, UPT, UP0 ;  /* 0x000000ffff00728c */ /* 0x000fc6000bf05300 */
[----:B------:R-:W-:Y:S08]  /*0b90*/  BRA.U !UP1, `(.L_x_6) ;  /* 0x0000000509e87547 */ /* 0x000ff0000b800000 */
[----:B------:R-:W0:Y:S01]  /*0ba0*/  LDCU.64 UR10, c[0x0][0x390] ;  /* 0x00007200ff0a77ac */ /* 0x000e220008000a00 */
[----:B------:R-:W-:Y:S01]  /*0bb0*/  IADD3 R12, P0, PT, R0, 0x10, RZ ;  /* 0x00000010000c7810 */ /* 0x000fe20007f1e0ff */
[----:B------:R-:W-:Y:S01]  /*0bc0*/  HFMA2 R3, -RZ, RZ, 0, 0 ;  /* 0x00000000ff037431 */ /* 0x000fe200000001ff */
[----:B------:R-:W1:Y:S03]  /*0bd0*/  LDCU.64 UR12, c[0x0][0x380] ;  /* 0x00007000ff0c77ac */ /* 0x000e660008000a00 */
[----:B------:R-:W-:Y:S01]  /*0be0*/  IMAD.X R13, RZ, RZ, R8, P0 ;  /* 0x000000ffff0d7224 */ /* 0x000fe200000e0608 */
[----:B------:R-:W-:Y:S02]  /*0bf0*/  ULOP3.LUT UR4, UR4, 0xfffffff8, URZ, 0xc0, !UPT ;  /* 0xfffffff804047892 */ /* 0x000fe4000f8ec0ff */
[----:B------:R-:W-:-:S04]  /*0c00*/  ULOP3.LUT UR5, UR5, 0x7fffffff, URZ, 0xc0, !UPT ;  /* 0x7fffffff05057892 */ /* 0x000fc8000f8ec0ff */
[----:B------:R-:W-:Y:S02]  /*0c10*/  IMAD.U32 R9, RZ, RZ, UR4 ;  /* 0x00000004ff097e24 */ /* 0x000fe4000f8e00ff */
[----:B------:R-:W-:Y:S01]  /*0c20*/  IMAD.U32 R17, RZ, RZ, UR5 ;  /* 0x00000005ff117e24 */ /* 0x000fe2000f8e00ff */
[C---:B0-----:R-:W-:Y:S02]  /*0c30*/  IADD3 R18, P1, PT, R12.reuse, UR10, RZ ;  /* 0x0000000a0c127c10 */ /* 0x041fe4000ff3e0ff */
[----:B-1----:R-:W-:Y:S02]  /*0c40*/  IADD3 R12, P0, PT, R12, UR12, RZ ;  /* 0x0000000c0c0c7c10 */ /* 0x002fe4000ff1e0ff */
[C---:B------:R-:W-:Y:S02]  /*0c50*/  IADD3.X R21, PT, PT, R13.reuse, UR11, RZ, P1, !PT ;  /* 0x0000000b0d157c10 */ /* 0x040fe40008ffe4ff */
[----:B------:R-:W-:-:S09]  /*0c60*/  IADD3.X R13, PT, PT, R13, UR13, RZ, P0, !PT ;  /* 0x0000000d0d0d7c10 */ /* 0x000fd200087fe4ff */
.L_x_7:
[----:B------:R-:W2:Y:S01]  /*0c70*/  LDG.E R14, desc[UR6][R12.64+-0x10] ;  /* 0xfffff0060c0e7981 */ /* 0x000ea2000c1e1900 */
[----:B------:R-:W-:Y:S01]  /*0c80*/  MOV R2, 0x3bbb989d ;  /* 0x3bbb989d00027802 */ /* 0x000fe20000000f00 */
[----:B------:R-:W-:Y:S02]  /*0c90*/  IMAD.MOV.U32 R16, RZ, RZ, 0x437c0000 ;  /* 0x437c0000ff107424 */ /* 0x000fe400078e00ff */
[----:B--2--5:R-:W-:-:S04]  /*0ca0*/  FADD R15, R14, -R5 ;  /* 0x800000050e0f7221 */ /* 0x024fc80000000000 */
[----:B------:R-:W-:-:S04]  /*0cb0*/  FFMA.SAT R19, R15, R2, 0.5 ;  /* 0x3f0000000f137423 */ /* 0x000fc80000002002 */
[----:B------:R-:W-:-:S04]  /*0cc0*/  FFMA.RM R19, R19, R16, 12582913 ;  /* 0x4b40000113137423 */ /* 0x000fc80000004010 */
[C---:B------:R-:W-:Y:S01]  /*0cd0*/  FADD R14, R19.reuse, -12583039 ;  /* 0xcb40007f130e7421 */ /* 0x040fe20000000000 */
[----:B------:R-:W-:-:S03]  /*0ce0*/  IMAD.SHL.U32 R19, R19, 0x800000, RZ ;  /* 0x0080000013137824 */ /* 0x000fc600078e00ff */
[----:B------:R-:W-:-:S04]  /*0cf0*/  FFMA R14, R15, 1.4426950216293334961, -R14 ;  /* 0x3fb8aa3b0f0e7823 */ /* 0x000fc8000000080e */
[----:B------:R-:W-:Y:S01]  /*0d00*/  FFMA R14, R15, 1.925963033500011079e-08, R14 ;  /* 0x32a570600f0e7823 */ /* 0x000fe2000000000e */
[----:B------:R-:W-:-:S05]  /*0d10*/  IMAD.MOV.U32 R15, RZ, RZ, R21 ;  /* 0x000000ffff0f7224 */ /* 0x000fca00078e0015 */
[----:B------:R-:W0:Y:S02]  /*0d20*/  MUFU.EX2 R14, R14 ;  /* 0x0000000e000e7308 */ /* 0x000e240000000800 */
[----:B0-----:R-:W-:Y:S01]  /*0d30*/  FMUL R19, R19, R14 ;  /* 0x0000000e13137220 */ /* 0x001fe20000400000 */
[----:B------:R-:W-:-:S05]  /*0d40*/  MOV R14, R18 ;  /* 0x00000012000e7202 */ /* 0x000fca0000000f00 */
[----:B------:R-:W-:Y:S04]  /*0d50*/  STG.E desc[UR6][R14.64+-0x10], R19 ;  /* 0xfffff0130e007986 */ /* 0x000fe8000c101906 */
[----:B------:R-:W2:Y:S02]  /*0d60*/  LDG.E R18, desc[UR6][R12.64+-0xc] ;  /* 0xfffff4060c127981 */ /* 0x000ea4000c1e1900 */
[----:B--2---:R-:W-:-:S04]  /*0d70*/  FADD R21, R18, -R5 ;  /* 0x8000000512157221 */ /* 0x004fc80000000000 */
[----:B------:R-:W-:-:S04]  /*0d80*/  FFMA.SAT R23, R21, R2, 0.5 ;  /* 0x3f00000015177423 */ /* 0x000fc80000002002 */
[----:B------:R-:W-:-:S04]  /*0d90*/  FFMA.RM R23, R23, R16, 12582913 ;  /* 0x4b40000117177423 */ /* 0x000fc80000004010 */
[----:B------:R-:W-:-:S04]  /*0da0*/  FADD R18, R23, -12583039 ;  /* 0xcb40007f17127421 */ /* 0x000fc80000000000 */
[----:B------:R-:W-:-:S04]  /*0db0*/  FFMA R18, R21, 1.4426950216293334961, -R18 ;  /* 0x3fb8aa3b15127823 */ /* 0x000fc80000000812 */
[----:B------:R-:W-:Y:S01]  /*0dc0*/  FFMA R18, R21, 1.925963033500011079e-08, R18 ;  /* 0x32a5706015127823 */ /* 0x000fe20000000012 */
[----:B------:R-:W-:-:S05]  /*0dd0*/  IMAD.SHL.U32 R21, R23, 0x800000, RZ ;  /* 0x0080000017157824 */ /* 0x000fca00078e00ff */
[----:B------:R-:W0:Y:S02]  /*0de0*/  MUFU.EX2 R18, R18 ;  /* 0x0000001200127308 */ /* 0x000e240000000800 */
[----:B0-----:R-:W-:-:S05]  /*0df0*/  FMUL R21, R21, R18 ;  /* 0x0000001215157220 */ /* 0x001fca0000400000 */
        /* <DEDUP_REMOVED lines=8> */
[----:B------:R-:W-:-:S05]  /*0e80*/  SHF.L.U32 R23, R25, 0x17, RZ ;  /* 0x0000001719177819 */ /* 0x000fca00000006ff */
[----:B------:R-:W0:Y:S02]  /*0e90*/  MUFU.EX2 R20, R20 ;  /* 0x0000001400147308 */ /* 0x000e240000000800 */
[----:B0-----:R-:W-:-:S05]  /*0ea0*/  FMUL R23, R23, R20 ;  /* 0x0000001417177220 */ /* 0x001fca0000400000 */
[----:B------:R-:W-:Y:S04]  /*0eb0*/  STG.E desc[UR6][R14.64+-0x8], R23 ;  /* 0xfffff8170e007986 */ /* 0x000fe8000c101906 */
[----:B------:R-:W2:Y:S02]  /*0ec0*/  LDG.E R18, desc[UR6][R12.64+-0x4] ;  /* 0xfffffc060c127981 */ /* 0x000ea4000c1e1900 */
[----:B--2---:R-:W-:-:S04]  /*0ed0*/  FADD R25, R18, -R5 ;  /* 0x8000000512197221 */ /* 0x004fc80000000000 */
[----:B------:R-:W-:-:S04]  /*0ee0*/  FFMA.SAT R27, R25, R2, 0.5 ;  /* 0x3f000000191b7423 */ /* 0x000fc80000002002 */
[----:B------:R-:W-:-:S04]  /*0ef0*/  FFMA.RM R27, R27, R16, 12582913 ;  /* 0x4b4000011b1b7423 */ /* 0x000fc80000004010 */
[C---:B------:R-:W-:Y:S01]  /*0f00*/  FADD R18, R27.reuse, -12583039 ;  /* 0xcb40007f1b127421 */ /* 0x040fe20000000000 */
[----:B------:R-:W-:-:S03]  /*0f10*/  IMAD.SHL.U32 R27, R27, 0x800000, RZ ;  /* 0x008000001b1b7824 */ /* 0x000fc600078e00ff */
[----:B------:R-:W-:-:S04]  /*0f20*/  FFMA R18, R25, 1.4426950216293334961, -R18 ;  /* 0x3fb8aa3b19127823 */ /* 0x000fc80000000812 */
[----:B------:R-:W-:-:S06]  /*0f30*/  FFMA R18, R25, 1.925963033500011079e-08, R18 ;  /* 0x32a5706019127823 */ /* 0x000fcc0000000012 */
[----:B------:R-:W0:Y:S02]  /*0f40*/  MUFU.EX2 R18, R18 ;  /* 0x0000001200127308 */ /* 0x000e240000000800 */
[----:B0-----:R-:W-:-:S05]  /*0f50*/  FMUL R27, R27, R18 ;  /* 0x000000121b1b7220 */ /* 0x001fca0000400000 */
[----:B------:R0:W-:Y:S04]  /*0f60*/  STG.E desc[UR6][R14.64+-0x4], R27 ;  /* 0xfffffc1b0e007986 */ /* 0x0001e8000c101906 */
[----:B------:R-:W2:Y:S02]  /*0f70*/  LDG.E R20, desc[UR6][R12.64] ;  /* 0x000000060c147981 */ /* 0x000ea4000c1e1900 */
[----:B--2---:R-:W-:-:S04]  /*0f80*/  FADD R25, R20, -R5 ;  /* 0x8000000514197221 */ /* 0x004fc80000000000 */
[----:B------:R-:W-:-:S04]  /*0f90*/  FFMA.SAT R29, R25, R2, 0.5 ;  /* 0x3f000000191d7423 */ /* 0x000fc80000002002 */
[----:B------:R-:W-:-:S04]  /*0fa0*/  FFMA.RM R29, R29, R16, 12582913 ;  /* 0x4b4000011d1d7423 */ /* 0x000fc80000004010 */
[C---:B------:R-:W-:Y:S01]  /*0fb0*/  FADD R20, R29.reuse, -12583039 ;  /* 0xcb40007f1d147421 */ /* 0x040fe20000000000 */
[----:B------:R-:W-:-:S03]  /*0fc0*/  IMAD.SHL.U32 R18, R29, 0x800000, RZ ;  /* 0x008000001d127824 */ /* 0x000fc600078e00ff */
[----:B------:R-:W-:-:S04]  /*0fd0*/  FFMA R20, R25, 1.4426950216293334961, -R20 ;  /* 0x3fb8aa3b19147823 */ /* 0x000fc80000000814 */
[----:B------:R-:W-:-:S04]  /*0fe0*/  FFMA R20, R25, 1.925963033500011079e-08, R20 ;  /* 0x32a5706019147823 */ /* 0x000fc80000000014 */
[----:B------:R-:W1:Y:S02]  /*0ff0*/  MUFU.EX2 R25, R20 ;  /* 0x0000001400197308 */ /* 0x000e640000000800 */
[----:B-1----:R-:W-:-:S05]  /*1000*/  FMUL R18, R18, R25 ;  /* 0x0000001912127220 */ /* 0x002fca0000400000 */
[----:B------:R1:W-:Y:S04]  /*1010*/  STG.E desc[UR6][R14.64], R18 ;  /* 0x000000120e007986 */ /* 0x0003e8000c101906 */
[----:B------:R-:W2:Y:S02]  /*1020*/  LDG.E R22, desc[UR6][R12.64+0x4] ;  /* 0x000004060c167981 */ /* 0x000ea4000c1e1900 */
[----:B--2---:R-:W-:-:S04]  /*1030*/  FADD R25, R22, -R5 ;  /* 0x8000000516197221 */ /* 0x004fc80000000000 */
[----:B------:R-:W-:-:S04]  /*1040*/  FFMA.SAT R29, R25, R2, 0.5 ;  /* 0x3f000000191d7423 */ /* 0x000fc80000002002 */
[----:B------:R-:W-:-:S04]  /*1050*/  FFMA.RM R29, R29, R16, 12582913 ;  /* 0x4b4000011d1d7423 */ /* 0x000fc80000004010 */
[C---:B------:R-:W-:Y:S01]  /*1060*/  FADD R22, R29.reuse, -12583039 ;  /* 0xcb40007f1d167421 */ /* 0x040fe20000000000 */
[----:B------:R-:W-:-:S03]  /*1070*/  SHF.L.U32 R29, R29, 0x17, RZ ;  /* 0x000000171d1d7819 */ /* 0x000fc600000006ff */
[----:B------:R-:W-:-:S04]  /*1080*/  FFMA R22, R25, 1.4426950216293334961, -R22 ;  /* 0x3fb8aa3b19167823 */ /* 0x000fc80000000816 */
[----:B------:R-:W-:-:S06]  /*1090*/  FFMA R22, R25, 1.925963033500011079e-08, R22 ;  /* 0x32a5706019167823 */ /* 0x000fcc0000000016 */
[----:B------:R-:W2:Y:S02]  /*10a0*/  MUFU.EX2 R22, R22 ;  /* 0x0000001600167308 */ /* 0x000ea40000000800 */
[----:B--2---:R-:W-:-:S05]  /*10b0*/  FMUL R29, R29, R22 ;  /* 0x000000161d1d7220 */ /* 0x004fca0000400000 */
        /* <DEDUP_REMOVED lines=9> */
[----:B------:R-:W2:Y:S02]  /*1150*/  MUFU.EX2 R24, R24 ;  /* 0x0000001800187308 */ /* 0x000ea40000000800 */
[----:B--2---:R-:W-:-:S05]  /*1160*/  FMUL R25, R25, R24 ;  /* 0x0000001819197220 */ /* 0x004fca0000400000 */
[----:B------:R-:W-:Y:S04]  /*1170*/  STG.E desc[UR6][R14.64+0x8], R25 ;  /* 0x000008190e007986 */ /* 0x000fe8000c101906 */
[----:B------:R2:W3:Y:S01]  /*1180*/  LDG.E R20, desc[UR6][R12.64+0xc] ;  /* 0x00000c060c147981 */ /* 0x0004e2000c1e1900 */
[----:B------:R-:W-:-:S04]  /*1190*/  UIADD3 UR4, UP1, UPT, UR4, -0x8, URZ ;  /* 0xfffffff804047890 */ /* 0x000fc8000ff3e0ff */
[----:B------:R-:W-:Y:S02]  /*11a0*/  UIADD3.X UR5, UPT, UPT, UR5, -0x1, URZ, UP1, !UPT ;  /* 0xffffffff05057890 */ /* 0x000fe40008ffe4ff */
[----:B------:R-:W-:Y:S01]  /*11b0*/  UISETP.NE.U32.AND UP1, UPT, UR4, URZ, UPT ;  /* 0x000000ff0400728c */ /* 0x000fe2000bf25070 */
[----:B--2---:R-:W-:-:S03]  /*11c0*/  IADD3 R12, P1, PT, R12, 0x20, RZ ;  /* 0x000000200c0c7810 */ /* 0x004fc60007f3e0ff */
[----:B------:R-:W-:Y:S02]  /*11d0*/  UISETP.NE.AND.EX UP1, UPT, UR5, URZ, UPT, UP1 ;  /* 0x000000ff0500728c */ /* 0x000fe4000bf25310 */
[----:B------:R-:W-:Y:S02]  /*11e0*/  IMAD.X R13, RZ, RZ, R13, P1 ;  /* 0x000000ffff0d7224 */ /* 0x000fe400008e060d */
[----:B---3--:R-:W-:-:S04]  /*11f0*/  FADD R20, R20, -R5 ;  /* 0x8000000514147221 */ /* 0x008fc80000000000 */
[----:B------:R-:W-:-:S04]  /*1200*/  FFMA.SAT R2, R20, R2, 0.5 ;  /* 0x3f00000014027423 */ /* 0x000fc80000002002 */
[----:B------:R-:W-:-:S04]  /*1210*/  FFMA.RM R16, R2, R16, 12582913 ;  /* 0x4b40000102107423 */ /* 0x000fc80000004010 */
[C---:B------:R-:W-:Y:S01]  /*1220*/  FADD R2, R16.reuse, -12583039 ;  /* 0xcb40007f10027421 */ /* 0x040fe20000000000 */
[----:B------:R-:W-:-:S03]  /*1230*/  IMAD.SHL.U32 R16, R16, 0x800000, RZ ;  /* 0x0080000010107824 */ /* 0x000fc600078e00ff */
[----:B------:R-:W-:-:S04]  /*1240*/  FFMA R2, R20, 1.4426950216293334961, -R2 ;  /* 0x3fb8aa3b14027823 */ /* 0x000fc80000000802 */
[----:B------:R-:W-:Y:S01]  /*1250*/  FFMA R20, R20, 1.925963033500011079e-08, R2 ;  /* 0x32a5706014147823 */ /* 0x000fe20000000002 */
[----:B------:R-:W-:-:S04]  /*1260*/  FADD R2, R19, R3 ;  /* 0x0000000313027221 */ /* 0x000fc80000000000 */
[----:B------:R-:W-:Y:S01]  /*1270*/  FADD R2, R2, R21 ;  /* 0x0000001502027221 */ /* 0x000fe20000000000 */
[----:B------:R-:W2:Y:S03]  /*1280*/  MUFU.EX2 R20, R20 ;  /* 0x0000001400147308 */ /* 0x000ea60000000800 */
[----:B------:R-:W-:-:S04]  /*1290*/  FADD R2, R2, R23 ;  /* 0x0000001702027221 */ /* 0x000fc80000000000 */
[----:B0-----:R-:W-:-:S04]  /*12a0*/  FADD R27, R2, R27 ;  /* 0x0000001b021b7221 */ /* 0x001fc80000000000 */
[----:B-1----:R-:W-:-:S04]  /*12b0*/  FADD R18, R27, R18 ;  /* 0x000000121b127221 */ /* 0x002fc80000000000 */
[----:B------:R-:W-:Y:S01]  /*12c0*/  FADD R2, R18, R29 ;  /* 0x0000001d12027221 */ /* 0x000fe20000000000 */
[----:B------:R-:W-:Y:S01]  /*12d0*/  IADD3 R18, P0, PT, R14, 0x20, RZ ;  /* 0x000000200e127810 */ /* 0x000fe20007f1e0ff */
[----:B--2---:R-:W-:Y:S02]  /*12e0*/  FMUL R3, R16, R20 ;  /* 0x0000001410037220 */ /* 0x004fe40000400000 */
[----:B------:R-:W-:Y:S01]  /*12f0*/  FADD R2, R2, R25 ;  /* 0x0000001902027221 */ /* 0x000fe20000000000 */
[----:B------:R-:W-:Y:S02]  /*1300*/  IADD3.X R21, PT, PT, RZ, R15, RZ, P0, !PT ;  /* 0x0000000fff157210 */ /* 0x000fe400007fe4ff */
[----:B------:R0:W-:Y:S02]  /*1310*/  STG.E desc[UR6][R14.64+0xc], R3 ;  /* 0x00000c030e007986 */ /* 0x0001e4000c101906 */
[----:B0-----:R-:W-:Y:S01]  /*1320*/  FADD R3, R2, R3 ;  /* 0x0000000302037221 */ /* 0x001fe20000000000 */
[----:B------:R-:W-:Y:S06]  /*1330*/  BRA.U UP1, `(.L_x_7) ;  /* 0xfffffff9014c7547 */ /* 0x000fec000b83ffff */
.L_x_6:
[----:B------:R-:W-:Y:S05]  /*1340*/  BRA.U !UP0, `(.L_x_5) ;  /* 0x0000000908087547 */ /* 0x000fea000b800000 */
[----:B------:R-:W0:Y:S01]  /*1350*/  LDCU UR4, c[0x0][0x398] ;  /* 0x00007300ff0477ac */ /* 0x000e220008000800 */
[----:B------:R-:W-:-:S04]  /*1360*/  UISETP.GE.U32.AND UP1, UPT, UR8, 0x4, UPT ;  /* 0x000000040800788c */ /* 0x000fc8000bf26070 */
[----:B------:R-:W-:Y:S02]  /*1370*/  UISETP.GE.U32.AND.EX UP1, UPT, URZ, URZ, UPT, UP1 ;  /* 0x000000ffff00728c */ /* 0x000fe4000bf26110 */
[----:B0-----:R-:W-:-:S04]  /*1380*/  ULOP3.LUT UR5, UR4, 0x3, URZ, 0xc0, !UPT ;  /* 0x0000000304057892 */ /* 0x001fc8000f8ec0ff */
[----:B------:R-:W-:-:S04]  /*1390*/  UISETP.NE.U32.AND UP0, UPT, UR5, URZ, UPT ;  /* 0x000000ff0500728c */ /* 0x000fc8000bf05070 */
[----:B------:R-:W-:Y:S01]  /*13a0*/  UISETP.NE.AND.EX UP0, UPT, URZ, URZ, UPT, UP0 ;  /* 0x000000ffff00728c */ /* 0x000fe2000bf05300 */
[----:B------:R-:W-:Y:S10]  /*13b0*/  BRA.U !UP1, `(.L_x_8) ;  /* 0x0000000109ec7547 */ /* 0x000ff4000b800000 */
[C---:B------:R-:W-:Y:S01]  /*13c0*/  LEA R14, P0, R9.reuse, R6, 0x2 ;  /* 0x00000006090e7211 */ /* 0x040fe200078010ff */
[----:B------:R-:W-:Y:S01]  /*13d0*/  IMAD.MOV.U32 R2, RZ, RZ, 0x3bbb989d ;  /* 0x3bbb989dff027424 */ /* 0x000fe200078e00ff */
[----:B------:R-:W-:Y:S01]  /*13e0*/  MOV R16, 0x437c0000 ;  /* 0x437c000000107802 */ /* 0x000fe20000000f00 */
[----:B------:R-:W0:Y:S01]  /*13f0*/  LDCU.64 UR8, c[0x0][0x390] ;  /* 0x00007200ff0877ac */ /* 0x000e220008000a00 */
[----:B------:R-:W-:-:S05]  /*1400*/  LEA.HI.X R15, R9, R7, R17, 0x2, P0 ;  /* 0x00000007090f7211 */ /* 0x000fca00000f1411 */
[----:B------:R-:W2:Y:S02]  /*1410*/  LDG.E R12, desc[UR6][R14.64] ;  /* 0x000000060e0c7981 */ /* 0x000ea4000c1e1900 */
[----:B--2--5:R-:W-:-:S04]  /*1420*/  FADD R13, R12, -R5 ;  /* 0x800000050c0d7221 */ /* 0x024fc80000000000 */
[----:B------:R-:W-:-:S04]  /*1430*/  FFMA.SAT R19, R13, R2, 0.5 ;  /* 0x3f0000000d137423 */ /* 0x000fc80000002002 */
[----:B------:R-:W-:-:S04]  /*1440*/  FFMA.RM R19, R19, R16, 12582913 ;  /* 0x4b40000113137423 */ /* 0x000fc80000004010 */
[C---:B------:R-:W-:Y:S01]  /*1450*/  FADD R12, R19.reuse, -12583039 ;  /* 0xcb40007f130c7421 */ /* 0x040fe20000000000 */
[----:B------:R-:W-:-:S03]  /*1460*/  IMAD.SHL.U32 R18, R19, 0x800000, RZ ;  /* 0x0080000013127824 */ /* 0x000fc600078e00ff */
[----:B------:R-:W-:-:S04]  /*1470*/  FFMA R12, R13, 1.4426950216293334961, -R12 ;  /* 0x3fb8aa3b0d0c7823 */ /* 0x000fc8000000080c */
[----:B------:R-:W-:Y:S01]  /*1480*/  FFMA R20, R13, 1.925963033500011079e-08, R12 ;  /* 0x32a570600d147823 */ /* 0x000fe2000000000c */
[----:B------:R-:W-:-:S03]  /*1490*/  IADD3 R13, P0, PT, R9, R10, RZ ;  /* 0x0000000a090d7210 */ /* 0x000fc60007f1e0ff */
[----:B------:R-:W1:Y:S02]  /*14a0*/  MUFU.EX2 R21, R20 ;  /* 0x0000001400157308 */ /* 0x000e640000000800 */
[----:B------:R-:W-:Y:S01]  /*14b0*/  IMAD.X R22, R17, 0x1, R4, P0 ;  /* 0x0000000111167824 */ /* 0x000fe200000e0604 */
[----:B0-----:R-:W-:-:S04]  /*14c0*/  LEA R12, P0, R13, UR8, 0x2 ;  /* 0x000000080d0c7c11 */ /* 0x001fc8000f8010ff */
[----:B------:R-:W-:Y:S01]  /*14d0*/  LEA.HI.X R13, R13, UR9, R22, 0x2, P0 ;  /* 0x000000090d0d7c11 */ /* 0x000fe200080f1416 */
[----:B-1----:R-:W-:-:S05]  /*14e0*/  FMUL R18, R18, R21 ;  /* 0x0000001512127220 */ /* 0x002fca0000400000 */
[----:B------:R0:W-:Y:S04]  /*14f0*/  STG.E desc[UR6][R12.64], R18 ;  /* 0x000000120c007986 */ /* 0x0001e8000c101906 */
        /* <DEDUP_REMOVED lines=8> */
[----:B------:R-:W1:Y:S02]  /*1580*/  MUFU.EX2 R20, R20 ;  /* 0x0000001400147308 */ /* 0x000e640000000800 */
        /* <DEDUP_REMOVED lines=12> */
[----:B------:R1:W-:Y:S04]  /*1650*/  STG.E desc[UR6][R12.64+0x8], R21 ;  /* 0x000008150c007986 */ /* 0x0003e8000c101906 */
[----:B------:R-:W2:Y:S01]  /*1660*/  LDG.E R14, desc[UR6][R14.64+0xc] ;  /* 0x00000c060e0e7981 */ /* 0x000ea2000c1e1900 */
[----:B0-----:R-:W-:Y:S01]  /*1670*/  FADD R18, R3, R18 ;  /* 0x0000001203127221 */ /* 0x001fe20000000000 */
[----:B------:R-:W-:-:S03]  /*1680*/  IADD3 R9, P0, PT, R9, 0x4, RZ ;  /* 0x0000000409097810 */ /* 0x000fc60007f1e0ff */
[----:B------:R-:W-:Y:S01]  /*1690*/  FADD R18, R18, R19 ;  /* 0x0000001312127221 */ /* 0x000fe20000000000 */
[----:B------:R-:W-:-:S03]  /*16a0*/  IADD3.X R17, PT, PT, RZ, R17, RZ, P0, !PT ;  /* 0x00000011ff117210 */ /* 0x000fc600007fe4ff */
[----:B------:R-:W-:Y:S01]  /*16b0*/  FADD R18, R18, R21 ;  /* 0x0000001512127221 */ /* 0x000fe20000000000 */
        /* <DEDUP_REMOVED lines=8> */
[----:B0-----:R-:W-:-:S04]  /*1740*/  FMUL R25, R25, R2 ;  /* 0x0000000219197220 */ /* 0x001fc80000400000 */
[----:B------:R-:W-:Y:S01]  /*1750*/  FADD R3, R18, R25 ;  /* 0x0000001912037221 */ /* 0x000fe20000000000 */
[----:B------:R1:W-:Y:S06]  /*1760*/  STG.E desc[UR6][R12.64+0xc], R25 ;  /* 0x00000c190c007986 */ /* 0x0003ec000c101906 */
.L_x_8:
[----:B------:R-:W-:Y:S05]  /*1770*/  BRA.U !UP0, `(.L_x_5) ;  /* 0x0000000108fc7547 */ /* 0x000fea000b800000 */
[----:B------:R-:W-:Y:S02]  /*1780*/  UISETP.NE.U32.AND UP1, UPT, UR5, 0x1, UPT ;  /* 0x000000010500788c */ /* 0x000fe4000bf25070 */
[----:B------:R-:W-:Y:S02]  /*1790*/  ULOP3.LUT UR4, UR4, 0x1, URZ, 0xc0, !UPT ;  /* 0x0000000104047892 */ /* 0x000fe4000f8ec0ff */
[----:B------:R-:W-:Y:S02]  /*17a0*/  UISETP.NE.AND.EX UP1, UPT, URZ, URZ, UPT, UP1 ;  /* 0x000000ffff00728c */ /* 0x000fe4000bf25310 */
[----:B------:R-:W-:-:S04]  /*17b0*/  UISETP.NE.U32.AND UP0, UPT, UR4, 0x1, UPT ;  /* 0x000000010400788c */ /* 0x000fc8000bf05070 */
[----:B------:R-:W-:-:S03]  /*17c0*/  UISETP.NE.U32.AND.EX UP0, UPT, URZ, URZ, UPT, UP0 ;  /* 0x000000ffff00728c */ /* 0x000fc6000bf05100 */
[----:B------:R-:W-:Y:S08]  /*17d0*/  BRA.U !UP1, `(.L_x_9) ;  /* 0x00000001098c7547 */ /* 0x000ff0000b800000 */
[C---:B-1----:R-:W-:Y:S01]  /*17e0*/  LEA R12, P0, R9.reuse, R6, 0x2 ;  /* 0x00000006090c7211 */ /* 0x042fe200078010ff */
[----:B------:R-:W-:Y:S01]  /*17f0*/  IMAD.MOV.U32 R2, RZ, RZ, 0x3bbb989d ;  /* 0x3bbb989dff027424 */ /* 0x000fe200078e00ff */
[----:B------:R-:W0:Y:S02]  /*1800*/  LDCU.64 UR4, c[0x0][0x390] ;  /* 0x00007200ff0477ac */ /* 0x000e240008000a00 */
[----:B------:R-:W-:-:S05]  /*1810*/  LEA.HI.X R13, R9, R7, R17, 0x2, P0 ;  /* 0x00000007090d7211 */ /* 0x000fca00000f1411 */
[----:B------:R-:W2:Y:S01]  /*1820*/  LDG.E R14, desc[UR6][R12.64] ;  /* 0x000000060c0e7981 */ /* 0x000ea2000c1e1900 */
        /* <DEDUP_REMOVED lines=8> */
[----:B------:R-:W-:-:S04]  /*18b0*/  IADD3 R15, P0, PT, R9, R10, RZ ;  /* 0x0000000a090f7210 */ /* 0x000fc80007f1e0ff */
[----:B------:R-:W-:Y:S01]  /*18c0*/  IADD3.X R20, PT, PT, R17, R4, RZ, P0, !PT ;  /* 0x0000000411147210 */ /* 0x000fe200007fe4ff */
[----:B------:R-:W1:Y:S01]  /*18d0*/  MUFU.EX2 R18, R18 ;  /* 0x0000001200127308 */ /* 0x000e620000000800 */
[----:B0-----:R-:W-:-:S04]  /*18e0*/  LEA R14, P0, R15, UR4, 0x2 ;  /* 0x000000040f0e7c11 */ /* 0x001fc8000f8010ff */
[----:B------:R-:W-:Y:S01]  /*18f0*/  LEA.HI.X R15, R15, UR5, R20, 0x2, P0 ;  /* 0x000000050f0f7c11 */ /* 0x000fe200080f1414 */
[----:B-1----:R-:W-:-:S05]  /*1900*/  FMUL R19, R19, R18 ;  /* 0x0000001213137220 */ /* 0x002fca0000400000 */
[----:B------:R0:W-:Y:S04]  /*1910*/  STG.E desc[UR6][R14.64], R19 ;  /* 0x000000130e007986 */ /* 0x0001e8000c101906 */
[----:B------:R-:W2:Y:S01]  /*1920*/  LDG.E R12, desc[UR6][R12.64+0x4] ;  /* 0x000004060c0c7981 */ /* 0x000ea2000c1e1900 */
[----:B------:R-:W-:Y:S01]  /*1930*/  IADD3 R9, P0, PT, R9, 0x2, RZ ;  /* 0x0000000209097810 */ /* 0x000fe20007f1e0ff */
[----:B------:R-:W-:-:S03]  /*1940*/  FADD R3, R3, R19 ;  /* 0x0000001303037221 */ /* 0x000fc60000000000 */
[----:B------:R-:W-:Y:S01]  /*1950*/  IADD3.X R17, PT, PT, RZ, R17, RZ, P0, !PT ;  /* 0x00000011ff117210 */ /* 0x000fe200007fe4ff */
[----:B--2---:R-:W-:-:S04]  /*1960*/  FADD R21, R12, -R5 ;  /* 0x800000050c157221 */ /* 0x004fc80000000000 */
[----:B------:R-:W-:-:S04]  /*1970*/  FFMA.SAT R23, R21, R2, 0.5 ;  /* 0x3f00000015177423 */ /* 0x000fc80000002002 */
[----:B------:R-:W-:-:S04]  /*1980*/  FFMA.RM R23, R23, R16, 12582913 ;  /* 0x4b40000117177423 */ /* 0x000fc80000004010 */
[C---:B------:R-:W-:Y:S01]  /*1990*/  FADD R2, R23.reuse, -12583039 ;  /* 0xcb40007f17027421 */ /* 0x040fe20000000000 */
[----:B------:R-:W-:-:S03]  /*19a0*/  IMAD.SHL.U32 R23, R23, 0x800000, RZ ;  /* 0x0080000017177824 */ /* 0x000fc600078e00ff */
[----:B------:R-:W-:-:S04]  /*19b0*/  FFMA R2, R21, 1.4426950216293334961, -R2 ;  /* 0x3fb8aa3b15027823 */ /* 0x000fc80000000802 */
[----:B------:R-:W-:-:S06]  /*19c0*/  FFMA R2, R21, 1.925963033500011079e-08, R2 ;  /* 0x32a5706015027823 */ /* 0x000fcc0000000002 */
[----:B------:R-:W1:Y:S02]  /*19d0*/  MUFU.EX2 R2, R2 ;  /* 0x0000000200027308 */ /* 0x000e640000000800 */
[----:B-1----:R-:W-:-:S04]  /*19e0*/  FMUL R23, R23, R2 ;  /* 0x0000000217177220 */ /* 0x002fc80000400000 */
[----:B------:R-:W-:Y:S01]  /*19f0*/  FADD R3, R3, R23 ;  /* 0x0000001703037221 */ /* 0x000fe20000000000 */
[----:B------:R0:W-:Y:S06]  /*1a00*/  STG.E desc[UR6][R14.64+0x4], R23 ;  /* 0x000004170e007986 */ /* 0x0001ec000c101906 */
.L_x_9:
[----:B------:R-:W-:Y:S05]  /*1a10*/  BRA.U UP0, `(.L_x_5) ;  /* 0x0000000100547547 */ /* 0x000fea000b800000 */
[C---:B------:R-:W-:Y:S01]  /*1a20*/  LEA R6, P0, R9.reuse, R6, 0x2 ;  /* 0x0000000609067211 */ /* 0x040fe200078010ff */
[----:B------:R-:W-:Y:S01]  /*1a30*/  IMAD.MOV.U32 R2, RZ, RZ, 0x3bbb989d ;  /* 0x3bbb989dff027424 */ /* 0x000fe200078e00ff */
[----:B------:R-:W2:Y:S02]  /*1a40*/  LDCU.64 UR4, c[0x0][0x390] ;  /* 0x00007200ff0477ac */ /* 0x000ea40008000a00 */
[----:B------:R-:W-:-:S05]  /*1a50*/  LEA.HI.X R7, R9, R7, R17, 0x2, P0 ;  /* 0x0000000709077211 */ /* 0x000fca00000f1411 */
[----:B------:R-:W3:Y:S01]  /*1a60*/  LDG.E R6, desc[UR6][R6.64] ;  /* 0x0000000606067981 */ /* 0x000ee2000c1e1900 */
[----:B-1----:R-:W-:Y:S01]  /*1a70*/  IMAD.MOV.U32 R13, RZ, RZ, 0x437c0000 ;  /* 0x437c0000ff0d7424 */ /* 0x002fe200078e00ff */
[----:B------:R-:W-:-:S04]  /*1a80*/  IADD3 R9, P0, PT, R9, R10, RZ ;  /* 0x0000000a09097210 */ /* 0x000fc80007f1e0ff */
[----:B0-----:R-:W-:Y:S01]  /*1a90*/  IADD3.X R14, PT, PT, R17, R4, RZ, P0, !PT ;  /* 0x00000004110e7210 */ /* 0x001fe200007fe4ff */
[----:B---3-5:R-:W-:Y:S01]  /*1aa0*/  FADD R5, R6, -R5 ;  /* 0x8000000506057221 */ /* 0x028fe20000000000 */
[----:B--2---:R-:W-:-:S03]  /*1ab0*/  LEA R6, P0, R9, UR4, 0x2 ;  /* 0x0000000409067c11 */ /* 0x004fc6000f8010ff */
[----:B------:R-:W-:Y:S01]  /*1ac0*/  FFMA.SAT R2, R5, R2, 0.5 ;  /* 0x3f00000005027423 */ /* 0x000fe20000002002 */
[----:B------:R-:W-:-:S03]  /*1ad0*/  LEA.HI.X R7, R9, UR5, R14, 0x2, P0 ;  /* 0x0000000509077c11 */ /* 0x000fc600080f140e */
[----:B------:R-:W-:-:S04]  /*1ae0*/  FFMA.RM R2, R2, R13, 12582913 ;  /* 0x4b40000102027423 */ /* 0x000fc8000000400d */
[C---:B------:R-:W-:Y:S01]  /*1af0*/  FADD R12, R2.reuse, -12583039 ;  /* 0xcb40007f020c7421 */ /* 0x040fe20000000000 */
[----:B------:R-:W-:-:S03]  /*1b00*/  IMAD.SHL.U32 R2, R2, 0x800000, RZ ;  /* 0x0080000002027824 */ /* 0x000fc600078e00ff */
[----:B------:R-:W-:-:S04]  /*1b10*/  FFMA R12, R5, 1.4426950216293334961, -R12 ;  /* 0x3fb8aa3b050c7823 */ /* 0x000fc8000000080c */
[----:B------:R-:W-:-:S04]  /*1b20*/  FFMA R12, R5, 1.925963033500011079e-08, R12 ;  /* 0x32a57060050c7823 */ /* 0x000fc8000000000c */
[----:B------:R-:W0:Y:S02]  /*1b30*/  MUFU.EX2 R5, R12 ;  /* 0x0000000c00057308 */ /* 0x000e240000000800 */
[----:B0-----:R-:W-:-:S04]  /*1b40*/  FMUL R2, R2, R5 ;  /* 0x0000000502027220 */ /* 0x001fc80000400000 */
[----:B------:R-:W-:Y:S01]  /*1b50*/  FADD R3, R3, R2 ;  /* 0x0000000203037221 */ /* 0x000fe20000000000 */
[----:B------:R2:W-:Y:S06]  /*1b60*/  STG.E desc[UR6][R6.64], R2 ;  /* 0x0000000206007986 */ /* 0x0005ec000c101906 */
.L_x_5:
[----:B-1----:R-:W1:Y:S02]  /*1b70*/  LDC.64 R12, c[0x0][0x398] ;  /* 0x0000e600ff0c7b82 */ /* 0x002e640000000a00 */
[----:B-1----:R-:W-:-:S04]  /*1b80*/  ISETP.GE.U32.AND P0, PT, R12, 0x1, PT ;  /* 0x000000010c00780c */ /* 0x002fc80003f06070 */
[----:B------:R-:W-:-:S13]  /*1b90*/  ISETP.GE.AND.EX P0, PT, R13, RZ, PT, P0 ;  /* 0x000000ff0d00720c */ /* 0x000fda0003f06300 */
[----:B------:R-:W-:Y:S05]  /*1ba0*/  @!P0 EXIT ;  /* 0x000000000000894d */ /* 0x000fea0003800000 */
[C---:B------:R-:W-:Y:S01]  /*1bb0*/  ISETP.GE.U32.AND P0, PT, R12.reuse, 0x8, PT ;  /* 0x000000080c00780c */ /* 0x040fe20003f06070 */
[----:B--2---:R-:W-:Y:S01]  /*1bc0*/  HFMA2 R7, -RZ, RZ, 0, 0 ;  /* 0x00000000ff077431 */ /* 0x004fe200000001ff */
[----:B------:R-:W-:Y:S01]  /*1bd0*/  LOP3.LUT R18, R12, 0x7, RZ, 0xc0, !PT ;  /* 0x000000070c127812 */ /* 0x000fe200078ec0ff */
[----:B-----5:R-:W-:Y:S01]  /*1be0*/  IMAD.MOV.U32 R5, RZ, RZ, RZ ;  /* 0x000000ffff057224 */ /* 0x020fe200078e00ff */
[----:B------:R-:W-:-:S13]  /*1bf0*/  ISETP.GE.U32.AND.EX P0, PT, R13, RZ, PT, P0 ;  /* 0x000000ff0d00720c */ /* 0x000fda0003f06100 */
[----:B------:R-:W-:Y:S05]  /*1c00*/  @!P0 BRA `(.L_x_10) ;  /* 0x0000000800548947 */ /* 0x000fea0003800000 */
[----:B------:R-:W0:Y:S01]  /*1c10*/  LDCU.64 UR8, c[0x0][0x390] ;  /* 0x00007200ff0877ac */ /* 0x000e220008000a00 */
[----:B------:R-:W-:Y:S02]  /*1c20*/  IADD3 R0, P0, PT, R0, 0x10, RZ ;  /* 0x0000001000007810 */ /* 0x000fe40007f1e0ff */
[----:B------:R-:W-:Y:S01]  /*1c30*/  LOP3.LUT R5, R12, 0xfffffff8, RZ, 0xc0, !PT ;  /* 0xfffffff80c057812 */ /* 0x000fe200078ec0ff */
[----:B------:R-:W1:Y:S01]  /*1c40*/  LDCU.64 UR4, c[0x0][0x388] ;  /* 0x00007100ff0477ac */ /* 0x000e620008000a00 */
[----:B------:R-:W-:Y:S01]  /*1c50*/  LOP3.LUT R7, R13, 0x7fffffff, RZ, 0xc0, !PT ;  /* 0x7fffffff0d077812 */ /* 0x000fe200078ec0ff */
[----:B------:R-:W-:Y:S02]  /*1c60*/  IMAD.X R17, RZ, RZ, R8, P0 ;  /* 0x000000ffff117224 */ /* 0x000fe400000e0608 */
[----:B------:R-:W-:Y:S01]  /*1c70*/  IMAD.MOV.U32 R20, RZ, RZ, R5 ;  /* 0x000000ffff147224 */ /* 0x000fe200078e0005 */
[----:B------:R-:W-:Y:S02]  /*1c80*/  MOV R21, R7 ;  /* 0x0000000700157202 */ /* 0x000fe40000000f00 */
[----:B0-----:R-:W-:-:S02]  /*1c90*/  IADD3 R14, P1, PT, R0, UR8, RZ ;  /* 0x00000008000e7c10 */ /* 0x001fc4000ff3e0ff */
[----:B-1----:R-:W-:Y:S02]  /*1ca0*/  IADD3 R8, P0, PT, R0, UR4, RZ ;  /* 0x0000000400087c10 */ /* 0x002fe4000ff1e0ff */
[C---:B------:R-:W-:Y:S02]  /*1cb0*/  IADD3.X R15, PT, PT, R17.reuse, UR9, RZ, P1, !PT ;  /* 0x00000009110f7c10 */ /* 0x040fe40008ffe4ff */
[----:B------:R-:W-:-:S09]  /*1cc0*/  IADD3.X R17, PT, PT, R17, UR5, RZ, P0, !PT ;  /* 0x0000000511117c10 */ /* 0x000fd200087fe4ff */
.L_x_27:
[----:B-1----:R-:W2:Y:S01]  /*1cd0*/  LDG.E R0, desc[UR6][R14.64+-0x10] ;  /* 0xfffff0060e007981 */ /* 0x002ea2000c1e1900 */
[----:B------:R-:W0:Y:S01]  /*1ce0*/  MUFU.RCP R2, R3 ;  /* 0x0000000300027308 */ /* 0x000e220000001000 */
[----:B------:R-:W-:Y:S01]  /*1cf0*/  IADD3 R20, P0, PT, R20, -0x8, RZ ;  /* 0xfffffff814147810 */ /* 0x000fe20007f1e0ff */
[----:B------:R-:W-:Y:S01]  /*1d00*/  BSSY.RECONVERGENT B2, `(.L_x_11) ;  /* 0x0000010000027945 */ /* 0x000fe20003800200 */
[----:B------:R-:W-:Y:S02]  /*1d10*/  IMAD.MOV.U32 R12, RZ, RZ, R8 ;  /* 0x000000ffff0c7224 */ /* 0x000fe400078e0008 */
[----:B------:R-:W-:Y:S01]  /*1d20*/  IADD3.X R21, PT, PT, R21, -0x1, RZ, P0, !PT ;  /* 0xffffffff15157810 */ /* 0x000fe200007fe4ff */
[----:B------:R-:W-:Y:S01]  /*1d30*/  IMAD.MOV.U32 R13, RZ, RZ, R17 ;  /* 0x000000ffff0d7224 */ /* 0x000fe200078e0011 */
[----:B------:R-:W-:-:S04]  /*1d40*/  ISETP.NE.U32.AND P0, PT, R20, RZ, PT ;  /* 0x000000ff1400720c */ /* 0x000fc80003f05070 */
[----:B------:R-:W-:Y:S01]  /*1d50*/  ISETP.NE.AND.EX P0, PT, R21, RZ, PT, P0 ;  /* 0x000000ff1500720c */ /* 0x000fe20003f05300 */
[----:B0-----:R-:W-:-:S04]  /*1d60*/  FFMA R9, R2, -R3, 1 ;  /* 0x3f80000002097423 */ /* 0x001fc80000000803 */
[----:B------:R-:W-:Y:S01]  /*1d70*/  FFMA R9, R2, R9, R2 ;  /* 0x0000000902097223 */ /* 0x000fe20000000002 */
[----:B--2---:R-:W0:Y:S03]  /*1d80*/  FCHK P1, R0, R3 ;  /* 0x0000000300007302 */ /* 0x004e260000020000 */
[----:B------:R-:W-:-:S04]  /*1d90*/  FFMA R2, R0, R9, RZ ;  /* 0x0000000900027223 */ /* 0x000fc800000000ff */
[----:B------:R-:W-:-:S04]  /*1da0*/  FFMA R6, R2, -R3, R0 ;  /* 0x8000000302067223 */ /* 0x000fc80000000000 */
[----:B------:R-:W-:Y:S01]  /*1db0*/  FFMA R9, R9, R6, R2 ;  /* 0x0000000609097223 */ /* 0x000fe20000000002 */
[----:B0-----:R-:W-:Y:S06]  /*1dc0*/  @!P1 BRA `(.L_x_12) ;  /* 0x00000000000c9947 */ /* 0x001fec0003800000 */
[----:B------:R-:W-:-:S07]  /*1dd0*/  MOV R2, 0x1df0 ;  /* 0x00001df000027802 */ /* 0x000fce0000000f00 */
[----:B------:R-:W-:Y:S05]  /*1de0*/  CALL.REL.NOINC `($__internal_0_$__cuda_sm3x_div_rn_noftz_f32_slowpath) ;  /* 0x0000001000687944 */ /* 0x000fea0003c00000 */
[----:B------:R-:W-:-:S07]  /*1df0*/  MOV R9, R0 ;  /* 0x0000000000097202 */ /* 0x000fce0000000f00 */
.L_x_12:
[----:B------:R-:W-:Y:S05]  /*1e00*/  BSYNC.RECONVERGENT B2 ;  /* 0x0000000000027941 */ /* 0x000fea0003800200 */
.L_x_11:
[----:B------:R0:W-:Y:S04]  /*1e10*/  STG.E desc[UR6][R12.64+-0x10], R9 ;  /* 0xfffff0090c007986 */ /* 0x0001e8000c101906 */
[----:B------:R-:W2:Y:S01]  /*1e20*/  LDG.E R19, desc[UR6][R14.64+-0xc] ;  /* 0xfffff4060e137981 */ /* 0x000ea2000c1e1900 */
[----:B------:R-:W1:Y:S01]  /*1e30*/  MUFU.RCP R0, R3 ;  /* 0x0000000300007308 */ /* 0x000e620000001000 */
[----:B------:R-:W-:Y:S01]  /*1e40*/  BSSY.RECONVERGENT B2, `(.L_x_13) ;  /* 0x000000c000027945 */ /* 0x000fe20003800200 */
[----:B-1----:R-:W-:-:S04]  /*1e50*/  FFMA R17, R0, -R3, 1 ;  /* 0x3f80000000117423 */ /* 0x002fc80000000803 */
[----:B------:R-:W-:Y:S02]  /*1e60*/  FFMA R0, R0, R17, R0 ;  /* 0x0000001100007223 */ /* 0x000fe40000000000 */
[----:B--2---:R-:W1:Y:S02]  /*1e70*/  FCHK P1, R19, R3 ;  /* 0x0000000313007302 */ /* 0x004e640000020000 */
[----:B------:R-:W-:-:S04]  /*1e80*/  FFMA R2, R0, R19, RZ ;  /* 0x0000001300027223 */ /* 0x000fc800000000ff */
[----:B------:R-:W-:-:S04]  /*1e90*/  FFMA R17, R2, -R3, R19 ;  /* 0x8000000302117223 */ /* 0x000fc80000000013 */
[----:B------:R-:W-:Y:S01]  /*1ea0*/  FFMA R17, R0, R17, R2 ;  /* 0x0000001100117223 */ /* 0x000fe20000000002 */
[----:B01----:R-:W-:Y:S06]  /*1eb0*/  @!P1 BRA `(.L_x_14) ;  /* 0x0000000000109947 */ /* 0x003fec0003800000 */
[----:B------:R-:W-:Y:S01]  /*1ec0*/  IMAD.MOV.U32 R0, RZ, RZ, R19 ;  /* 0x000000ffff007224 */ /* 0x000fe200078e0013 */
[----:B------:R-:W-:-:S07]  /*1ed0*/  MOV R2, 0x1ef0 ;  /* 0x00001ef000027802 */ /* 0x000fce0000000f00 */
[----:B------:R-:W-:Y:S05]  /*1ee0*/  CALL.REL.NOINC `($__internal_0_$__cuda_sm3x_div_rn_noftz_f32_slowpath) ;  /* 0x0000001000287944 */ /* 0x000fea0003c00000 */
[----:B------:R-:W-:-:S07]  /*1ef0*/  IMAD.MOV.U32 R17, RZ, RZ, R0 ;  /* 0x000000ffff117224 */ /* 0x000fce00078e0000 */
.L_x_14:
[----:B------:R-:W-:Y:S05]  /*1f00*/  BSYNC.RECONVERGENT B2 ;  /* 0x0000000000027941 */ /* 0x000fea0003800200 */
.L_x_13:
        /* <DEDUP_REMOVED lines=11> */
[----:B------:R-:W-:Y:S02]  /*1fc0*/  MOV R0, R19 ;  /* 0x0000001300007202 */ /* 0x000fe40000000f00 */
[----:B------:R-:W-:-:S07]  /*1fd0*/  MOV R2, 0x1ff0 ;  /* 0x00001ff000027802 */ /* 0x000fce0000000f00 */
[----:B------:R-:W-:Y:S05]  /*1fe0*/  CALL.REL.NOINC `($__internal_0_$__cuda_sm3x_div_rn_noftz_f32_slowpath) ;  /* 0x0000000c00e87944 */ /* 0x000fea0003c00000 */
[----:B------:R-:W-:-:S07]  /*1ff0*/  IMAD.MOV.U32 R9, RZ, RZ, R0 ;  /* 0x000000ffff097224 */ /* 0x000fce00078e0000 */
.L_x_16:
[----:B------:R-:W-:Y:S05]  /*2000*/  BSYNC.RECONVERGENT B2 ;  /* 0x0000000000027941 */ /* 0x000fea0003800200 */
.L_x_15:
        /* <DEDUP_REMOVED lines=14> */
[----:B------:R-:W-:-:S07]  /*20f0*/  MOV R17, R0 ;  /* 0x0000000000117202 */ /* 0x000fce0000000f00 */
.L_x_18:
[----:B------:R-:W-:Y:S05]  /*2100*/  BSYNC.RECONVERGENT B2 ;  /* 0x0000000000027941 */ /* 0x000fea0003800200 */
.L_x_17:
        /* <DEDUP_REMOVED lines=15> */
.L_x_20:
[----:B------:R-:W-:Y:S05]  /*2200*/  BSYNC.RECONVERGENT B2 ;  /* 0x0000000000027941 */ /* 0x000fea0003800200 */
.L_x_19:
        /* <DEDUP_REMOVED lines=15> */
.L_x_22:
[----:B------:R-:W-:Y:S05]  /*2300*/  BSYNC.RECONVERGENT B2 ;  /* 0x0000000000027941 */ /* 0x000fea0003800200 */
.L_x_21:
        /* <DEDUP_REMOVED lines=15> */
.L_x_24:
[----:B------:R-:W-:Y:S05]  /*2400*/  BSYNC.RECONVERGENT B2 ;  /* 0x0000000000027941 */ /* 0x000fea0003800200 */
.L_x_23:
        /* <DEDUP_REMOVED lines=14> */
.L_x_26:
[----:B------:R-:W-:Y:S05]  /*24f0*/  BSYNC.RECONVERGENT B2 ;  /* 0x0000000000027941 */ /* 0x000fea0003800200 */
.L_x_25:
[----:B------:R1:W-:Y:S01]  /*2500*/  STG.E desc[UR6][R12.64+0xc], R0 ;  /* 0x00000c000c007986 */ /* 0x0003e2000c101906 */
[----:B------:R-:W-:Y:S02]  /*2510*/  IADD3 R8, P2, PT, R12, 0x20, RZ ;  /* 0x000000200c087810 */ /* 0x000fe40007f5e0ff */
[----:B------:R-:W-:-:S03]  /*2520*/  IADD3 R14, P1, PT, R14, 0x20, RZ ;  /* 0x000000200e0e7810 */ /* 0x000fc60007f3e0ff */
[----:B------:R-:W-:Y:S01]  /*2530*/  IMAD.X R17, RZ, RZ, R13, P2 ;  /* 0x000000ffff117224 */ /* 0x000fe200010e060d */
[----:B------:R-:W-:Y:S01]  /*2540*/  IADD3.X R15, PT, PT, RZ, R15, RZ, P1, !PT ;  /* 0x0000000fff0f7210 */ /* 0x000fe20000ffe4ff */
[----:B------:R-:W-:Y:S08]  /*2550*/  @P0 BRA `(.L_x_27) ;  /* 0xfffffff400dc0947 */ /* 0x000ff0000383ffff */
.L_x_10:
[----:B------:R-:W-:-:S04]  /*2560*/  ISETP.NE.U32.AND P0, PT, R18, RZ, PT ;  /* 0x000000ff1200720c */ /* 0x000fc80003f05070 */
[----:B------:R-:W-:-:S13]  /*2570*/  ISETP.NE.AND.EX P0, PT, RZ, RZ, PT, P0 ;  /* 0x000000ffff00720c */ /* 0x000fda0003f05300 */
[----:B------:R-:W-:Y:S05]  /*2580*/  @!P0 EXIT ;  /* 0x000000000000894d */ /* 0x000fea0003800000 */
[----:B------:R-:W2:Y:S01]  /*2590*/  LDCU UR4, c[0x0][0x398] ;  /* 0x00007300ff0477ac */ /* 0x000ea20008000800 */
[----:B------:R-:W-:-:S04]  /*25a0*/  ISETP.GE.U32.AND P0, PT, R18, 0x4, PT ;  /* 0x000000041200780c */ /* 0x000fc80003f06070 */
[----:B------:R-:W-:Y:S01]  /*25b0*/  ISETP.GE.U32.AND.EX P0, PT, RZ, RZ, PT, P0 ;  /* 0x000000ffff00720c */ /* 0x000fe20003f06100 */
[----:B--2---:R-:W-:-:S12]  /*25c0*/  ULOP3.LUT UR4, UR4, 0x3, URZ, 0xc0, !UPT ;  /* 0x0000000304047892 */ /* 0x004fd8000f8ec0ff */
[----:B------:R-:W-:Y:S05]  /*25d0*/  @!P0 BRA `(.L_x_28) ;  /* 0x00000004002c8947 */ /* 0x000fea0003800000 */
[----:B------:R-:W0:Y:S01]  /*25e0*/  LDCU.64 UR8, c[0x0][0x390] ;  /* 0x00007200ff0877ac */ /* 0x000e220008000a00 */
[----:B-1----:R-:W-:-:S04]  /*25f0*/  IADD3 R12, P0, PT, R5, R10, RZ ;  /* 0x0000000a050c7210 */ /* 0x002fc80007f1e0ff */
[----:B------:R-:W-:Y:S01]  /*2600*/  IADD3.X R9, PT, PT, R7, R4, RZ, P0, !PT ;  /* 0x0000000407097210 */ /* 0x000fe200007fe4ff */
[----:B------:R-:W-:-:S03]  /*2610*/  IMAD.SHL.U32 R13, R12, 0x4, RZ ;  /* 0x000000040c0d7824 */ /* 0x000fc600078e00ff */
[----:B------:R-:W-:Y:S02]  /*2620*/  SHF.L.U64.HI R12, R12, 0x2, R9 ;  /* 0x000000020c0c7819 */ /* 0x000fe40000010209 */
[----:B0-----:R-:W-:-:S04]  /*2630*/  IADD3 R14, P0, PT, R13, UR8, RZ ;  /* 0x000000080d0e7c10 */ /* 0x001fc8000ff1e0ff */
[----:B------:R-:W-:-:S05]  /*2640*/  IADD3.X R15, PT, PT, R12, UR9, RZ, P0, !PT ;  /* 0x000000090c0f7c10 */ /* 0x000fca00087fe4ff */
[----:B------:R-:W2:Y:S01]  /*2650*/  LDG.E R17, desc[UR6][R14.64] ;  /* 0x000000060e117981 */ /* 0x000ea2000c1e1900 */
[----:B------:R-:W0:Y:S01]  /*2660*/  MUFU.RCP R0, R3 ;  /* 0x0000000300007308 */ /* 0x000e220000001000 */
[----:B------:R-:W-:Y:S01]  /*2670*/  BSSY.RECONVERGENT B2, `(.L_x_29) ;  /* 0x000000c000027945 */ /* 0x000fe20003800200 */
[----:B0-----:R-:W-:-:S04]  /*2680*/  FFMA R9, R0, -R3, 1 ;  /* 0x3f80000000097423 */ /* 0x001fc80000000803 */
[----:B------:R-:W-:Y:S02]  /*2690*/  FFMA R0, R0, R9, R0 ;  /* 0x0000000900007223 */ /* 0x000fe40000000000 */
[----:B--2---:R-:W0:Y:S02]  /*26a0*/  FCHK P0, R17, R3 ;  /* 0x0000000311007302 */ /* 0x004e240000000000 */
[----:B------:R-:W-:-:S04]  /*26b0*/  FFMA R2, R0, R17, RZ ;  /* 0x0000001100027223 */ /* 0x000fc800000000ff */
[----:B------:R-:W-:-:S04]  /*26c0*/  FFMA R9, R2, -R3, R17 ;  /* 0x8000000302097223 */ /* 0x000fc80000000011 */
[----:B------:R-:W-:Y:S01]  /*26d0*/  FFMA R9, R0, R9, R2 ;  /* 0x0000000900097223 */ /* 0x000fe20000000002 */
[----:B0-----:R-:W-:Y:S06]  /*26e0*/  @!P0 BRA `(.L_x_30) ;  /* 0x0000000000108947 */ /* 0x001fec0003800000 */
[----:B------:R-:W-:Y:S02]  /*26f0*/  MOV R0, R17 ;  /* 0x0000001100007202 */ /* 0x000fe40000000f00 */
[----:B------:R-:W-:-:S07]  /*2700*/  MOV R2, 0x2720 ;  /* 0x0000272000027802 */ /* 0x000fce0000000f00 */
[----:B------:R-:W-:Y:S05]  /*2710*/  CALL.REL.NOINC `($__internal_0_$__cuda_sm3x_div_rn_noftz_f32_slowpath) ;  /* 0x00000008001c7944 */ /* 0x000fea0003c00000 */
[----:B------:R-:W-:-:S07]  /*2720*/  IMAD.MOV.U32 R9, RZ, RZ, R0 ;  /* 0x000000ffff097224 */ /* 0x000fce00078e0000 */
.L_x_30:
[----:B------:R-:W-:Y:S05]  /*2730*/  BSYNC.RECONVERGENT B2 ;  /* 0x0000000000027941 */ /* 0x000fea0003800200 */
.L_x_29:
[----:B------:R-:W0:Y:S02]  /*2740*/  LDCU.64 UR8, c[0x0][0x388] ;  /* 0x00007100ff0877ac */ /* 0x000e240008000a00 */
[----:B0-----:R-:W-:-:S04]  /*2750*/  IADD3 R20, P0, PT, R13, UR8, RZ ;  /* 0x000000080d147c10 */ /* 0x001fc8000ff1e0ff */
[----:B------:R-:W-:-:S05]  /*2760*/  IADD3.X R21, PT, PT, R12, UR9, RZ, P0, !PT ;  /* 0x000000090c157c10 */ /* 0x000fca00087fe4ff */
        /* <DEDUP_REMOVED lines=15> */
.L_x_32:
[----:B------:R-:W-:Y:S05]  /*2860*/  BSYNC.RECONVERGENT B2 ;  /* 0x0000000000027941 */ /* 0x000fea0003800200 */
.L_x_31:
        /* <DEDUP_REMOVED lines=15> */
.L_x_34:
[----:B------:R-:W-:Y:S05]  /*2960*/  BSYNC.RECONVERGENT B2 ;  /* 0x0000000000027941 */ /* 0x000fea0003800200 */
.L_x_33:
        /* <DEDUP_REMOVED lines=14> */
.L_x_36:
[----:B------:R-:W-:Y:S05]  /*2a50*/  BSYNC.RECONVERGENT B2 ;  /* 0x0000000000027941 */ /* 0x000fea0003800200 */
.L_x_35:
[----:B------:R2:W-:Y:S01]  /*2a60*/  STG.E desc[UR6][R20.64+0xc], R0 ;  /* 0x00000c0014007986 */ /* 0x0005e2000c101906 */
[----:B------:R-:W-:-:S05]  /*2a70*/  IADD3 R5, P0, PT, R5, 0x4, RZ ;  /* 0x0000000405057810 */ /* 0x000fca0007f1e0ff */
[----:B------:R-:W-:-:S08]  /*2a80*/  IMAD.X R7, RZ, RZ, R7, P0 ;  /* 0x000000ffff077224 */ /* 0x000fd000000e0607 */
.L_x_28:
[----:B------:R-:W-:-:S04]  /*2a90*/  ISETP.NE.U32.AND P0, PT, RZ, UR4, PT ;  /* 0x00000004ff007c0c */ /* 0x000fc8000bf05070 */
[----:B------:R-:W-:-:S13]  /*2aa0*/  ISETP.NE.AND.EX P0, PT, RZ, RZ, PT, P0 ;  /* 0x000000ffff00720c */ /* 0x000fda0003f05300 */
[----:B------:R-:W-:Y:S05]  /*2ab0*/  @!P0 EXIT ;  /* 0x000000000000894d */ /* 0x000fea0003800000 */
[----:B------:R-:W-:-:S04]  /*2ac0*/  UISETP.NE.U32.AND UP0, UPT, UR4, 0x1, UPT ;  /* 0x000000010400788c */ /* 0x000fc8000bf05070 */
[----:B------:R-:W-:-:S09]  /*2ad0*/  UISETP.NE.AND.EX UP0, UPT, URZ, URZ, UPT, UP0 ;  /* 0x000000ffff00728c */ /* 0x000fd2000bf05300 */
[----:B------:R-:W-:Y:S05]  /*2ae0*/  BRA.U !UP0, `(.L_x_37) ;  /* 0x0000000108ac7547 */ /* 0x000fea000b800000 */
[----:B------:R-:W0:Y:S01]  /*2af0*/  LDCU.64 UR4, c[0x0][0x390] ;  /* 0x00007200ff0477ac */ /* 0x000e220008000a00 */
[----:B-1----:R-:W-:-:S04]  /*2b00*/  IADD3 R13, P0, PT, R5, R10, RZ ;  /* 0x0000000a050d7210 */ /* 0x002fc80007f1e0ff */
[----:B--2---:R-:W-:Y:S01]  /*2b10*/  IADD3.X R0, PT, PT, R7, R4, RZ, P0, !PT ;  /* 0x0000000407007210 */ /* 0x004fe200007fe4ff */
        /* <DEDUP_REMOVED lines=18> */
.L_x_39:
[----:B------:R-:W-:Y:S05]  /*2c40*/  BSYNC.RECONVERGENT B2 ;  /* 0x0000000000027941 */ /* 0x000fea0003800200 */
.L_x_38:
        /* <DEDUP_REMOVED lines=17> */
.L_x_41:
[----:B------:R-:W-:Y:S05]  /*2d60*/  BSYNC.RECONVERGENT B2 ;  /* 0x0000000000027941 */ /* 0x000fea0003800200 */
.L_x_40:
[----:B------:R3:W-:Y:S01]  /*2d70*/  STG.E desc[UR6][R12.64+0x4], R0 ;  /* 0x000004000c007986 */ /* 0x0007e2000c101906 */
[----:B------:R-:W-:-:S05]  /*2d80*/  IADD3 R5, P0, PT, R5, 0x2, RZ ;  /* 0x0000000205057810 */ /* 0x000fca0007f1e0ff */
[----:B------:R-:W-:-:S08]  /*2d90*/  IMAD.X R7, RZ, RZ, R7, P0 ;  /* 0x000000ffff077224 */ /* 0x000fd000000e0607 */
.L_x_37:
[----:B-123--:R-:W1:Y:S02]  /*2da0*/  LDC R0, c[0x0][0x398] ;  /* 0x0000e600ff007b82 */ /* 0x00ee640000000800 */
[----:B-1----:R-:W-:-:S04]  /*2db0*/  LOP3.LUT R0, R0, 0x1, RZ, 0xc0, !PT ;  /* 0x0000000100007812 */ /* 0x002fc800078ec0ff */
[----:B------:R-:W-:-:S04]  /*2dc0*/  ISETP.NE.U32.AND P0, PT, R0, 0x1, PT ;  /* 0x000000010000780c */ /* 0x000fc80003f05070 */
[----:B------:R-:W-:-:S13]  /*2dd0*/  ISETP.NE.U32.AND.EX P0, PT, RZ, RZ, PT, P0 ;  /* 0x000000ffff00720c */ /* 0x000fda0003f05100 */
[----:B------:R-:W-:Y:S05]  /*2de0*/  @P0 EXIT ;  /* 0x000000000000094d */ /* 0x000fea0003800000 */
[----:B------:R-:W1:Y:S01]  /*2df0*/  LDCU.64 UR4, c[0x0][0x390] ;  /* 0x00007200ff0477ac */ /* 0x000e620008000a00 */
[----:B------:R-:W-:-:S04]  /*2e00*/  IADD3 R5, P0, PT, R5, R10, RZ ;  /* 0x0000000a05057210 */ /* 0x000fc80007f1e0ff */
[----:B------:R-:W-:Y:S01]  /*2e10*/  IADD3.X R0, PT, PT, R7, R4, RZ, P0, !PT ;  /* 0x0000000407007210 */ /* 0x000fe200007fe4ff */
[----:B------:R-:W-:-:S03]  /*2e20*/  IMAD.SHL.U32 R4, R5, 0x4, RZ ;  /* 0x0000000405047824 */ /* 0x000fc600078e00ff */
[----:B------:R-:W-:Y:S02]  /*2e30*/  SHF.L.U64.HI R5, R5, 0x2, R0 ;  /* 0x0000000205057819 */ /* 0x000fe40000010200 */
[----:B-1----:R-:W-:-:S04]  /*2e40*/  IADD3 R6, P0, PT, R4, UR4, RZ ;  /* 0x0000000404067c10 */ /* 0x002fc8000ff1e0ff */
[----:B------:R-:W-:-:S06]  /*2e50*/  IADD3.X R7, PT, PT, R5, UR5, RZ, P0, !PT ;  /* 0x0000000505077c10 */ /* 0x000fcc00087fe4ff */
        /* <DEDUP_REMOVED lines=9> */
[----:B-1----:R-:W-:Y:S06]  /*2ef0*/  @!P0 BRA `(.L_x_43) ;  /* 0x00000000000c8947 */ /* 0x002fec0003800000 */
[----:B------:R-:W-:Y:S02]  /*2f00*/  MOV R0, R7 ;  /* 0x0000000700007202 */ /* 0x000fe40000000f00 */
[----:B------:R-:W-:-:S07]  /*2f10*/  MOV R2, 0x2f30 ;  /* 0x00002f3000027802 */ /* 0x000fce0000000f00 */
[----:B0-----:R-:W-:Y:S05]  /*2f20*/  CALL.REL.NOINC `($__internal_0_$__cuda_sm3x_div_rn_noftz_f32_slowpath) ;  /* 0x0000000000187944 */ /* 0x001fea0003c00000 */
.L_x_43:
[----:B------:R-:W-:Y:S05]  /*2f30*/  BSYNC.RECONVERGENT B2 ;  /* 0x0000000000027941 */ /* 0x000fea0003800200 */
.L_x_42:
[----:B------:R-:W1:Y:S02]  /*2f40*/  LDCU.64 UR4, c[0x0][0x388] ;  /* 0x00007100ff0477ac */ /* 0x000e640008000a00 */
[----:B-1----:R-:W-:-:S04]  /*2f50*/  IADD3 R4, P0, PT, R4, UR4, RZ ;  /* 0x0000000404047c10 */ /* 0x002fc8000ff1e0ff */
[----:B------:R-:W-:-:S05]  /*2f60*/  IADD3.X R5, PT, PT, R5, UR5, RZ, P0, !PT ;  /* 0x0000000505057c10 */ /* 0x000fca00087fe4ff */
[----:B------:R-:W-:Y:S01]  /*2f70*/  STG.E desc[UR6][R4.64], R0 ;  /* 0x0000000004007986 */ /* 0x000fe2000c101906 */
[----:B------:R-:W-:Y:S05]  /*2f80*/  EXIT ;  /* 0x000000000000794d */ /* 0x000fea0003800000 */
        .weak           $__internal_0_$__cuda_sm3x_div_rn_noftz_f32_slowpath
        .type           $__internal_0_$__cuda_sm3x_div_rn_noftz_f32_slowpath,@function
        .size           $__internal_0_$__cuda_sm3x_div_rn_noftz_f32_slowpath,(.L_x_149 - $__internal_0_$__cuda_sm3x_div_rn_noftz_f32_slowpath)
$__internal_0_$__cuda_sm3x_div_rn_noftz_f32_slowpath:
[--C-:B------:R-:W-:Y:S01]  /*2f90*/  SHF.R.U32.HI R6, RZ, 0x17, R3.reuse ;  /* 0x00000017ff067819 */ /* 0x100fe20000011603 */
[----:B------:R-:W-:Y:S01]  /*2fa0*/  BSSY.RECONVERGENT B0, `(.L_x_44) ;  /* 0x0000063000007945 */ /* 0x000fe20003800200 */
[----:B------:R-:W-:Y:S01]  /*2fb0*/  SHF.R.U32.HI R9, RZ, 0x17, R0 ;  /* 0x00000017ff097819 */ /* 0x000fe20000011600 */
[----:B------:R-:W-:Y:S01]  /*2fc0*/  IMAD.MOV.U32 R19, RZ, RZ, R3 ;  /* 0x000000ffff137224 */ /* 0x000fe200078e0003 */
[----:B------:R-:W-:Y:S02]  /*2fd0*/  LOP3.LUT R6, R6, 0xff, RZ, 0xc0, !PT ;  /* 0x000000ff06067812 */ /* 0x000fe400078ec0ff */
[----:B------:R-:W-:-:S03]  /*2fe0*/  LOP3.LUT R9, R9, 0xff, RZ, 0xc0, !PT ;  /* 0x000000ff09097812 */ /* 0x000fc600078ec0ff */
[----:B------:R-:W-:Y:S01]  /*2ff0*/  VIADD R16, R6, 0xffffffff ;  /* 0xffffffff06107836 */ /* 0x000fe20000000000 */
[----:B------:R-:W-:-:S04]  /*3000*/  IADD3 R17, PT, PT, R9, -0x1, RZ ;  /* 0xffffffff09117810 */ /* 0x000fc80007ffe0ff */
[----:B------:R-:W-:-:S04]  /*3010*/  ISETP.GT.U32.AND P1, PT, R16, 0xfd, PT ;  /* 0x000000fd1000780c */ /* 0x000fc80003f24070 */
[----:B------:R-:W-:-:S13]  /*3020*/  ISETP.GT.U32.OR P1, PT, R17, 0xfd, P1 ;  /* 0x000000fd1100780c */ /* 0x000fda0000f24470 */
[----:B------:R-:W-:Y:S01]  /*3030*/  @!P1 MOV R8, RZ ;  /* 0x000000ff00089202 */ /* 0x000fe20000000f00 */
[----:B------:R-:W-:Y:S06]  /*3040*/  @!P1 BRA `(.L_x_45) ;  /* 0x00000000005c9947 */ /* 0x000fec0003800000 */
[----:B------:R-:W-:Y:S02]  /*3050*/  FSETP.GTU.FTZ.AND P1, PT, |R0|, +INF , PT ;  /* 0x7f8000000000780b */ /* 0x000fe40003f3c200 */
[----:B------:R-:W-:-:S04]  /*3060*/  FSETP.GTU.FTZ.AND P2, PT, |R3|, +INF , PT ;  /* 0x7f8000000300780b */ /* 0x000fc80003f5c200 */
[----:B------:R-:W-:-:S13]  /*3070*/  PLOP3.LUT P1, PT, P1, P2, PT, 0xf8, 0x8f ;  /* 0x00000000008f781c */ /* 0x000fda0000f25f70 */
[----:B------:R-:W-:Y:S05]  /*3080*/  @P1 BRA `(.L_x_46) ;  /* 0x00000004004c1947 */ /* 0x000fea0003800000 */
[----:B------:R-:W-:-:S13]  /*3090*/  LOP3.LUT P1, RZ, R19, 0x7fffffff, R0, 0xc8, !PT ;  /* 0x7fffffff13ff7812 */ /* 0x000fda000782c800 */
[----:B------:R-:W-:Y:S05]  /*30a0*/  @!P1 BRA `(.L_x_47) ;  /* 0x00000004003c9947 */ /* 0x000fea0003800000 */
[C---:B------:R-:W-:Y:S02]  /*30b0*/  FSETP.NEU.FTZ.AND P3, PT, |R0|.reuse, +INF , PT ;  /* 0x7f8000000000780b */ /* 0x040fe40003f7d200 */
[----:B------:R-:W-:Y:S02]  /*30c0*/  FSETP.NEU.FTZ.AND P2, PT, |R3|, +INF , PT ;  /* 0x7f8000000300780b */ /* 0x000fe40003f5d200 */
[----:B------:R-:W-:-:S11]  /*30d0*/  FSETP.NEU.FTZ.AND P1, PT, |R0|, +INF , PT ;  /* 0x7f8000000000780b */ /* 0x000fd60003f3d200 */
[----:B------:R-:W-:Y:S05]  /*30e0*/  @!P2 BRA !P3, `(.L_x_47) ;  /* 0x00000004002ca947 */ /* 0x000fea0005800000 */
[----:B------:R-:W-:-:S04]  /*30f0*/  LOP3.LUT P3, RZ, R0, 0x7fffffff, RZ, 0xc0, !PT ;  /* 0x7fffffff00ff7812 */ /* 0x000fc8000786c0ff */
[----:B------:R-:W-:-:S13]  /*3100*/  PLOP3.LUT P2, PT, P2, P3, PT, 0x2f, 0xf2 ;  /* 0x0000000000f2781c */ /* 0x000fda0001746577 */
[----:B------:R-:W-:Y:S05]  /*3110*/  @P2 BRA `(.L_x_48) ;  /* 0x0000000400182947 */ /* 0x000fea0003800000 */
[----:B------:R-:W-:-:S04]  /*3120*/  LOP3.LUT P2, RZ, R19, 0x7fffffff, RZ, 0xc0, !PT ;  /* 0x7fffffff13ff7812 */ /* 0x000fc8000784c0ff */
[----:B------:R-:W-:-:S13]  /*3130*/  PLOP3.LUT P1, PT, P1, P2, PT, 0x2f, 0xf2 ;  /* 0x0000000000f2781c */ /* 0x000fda0000f24577 */
[----:B------:R-:W-:Y:S05]  /*3140*/  @P1 BRA `(.L_x_49) ;  /* 0x0000000400001947 */ /* 0x000fea0003800000 */
[----:B------:R-:W-:Y:S02]  /*3150*/  ISETP.GE.AND P1, PT, R17, RZ, PT ;  /* 0x000000ff1100720c */ /* 0x000fe40003f26270 */
[----:B------:R-:W-:-:S11]  /*3160*/  ISETP.GE.AND P2, PT, R16, RZ, PT ;  /* 0x000000ff1000720c */ /* 0x000fd60003f46270 */
[----:B------:R-:W-:Y:S01]  /*3170*/  @P1 IMAD.MOV.U32 R8, RZ, RZ, RZ ;  /* 0x000000ffff081224 */ /* 0x000fe200078e00ff */
[----:B------:R-:W-:Y:S01]  /*3180*/  @!P1 MOV R8, 0xffffffc0 ;  /* 0xffffffc000089802 */ /* 0x000fe20000000f00 */
[----:B------:R-:W-:Y:S01]  /*3190*/  @!P1 FFMA R0, R0, 1.84467440737095516160e+19, RZ ;  /* 0x5f80000000009823 */ /* 0x000fe200000000ff */
[----:B------:R-:W-:-:S03]  /*31a0*/  @!P2 FFMA R19, R3, 1.84467440737095516160e+19, RZ ;  /* 0x5f8000000313a823 */ /* 0x000fc600000000ff */
[----:B------:R-:W-:-:S07]  /*31b0*/  @!P2 VIADD R8, R8, 0x40 ;  /* 0x000000400808a836 */ /* 0x000fce0000000000 */
.L_x_45:
[----:B------:R-:W-:Y:S01]  /*31c0*/  LEA R16, R6, 0xc0800000, 0x17 ;  /* 0xc080000006107811 */ /* 0x000fe200078eb8ff */
[----:B------:R-:W-:Y:S01]  /*31d0*/  VIADD R9, R9, 0xffffff81 ;  /* 0xffffff8109097836 */ /* 0x000fe20000000000 */
[----:B------:R-:W-:Y:S02]  /*31e0*/  BSSY.RECONVERGENT B1, `(.L_x_50) ;  /* 0x0000035000017945 */ /* 0x000fe40003800200 */
[----:B------:R-:W-:Y:S01]  /*31f0*/  IADD3 R23, PT, PT, -R16, R19, RZ ;  /* 0x0000001310177210 */ /* 0x000fe20007ffe1ff */
[C---:B------:R-:W-:Y:S01]  /*3200*/  IMAD R0, R9.reuse, -0x800000, R0 ;  /* 0xff80000009007824 */ /* 0x040fe200078e0200 */
[----:B------:R-:W-:Y:S02]  /*3210*/  IADD3 R9, PT, PT, R9, 0x7f, -R6 ;  /* 0x0000007f09097810 */ /* 0x000fe40007ffe806 */
[----:B------:R-:W0:Y:S01]  /*3220*/  MUFU.RCP R16, R23 ;  /* 0x0000001700107308 */ /* 0x000e220000001000 */
[----:B------:R-:W-:Y:S01]  /*3230*/  FADD.FTZ R17, -R23, -RZ ;  /* 0x800000ff17117221 */ /* 0x000fe20000010100 */
[----:B------:R-:W-:-:S03]  /*3240*/  IADD3 R9, PT, PT, R9, R8, RZ ;  /* 0x0000000809097210 */ /* 0x000fc60007ffe0ff */
[----:B0-----:R-:W-:-:S04]  /*3250*/  FFMA R19, R16, R17, 1 ;  /* 0x3f80000010137423 */ /* 0x001fc80000000011 */
[----:B------:R-:W-:-:S04]  /*3260*/  FFMA R19, R16, R19, R16 ;  /* 0x0000001310137223 */ /* 0x000fc80000000010 */
[----:B------:R-:W-:-:S04]  /*3270*/  FFMA R16, R0, R19, RZ ;  /* 0x0000001300107223 */ /* 0x000fc800000000ff */
[----:B------:R-:W-:-:S04]  /*3280*/  FFMA R22, R17, R16, R0 ;  /* 0x0000001011167223 */ /* 0x000fc80000000000 */
[----:B------:R-:W-:-:S04]  /*3290*/  FFMA R22, R19, R22, R16 ;  /* 0x0000001613167223 */ /* 0x000fc80000000010 */
[----:B------:R-:W-:-:S04]  /*32a0*/  FFMA R17, R17, R22, R0 ;  /* 0x0000001611117223 */ /* 0x000fc80000000000 */
[----:B------:R-:W-:-:S05]  /*32b0*/  FFMA R0, R19, R17, R22 ;  /* 0x0000001113007223 */ /* 0x000fca0000000016 */
[----:B------:R-:W-:-:S04]  /*32c0*/  SHF.R.U32.HI R6, RZ, 0x17, R0 ;  /* 0x00000017ff067819 */ /* 0x000fc80000011600 */
[----:B------:R-:W-:-:S05]  /*32d0*/  LOP3.LUT R6, R6, 0xff, RZ, 0xc0, !PT ;  /* 0x000000ff06067812 */ /* 0x000fca00078ec0ff */
[----:B------:R-:W-:-:S05]  /*32e0*/  IMAD.IADD R6, R6, 0x1, R9 ;  /* 0x0000000106067824 */ /* 0x000fca00078e0209 */
[----:B------:R-:W-:-:S04]  /*32f0*/  IADD3 R8, PT, PT, R6, -0x1, RZ ;  /* 0xffffffff06087810 */ /* 0x000fc80007ffe0ff */
[----:B------:R-:W-:-:S13]  /*3300*/  ISETP.GE.U32.AND P1, PT, R8, 0xfe, PT ;  /* 0x000000fe0800780c */ /* 0x000fda0003f26070 */
[----:B------:R-:W-:Y:S05]  /*3310*/  @!P1 BRA `(.L_x_51) ;  /* 0x0000000000809947 */ /* 0x000fea0003800000 */
[----:B------:R-:W-:-:S13]  /*3320*/  ISETP.GT.AND P1, PT, R6, 0xfe, PT ;  /* 0x000000fe0600780c */ /* 0x000fda0003f24270 */
[----:B------:R-:W-:Y:S05]  /*3330*/  @P1 BRA `(.L_x_52) ;  /* 0x00000000006c1947 */ /* 0x000fea0003800000 */
[----:B------:R-:W-:-:S13]  /*3340*/  ISETP.GE.AND P1, PT, R6, 0x1, PT ;  /* 0x000000010600780c */ /* 0x000fda0003f26270 */
[----:B------:R-:W-:Y:S05]  /*3350*/  @P1 BRA `(.L_x_53) ;  /* 0x0000000000741947 */ /* 0x000fea0003800000 */
[----:B------:R-:W-:Y:S02]  /*3360*/  ISETP.GE.AND P1, PT, R6, -0x18, PT ;  /* 0xffffffe80600780c */ /* 0x000fe40003f26270 */
[----:B------:R-:W-:-:S11]  /*3370*/  LOP3.LUT R0, R0, 0x80000000, RZ, 0xc0, !PT ;  /* 0x8000000000007812 */ /* 0x000fd600078ec0ff */
[----:B------:R-:W-:Y:S05]  /*3380*/  @!P1 BRA `(.L_x_53) ;  /* 0x0000000000689947 */ /* 0x000fea0003800000 */
[CCC-:B------:R-:W-:Y:S01]  /*3390*/  FFMA.RZ R8, R19.reuse, R17.reuse, R22.reuse ;  /* 0x0000001113087223 */ /* 0x1c0fe2000000c016 */
[CCC-:B------:R-:W-:Y:S01]  /*33a0*/  FFMA.RP R9, R19.reuse, R17.reuse, R22.reuse ;  /* 0x0000001113097223 */ /* 0x1c0fe20000008016 */
[----:B------:R-:W-:Y:S01]  /*33b0*/  FFMA.RM R22, R19, R17, R22 ;  /* 0x0000001113167223 */ /* 0x000fe20000004016 */
[C---:B------:R-:W-:Y:S01]  /*33c0*/  VIADD R16, R6.reuse, 0x20 ;  /* 0x0000002006107836 */ /* 0x040fe20000000000 */
[----:B------:R-:W-:Y:S02]  /*33d0*/  ISETP.NE.AND P3, PT, R6, RZ, PT ;  /* 0x000000ff0600720c */ /* 0x000fe40003f65270 */
[----:B------:R-:W-:Y:S02]  /*33e0*/  LOP3.LUT R8, R8, 0x7fffff, RZ, 0xc0, !PT ;  /* 0x007fffff08087812 */ /* 0x000fe400078ec0ff */
[----:B------:R-:W-:Y:S02]  /*33f0*/  ISETP.NE.AND P2, PT, R6, RZ, PT ;  /* 0x000000ff0600720c */ /* 0x000fe40003f45270 */
[----:B------:R-:W-:-:S02]  /*3400*/  LOP3.LUT R17, R8, 0x800000, RZ, 0xfc, !PT ;  /* 0x0080000008117812 */ /* 0x000fc400078efcff */
[----:B------:R-:W-:Y:S02]  /*3410*/  IADD3 R6, PT, PT, -R6, RZ, RZ ;  /* 0x000000ff06067210 */ /* 0x000fe40007ffe1ff */
[----:B------:R-:W-:Y:S02]  /*3420*/  SHF.L.U32 R16, R17, R16, RZ ;  /* 0x0000001011107219 */ /* 0x000fe400000006ff */
[----:B------:R-:W-:Y:S02]  /*3430*/  FSETP.NEU.FTZ.AND P1, PT, R9, R22, PT ;  /* 0x000000160900720b */ /* 0x000fe40003f3d000 */
[----:B------:R-:W-:Y:S02]  /*3440*/  SEL R6, R6, RZ, P3 ;  /* 0x000000ff06067207 */ /* 0x000fe40001800000 */
[----:B------:R-:W-:Y:S02]  /*3450*/  ISETP.NE.AND P2, PT, R16, RZ, P2 ;  /* 0x000000ff1000720c */ /* 0x000fe40001745270 */
[----:B------:R-:W-:-:S02]  /*3460*/  SHF.R.U32.HI R17, RZ, R6, R17 ;  /* 0x00000006ff117219 */ /* 0x000fc40000011611 */
[----:B------:R-:W-:Y:S02]  /*3470*/  PLOP3.LUT P1, PT, P1, P2, PT, 0xf8, 0x8f ;  /* 0x00000000008f781c */ /* 0x000fe40000f25f70 */
[----:B------:R-:W-:Y:S02]  /*3480*/  SHF.R.U32.HI R8, RZ, 0x1, R17 ;  /* 0x00000001ff087819 */ /* 0x000fe40000011611 */
[----:B------:R-:W-:-:S04]  /*3490*/  SEL R9, RZ, 0x1, !P1 ;  /* 0x00000001ff097807 */ /* 0x000fc80004800000 */
[----:B------:R-:W-:-:S04]  /*34a0*/  LOP3.LUT R6, R9, 0x1, R8, 0xf8, !PT ;  /* 0x0000000109067812 */ /* 0x000fc800078ef808 */
[----:B------:R-:W-:-:S05]  /*34b0*/  LOP3.LUT R17, R6, R17, RZ, 0xc0, !PT ;  /* 0x0000001106117212 */ /* 0x000fca00078ec0ff */
[----:B------:R-:W-:-:S05]  /*34c0*/  IMAD.IADD R17, R8, 0x1, R17 ;  /* 0x0000000108117824 */ /* 0x000fca00078e0211 */
[----:B------:R-:W-:Y:S01]  /*34d0*/  LOP3.LUT R0, R17, R0, RZ, 0xfc, !PT ;  /* 0x0000000011007212 */ /* 0x000fe200078efcff */
[----:B------:R-:W-:Y:S06]  /*34e0*/  BRA `(.L_x_53) ;  /* 0x0000000000107947 */ /* 0x000fec0003800000 */
.L_x_52:
[----:B------:R-:W-:-:S04]  /*34f0*/  LOP3.LUT R0, R0, 0x80000000, RZ, 0xc0, !PT ;  /* 0x8000000000007812 */ /* 0x000fc800078ec0ff */
[----:B------:R-:W-:Y:S01]  /*3500*/  LOP3.LUT R0, R0, 0x7f800000, RZ, 0xfc, !PT ;  /* 0x7f80000000007812 */ /* 0x000fe200078efcff */
[----:B------:R-:W-:Y:S06]  /*3510*/  BRA `(.L_x_53) ;  /* 0x0000000000047947 */ /* 0x000fec0003800000 */
.L_x_51:
[----:B------:R-:W-:-:S07]  /*3520*/  LEA R0, R9, R0, 0x17 ;  /* 0x0000000009007211 */ /* 0x000fce00078eb8ff */
.L_x_53:
[----:B------:R-:W-:Y:S05]  /*3530*/  BSYNC.RECONVERGENT B1 ;  /* 0x0000000000017941 */ /* 0x000fea0003800200 */
.L_x_50:
[----:B------:R-:W-:Y:S05]  /*3540*/  BRA `(.L_x_54) ;  /* 0x0000000000207947 */ /* 0x000fea0003800000 */
.L_x_49:
[----:B------:R-:W-:-:S04]  /*3550*/  LOP3.LUT R0, R19, 0x80000000, R0, 0x48, !PT ;  /* 0x8000000013007812 */ /* 0x000fc800078e4800 */
[----:B------:R-:W-:Y:S01]  /*3560*/  LOP3.LUT R0, R0, 0x7f800000, RZ, 0xfc, !PT ;  /* 0x7f80000000007812 */ /* 0x000fe200078efcff */
[----:B------:R-:W-:Y:S06]  /*3570*/  BRA `(.L_x_54) ;  /* 0x0000000000147947 */ /* 0x000fec0003800000 */
.L_x_48:
[----:B------:R-:W-:Y:S01]  /*3580*/  LOP3.LUT R0, R19, 0x80000000, R0, 0x48, !PT ;  /* 0x8000000013007812 */ /* 0x000fe200078e4800 */
[----:B------:R-:W-:Y:S06]  /*3590*/  BRA `(.L_x_54) ;  /* 0x00000000000c7947 */ /* 0x000fec0003800000 */
.L_x_47:
[----:B------:R-:W0:Y:S01]  /*35a0*/  MUFU.RSQ R0, -QNAN ;  /* 0xffc0000000007908 */ /* 0x000e220000001400 */
[----:B------:R-:W-:Y:S05]  /*35b0*/  BRA `(.L_x_54) ;  /* 0x0000000000047947 */ /* 0x000fea0003800000 */
.L_x_46:
[----:B------:R-:W-:-:S07]  /*35c0*/  FADD.FTZ R0, R0, R3 ;  /* 0x0000000300007221 */ /* 0x000fce0000010000 */
.L_x_54:
[----:B------:R-:W-:Y:S05]  /*35d0*/  BSYNC.RECONVERGENT B0 ;  /* 0x0000000000007941 */ /* 0x000fea0003800200 */
.L_x_44:
[----:B------:R-:W-:Y:S02]  /*35e0*/  HFMA2 R9, -RZ, RZ, 0, 0 ;  /* 0x00000000ff097431 */ /* 0x000fe400000001ff */
[----:B------:R-:W-:-:S04]  /*35f0*/  IMAD.MOV.U32 R8, RZ, RZ, R2 ;  /* 0x000000ffff087224 */ /* 0x000fc800078e0002 */
[----:B0-----:R-:W-:Y:S05]  /*3600*/  RET.REL.NODEC R8 `(_Z7softmaxPfS_S_ll) ;  /* 0xffffffc8087c7950 */ /* 0x001fea0003c3ffff */
.L_x_55:
[----:B------:R-:W-:-:S00]  /*3610*/  BRA `(.L_x_55) ;  /* 0xfffffffc00fc7947 */ /* 0x000fc0000383ffff */
[----:B------:R-:W-:-:S00]  /*3620*/  NOP ;  /* 0x0000000000007918 */ /* 0x000fc00000000000 */
        /* <DEDUP_REMOVED lines=13> */
.L_x_149:


//--------------------- .text._Z6d_reluPfS_S_l    --------------------------
	.section	.text._Z6d_reluPfS_S_l,"ax",@progbits
	.align	128
        .global         _Z6d_reluPfS_S_l
        .type           _Z6d_reluPfS_S_l,@function
        .size           _Z6d_reluPfS_S_l,(.L_x_157 - _Z6d_reluPfS_S_l)
        .other          _Z6d_reluPfS_S_l,@"STO_CUDA_ENTRY STV_DEFAULT"
_Z6d_reluPfS_S_l:
.text._Z6d_reluPfS_S_l:
[----:B------:R-:W-:Y:S01]  /*0000*/  LDC R1, c[0x0][0x37c] ;  /* 0x0000df00ff017b82 */ /* 0x000fe20000000800 */
[----:B------:R-:W0:Y:S07]  /*0010*/  S2R R0, SR_TID.X ;  /* 0x0000000000007919 */ /* 0x000e2e0000002100 */
[----:B------:R-:W0:Y:S01]  /*0020*/  S2UR UR4, SR_CTAID.X ;  /* 0x00000000000479c3 */ /* 0x000e220000002500 */
[----:B------:R-:W1:Y:S07]  /*0030*/  LDCU.64 UR6, c[0x0][0x398] ;  /* 0x00007300ff0677ac */ /* 0x000e6e0008000a00 */
[----:B------:R-:W0:Y:S02]  /*0040*/  LDC R3, c[0x0][0x360] ;  /* 0x0000d800ff037b82 */ /* 0x000e240000000800 */
[----:B0-----:R-:W-:-:S05]  /*0050*/  IMAD R0, R3, UR4, R0 ;  /* 0x0000000403007c24 */ /* 0x001fca000f8e0200 */
[----:B-1----:R-:W-:-:S04]  /*0060*/  ISETP.GE.U32.AND P0, PT, R0, UR6, PT ;  /* 0x0000000600007c0c */ /* 0x002fc8000bf06070 */
[----:B------:R-:W-:-:S13]  /*0070*/  ISETP.GE.AND.EX P0, PT, RZ, UR7, PT, P0 ;  /* 0x00000007ff007c0c */ /* 0x000fda000bf06300 */
[----:B------:R-:W-:Y:S05]  /*0080*/  @P0 EXIT ;  /* 0x000000000000094d */ /* 0x000fea0003800000 */
[----:B------:R-:W0:Y:S01]  /*0090*/  LDCU.64 UR6, c[0x0][0x388] ;  /* 0x00007100ff0677ac */ /* 0x000e220008000a00 */
[----:B------:R-:W-:Y:S01]  /*00a0*/  IMAD.SHL.U32 R4, R0, 0x4, RZ ;  /* 0x0000000400047824 */ /* 0x000fe200078e00ff */
[----:B------:R-:W-:Y:S01]  /*00b0*/  SHF.R.U32.HI R0, RZ, 0x1e, R0 ;  /* 0x0000001eff007819 */ /* 0x000fe20000011600 */
[----:B------:R-:W1:Y:S03]  /*00c0*/  LDCU.64 UR4, c[0x0][0x358] ;  /* 0x00006b00ff0477ac */ /* 0x000e660008000a00 */
[----:B0-----:R-:W-:-:S04]  /*00d0*/  IADD3 R2, P0, PT, R4, UR6, RZ ;  /* 0x0000000604027c10 */ /* 0x001fc8000ff1e0ff */
[----:B------:R-:W-:-:S05]  /*00e0*/  IADD3.X R3, PT, PT, R0, UR7, RZ, P0, !PT ;  /* 0x0000000700037c10 */ /* 0x000fca00087fe4ff */
[----:B-1----:R-:W2:Y:S02]  /*00f0*/  LDG.E R2, desc[UR4][R2.64] ;  /* 0x0000000402027981 */ /* 0x002ea4000c1e1900 */
[----:B--2---:R-:W-:-:S13]  /*0100*/  FSETP.GT.AND P0, PT, R2, RZ, PT ;  /* 0x000000ff0200720b */ /* 0x004fda0003f04000 */
[----:B------:R-:W-:Y:S05]  /*0110*/  @!P0 BRA `(.L_x_56) ;  /* 0x0000000000248947 */ /* 0x000fea0003800000 */
[----:B------:R-:W0:Y:S02]  /*0120*/  LDCU.64 UR6, c[0x0][0x380] ;  /* 0x00007000ff0677ac */ /* 0x000e240008000a00 */
[----:B0-----:R-:W-:-:S04]  /*0130*/  IADD3 R2, P0, PT, R4, UR6, RZ ;  /* 0x0000000604027c10 */ /* 0x001fc8000ff1e0ff */
[----:B------:R-:W-:Y:S01]  /*0140*/  IADD3.X R3, PT, PT, R0, UR7, RZ, P0, !PT ;  /* 0x0000000700037c10 */ /* 0x000fe200087fe4ff */
[----:B------:R-:W0:Y:S05]  /*0150*/  LDCU.64 UR6, c[0x0][0x390] ;  /* 0x00007200ff0677ac */ /* 0x000e2a0008000a00 */
[----:B------:R-:W2:Y:S01]  /*0160*/  LDG.E R3, desc[UR4][R2.64] ;  /* 0x0000000402037981 */ /* 0x000ea2000c1e1900 */
[----:B0-----:R-:W-:-:S04]  /*0170*/  IADD3 R4, P0, PT, R4, UR6, RZ ;  /* 0x0000000604047c10 */ /* 0x001fc8000ff1e0ff */
[----:B------:R-:W-:-:S05]  /*0180*/  IADD3.X R5, PT, PT, R0, UR7, RZ, P0, !PT ;  /* 0x0000000700057c10 */ /* 0x000fca00087fe4ff */
[----:B--2---:R-:W-:Y:S01]  /*0190*/  STG.E desc[UR4][R4.64], R3 ;  /* 0x0000000304007986 */ /* 0x004fe2000c101904 */
[----:B------:R-:W-:Y:S05]  /*01a0*/  EXIT ;  /* 0x000000000000794d */ /* 0x000fea0003800000 */
.L_x_56:
[----:B------:R-:W0:Y:S02]  /*01b0*/  LDCU.64 UR6, c[0x0][0x390] ;  /* 0x00007200ff0677ac */ /* 0x000e240008000a00 */
[----:B0-----:R-:W-:-:S04]  /*01c0*/  IADD3 R2, P0, PT, R4, UR6, RZ ;  /* 0x0000000604027c10 */ /* 0x001fc8000ff1e0ff */
[----:B------:R-:W-:-:S05]  /*01d0*/  IADD3.X R3, PT, PT, R0, UR7, RZ, P0, !PT ;  /* 0x0000000700037c10 */ /* 0x000fca00087fe4ff */
[----:B------:R-:W-:Y:S01]  /*01e0*/  STG.E desc[UR4][R2.64], RZ ;  /* 0x000000ff02007986 */ /* 0x000fe2000c101904 */
[----:B------:R-:W-:Y:S05]  /*01f0*/  EXIT ;  /* 0x000000000000794d */ /* 0x000fea0003800000 */
.L_x_57:
        /* <DEDUP_REMOVED lines=16> */
.L_x_157:


//--------------------- .text._Z4reluPfS_l        --------------------------
	.section	.text._Z4reluPfS_l,"ax",@progbits
	.align	128
        .global         _Z4reluPfS_l
        .type           _Z4reluPfS_l,@function
        .size           _Z4reluPfS_l,(.L_x_158 - _Z4reluPfS_l)
        .other          _Z4reluPfS_l,@"STO_CUDA_ENTRY STV_DEFAULT"
_Z4reluPfS_l:
.text._Z4reluPfS_l:
        /* <DEDUP_REMOVED lines=14> */
[----:B------:R-:W-:-:S06]  /*00e0*/  IADD3.X R3, PT, PT, R0, UR7, RZ, P0, !PT ;  /* 0x0000000700037c10 */ /* 0x000fcc00087fe4ff */
[----:B-1----:R-:W2:Y:S02]  /*00f0*/  LDG.E R3, desc[UR4][R2.64] ;  /* 0x0000000402037981 */ /* 0x002ea4000c1e1900 */
[----:B--2---:R-:W-:-:S13]  /*0100*/  FSETP.GT.AND P0, PT, R3, RZ, PT ;  /* 0x000000ff0300720b */ /* 0x004fda0003f04000 */
[----:B------:R-:W0:Y:S02]  /*0110*/  @P0 LDC.64 R4, c[0x0][0x388] ;  /* 0x0000e200ff040b82 */ /* 0x000e240000000a00 */
[----:B0-----:R-:W-:-:S05]  /*0120*/  @P0 IADD3 R4, P1, PT, R7, R4, RZ ;  /* 0x0000000407040210 */ /* 0x001fca0007f3e0ff */
[----:B------:R-:W-:-:S05]  /*0130*/  @P0 IMAD.X R5, R0, 0x1, R5, P1 ;  /* 0x0000000100050824 */ /* 0x000fca00008e0605 */
[----:B------:R0:W-:Y:S01]  /*0140*/  @P0 STG.E desc[UR4][R4.64], R3 ;  /* 0x0000000304000986 */ /* 0x0001e2000c101904 */
[----:B------:R-:W-:Y:S05]  /*0150*/  @P0 EXIT ;  /* 0x000000000000094d */ /* 0x000fea0003800000 */
[----:B------:R-:W1:Y:S02]  /*0160*/  LDCU.64 UR6, c[0x0][0x388] ;  /* 0x00007100ff0677ac */ /* 0x000e640008000a00 */
[----:B-1----:R-:W-:-:S04]  /*0170*/  IADD3 R2, P0, PT, R7, UR6, RZ ;  /* 0x0000000607027c10 */ /* 0x002fc8000ff1e0ff */
[----:B0-----:R-:W-:-:S05]  /*0180*/  IADD3.X R3, PT, PT, R0, UR7, RZ, P0, !PT ;  /* 0x0000000700037c10 */ /* 0x001fca00087fe4ff */
[----:B------:R-:W-:Y:S01]  /*0190*/  STG.E desc[UR4][R2.64], RZ ;  /* 0x000000ff02007986 */ /* 0x000fe2000c101904 */
[----:B------:R-:W-:Y:S05]  /*01a0*/  EXIT ;  /* 0x000000000000794d */ /* 0x000fea0003800000 */
.L_x_58:
        /* <DEDUP_REMOVED lines=13> */
.L_x_158:


//--------------------- .text._Z8accuracyPfS_S_llPi --------------------------
	.section	.text._Z8accuracyPfS_S_llPi,"ax",@progbits
	.align	128
        .global         _Z8accuracyPfS_S_llPi
        .type           _Z8accuracyPfS_S_llPi,@function
        .size           _Z8accuracyPfS_S_llPi,(.L_x_159 - _Z8accuracyPfS_S_llPi)
        .other          _Z8accuracyPfS_S_llPi,@"STO_CUDA_ENTRY STV_DEFAULT"
_Z8accuracyPfS_S_llPi:
.text._Z8accuracyPfS_S_llPi:
        /* <DEDUP_REMOVED lines=10> */
[----:B------:R-:W-:Y:S02]  /*00a0*/  CS2R R20, SRZ ;  /* 0x0000000000147805 */ /* 0x000fe4000001ff00 */
[----:B------:R-:W-:Y:S01]  /*00b0*/  CS2R R18, SRZ ;  /* 0x0000000000127805 */ /* 0x000fe2000001ff00 */
[----:B------:R-:W1:Y:S01]  /*00c0*/  LDCU.64 UR8, c[0x0][0x358] ;  /* 0x00006b00ff0877ac */ /* 0x000e620008000a00 */
[----:B0-----:R-:W-:-:S04]  /*00d0*/  UISETP.GE.U32.AND UP0, UPT, UR4, 0x2, UPT ;  /* 0x000000020400788c */ /* 0x001fc8000bf06070 */
[----:B------:R-:W-:-:S09]  /*00e0*/  UISETP.GE.AND.EX UP0, UPT, UR5, URZ, UPT, UP0 ;  /* 0x000000ff0500728c */ /* 0x000fd2000bf06300 */
[----:B-1----:R-:W-:Y:S05]  /*00f0*/  BRA.U !UP0, `(.L_x_59) ;  /* 0x00000011087c7547 */ /* 0x002fea000b800000 */
[----:B------:R-:W0:Y:S01]  /*0100*/  LDCU.128 UR12, c[0x0][0x380] ;  /* 0x00007000ff0c77ac */ /* 0x000e220008000c00 */
[----:B------:R-:W-:-:S04]  /*0110*/  IMAD.WIDE.U32 R2, R0, UR4, RZ ;  /* 0x0000000400027c25 */ /* 0x000fc8000f8e00ff */
[----:B------:R-:W-:Y:S02]  /*0120*/  IMAD R9, R0, UR5, R3 ;  /* 0x0000000500097c24 */ /* 0x000fe4000f8e0203 */
[----:B------:R-:W-:-:S03]  /*0130*/  IMAD.SHL.U32 R8, R2, 0x4, RZ ;  /* 0x0000000402087824 */ /* 0x000fc600078e00ff */
[----:B------:R-:W-:Y:S02]  /*0140*/  SHF.L.U64.HI R9, R2, 0x2, R9 ;  /* 0x0000000202097819 */ /* 0x000fe40000010209 */
[----:B0-----:R-:W-:-:S04]  /*0150*/  IADD3 R2, P0, PT, R8, UR12, RZ ;  /* 0x0000000c08027c10 */ /* 0x001fc8000ff1e0ff */
[----:B------:R-:W-:-:S05]  /*0160*/  IADD3.X R3, PT, PT, R9, UR13, RZ, P0, !PT ;  /* 0x0000000d09037c10 */ /* 0x000fca00087fe4ff */
[----:B------:R-:W2:Y:S01]  /*0170*/  LDG.E R14, desc[UR8][R2.64] ;  /* 0x00000008020e7981 */ /* 0x000ea2000c1e1900 */
[----:B------:R-:W-:-:S04]  /*0180*/  IADD3 R4, P0, PT, R8, UR14, RZ ;  /* 0x0000000e08047c10 */ /* 0x000fc8000ff1e0ff */
[----:B------:R-:W-:-:S05]  /*0190*/  IADD3.X R5, PT, PT, R9, UR15, RZ, P0, !PT ;  /* 0x0000000f09057c10 */ /* 0x000fca00087fe4ff */
[----:B------:R0:W5:Y:S01]  /*01a0*/  LDG.E R28, desc[UR8][R4.64] ;  /* 0x00000008041c7981 */ /* 0x000162000c1e1900 */
[----:B------:R-:W-:Y:S01]  /*01b0*/  UIADD3 UR6, UP0, UPT, UR4, -0x1, URZ ;  /* 0xffffffff04067890 */ /* 0x000fe2000ff1e0ff */
[----:B------:R-:W-:Y:S01]  /*01c0*/  CS2R R18, SRZ ;  /* 0x0000000000127805 */ /* 0x000fe2000001ff00 */
[----:B------:R-:W-:Y:S01]  /*01d0*/  UIADD3 UR4, UP1, UPT, UR4, -0x2, URZ ;  /* 0xfffffffe04047890 */ /* 0x000fe2000ff3e0ff */
[----:B------:R-:W-:Y:S01]  /*01e0*/  IMAD.MOV.U32 R13, RZ, RZ, 0x1 ;  /* 0x00000001ff0d7424 */ /* 0x000fe200078e00ff */
[----:B------:R-:W-:Y:S01]  /*01f0*/  UIADD3.X UR10, UPT, UPT, UR5, -0x1, URZ, UP0, !UPT ;  /* 0xffffffff050a7890 */ /* 0x000fe200087fe4ff */
[----:B------:R-:W-:Y:S01]  /*0200*/  IMAD.MOV.U32 R12, RZ, RZ, RZ ;  /* 0x000000ffff0c7224 */ /* 0x000fe200078e00ff */
[----:B------:R-:W-:Y:S01]  /*0210*/  UIADD3.X UR5, UPT, UPT, UR5, -0x1, URZ, UP1, !UPT ;  /* 0xffffffff05057890 */ /* 0x000fe20008ffe4ff */
[----:B------:R-:W-:Y:S01]  /*0220*/  CS2R R20, SRZ ;  /* 0x0000000000147805 */ /* 0x000fe2000001ff00 */
[----:B------:R-:W-:Y:S02]  /*0230*/  UISETP.GE.U32.AND UP1, UPT, UR4, 0x7, UPT ;  /* 0x000000070400788c */ /* 0x000fe4000bf26070 */
[----:B------:R-:W-:-:S02]  /*0240*/  ULOP3.LUT UR7, UR6, 0x7, URZ, 0xc0, !UPT ;  /* 0x0000000706077892 */ /* 0x000fc4000f8ec0ff */
[----:B------:R-:W-:Y:S02]  /*0250*/  UISETP.GE.U32.AND.EX UP1, UPT, UR5, URZ, UPT, UP1 ;  /* 0x000000ff0500728c */ /* 0x000fe4000bf26110 */
[----:B------:R-:W-:-:S04]  /*0260*/  UISETP.NE.U32.AND UP0, UPT, UR7, URZ, UPT ;  /* 0x000000ff0700728c */ /* 0x000fc8000bf05070 */
[----:B------:R-:W-:Y:S01]  /*0270*/  UISETP.NE.AND.EX UP0, UPT, URZ, URZ, UPT, UP0 ;  /* 0x000000ffff00728c */ /* 0x000fe2000bf05300 */
[----:B--2---:R-:W1:Y:S02]  /*0280*/  F2I.S64.TRUNC R14, R14 ;  /* 0x0000000e000e7311 */ /* 0x004e64000020d900 */
[----:B-1----:R-:W-:Y:S01]  /*0290*/  IMAD.MOV.U32 R17, RZ, RZ, R14 ;  /* 0x000000ffff117224 */ /* 0x002fe200078e000e */
[----:B0-----:R-:W-:Y:S07]  /*02a0*/  BRA.U !UP1, `(.L_x_60) ;  /* 0x00000009090c7547 */ /* 0x001fee000b800000 */
[----:B------:R-:W-:Y:S02]  /*02b0*/  IADD3 R8, P0, PT, R8, 0x10, RZ ;  /* 0x0000001008087810 */ /* 0x000fe40007f1e0ff */
[----:B------:R-:W-:Y:S01]  /*02c0*/  CS2R R18, SRZ ;  /* 0x0000000000127805 */ /* 0x000fe2000001ff00 */
[----:B------:R-:W-:Y:S01]  /*02d0*/  IMAD.MOV.U32 R13, RZ, RZ, 0x1 ;  /* 0x00000001ff0d7424 */ /* 0x000fe200078e00ff */
[C---:B------:R-:W-:Y:S01]  /*02e0*/  IADD3 R6, P1, PT, R8.reuse, UR12, RZ ;  /* 0x0000000c08067c10 */ /* 0x040fe2000ff3e0ff */
[----:B------:R-:W-:Y:S01]  /*02f0*/  IMAD.X R9, RZ, RZ, R9, P0 ;  /* 0x000000ffff097224 */ /* 0x000fe200000e0609 */
[----:B------:R-:W-:Y:S01]  /*0300*/  IADD3 R8, P0, PT, R8, UR14, RZ ;  /* 0x0000000e08087c10 */ /* 0x000fe2000ff1e0ff */
[----:B------:R-:W-:-:S03]  /*0310*/  IMAD.MOV.U32 R12, RZ, RZ, RZ ;  /* 0x000000ffff0c7224 */ /* 0x000fc600078e00ff */
[C---:B------:R-:W-:Y:S02]  /*0320*/  IADD3.X R7, PT, PT, R9.reuse, UR13, RZ, P1, !PT ;  /* 0x0000000d09077c10 */ /* 0x040fe40008ffe4ff */
[----:B------:R-:W-:-:S07]  /*0330*/  IADD3.X R9, PT, PT, R9, UR15, RZ, P0, !PT ;  /* 0x0000000f09097c10 */ /* 0x000fce00087fe4ff */
.L_x_61:
        /* <DEDUP_REMOVED lines=8> */
[----:B--2---:R-:W0:Y:S02]  /*03c0*/  F2I.S64.TRUNC R10, R27 ;  /* 0x0000001b000a7311 */ /* 0x004e24000020d900 */
[----:B0-----:R-:W-:-:S04]  /*03d0*/  ISETP.GT.U32.AND P0, PT, R10, R17, PT ;  /* 0x000000110a00720c */ /* 0x001fc80003f04070 */
[----:B------:R-:W-:-:S04]  /*03e0*/  ISETP.GT.AND.EX P0, PT, R11, R15, PT, P0 ;  /* 0x0000000f0b00720c */ /* 0x000fc80003f04300 */
[----:B------:R-:W-:Y:S02]  /*03f0*/  SEL R17, R10, R17, P0 ;  /* 0x000000110a117207 */ /* 0x000fe40000000000 */
[----:B------:R-:W-:Y:S02]  /*0400*/  SEL R15, R11, R15, P0 ;  /* 0x0000000f0b0f7207 */ /* 0x000fe40000000000 */
[----:B---3--:R0:W1:Y:S01]  /*0410*/  F2I.S64.TRUNC R10, R26 ;  /* 0x0000001a000a7311 */ /* 0x008062000020d900 */
[----:B----45:R-:W-:Y:S02]  /*0420*/  FSETP.GT.AND P4, PT, R23, R28, PT ;  /* 0x0000001c1700720b */ /* 0x030fe40003f84000 */
[----:B------:R-:W-:Y:S01]  /*0430*/  SEL R21, R12, R21, P0 ;  /* 0x000000150c157207 */ /* 0x000fe20000000000 */
[----:B0-----:R-:W2:Y:S01]  /*0440*/  LDG.E R26, desc[UR8][R6.64+0xc] ;  /* 0x00000c08061a7981 */ /* 0x001ea2000c1e1900 */
[----:B-1----:R-:W-:-:S04]  /*0450*/  ISETP.GT.U32.AND P1, PT, R10, R17, PT ;  /* 0x000000110a00720c */ /* 0x002fc80003f24070 */
[----:B------:R-:W-:-:S04]  /*0460*/  ISETP.GT.AND.EX P1, PT, R11, R15, PT, P1 ;  /* 0x0000000f0b00720c */ /* 0x000fc80003f24310 */
[----:B------:R-:W-:Y:S02]  /*0470*/  SEL R29, R11, R15, P1 ;  /* 0x0000000f0b1d7207 */ /* 0x000fe40000800000 */
[----:B------:R-:W3:Y:S01]  /*0480*/  LDG.E R15, desc[UR8][R6.64+0x4] ;  /* 0x00000408060f7981 */ /* 0x000ee2000c1e1900 */
[----:B------:R-:W-:Y:S02]  /*0490*/  SEL R27, R10, R17, P1 ;  /* 0x000000110a1b7207 */ /* 0x000fe40000800000 */
[----:B------:R-:W0:Y:S08]  /*04a0*/  F2I.S64.TRUNC R16, R16 ;  /* 0x0000001000107311 */ /* 0x000e30000020d900 */
[----:B------:R-:W1:Y:S01]  /*04b0*/  F2I.S64.TRUNC R10, R24 ;  /* 0x00000018000a7311 */ /* 0x000e62000020d900 */
[----:B------:R-:W-:-:S02]  /*04c0*/  FSEL R28, R23, R28, P4 ;  /* 0x0000001c171c7208 */ /* 0x000fc40002000000 */
[----:B0-----:R-:W-:-:S04]  /*04d0*/  ISETP.GT.U32.AND P2, PT, R16, R27, PT ;  /* 0x0000001b1000720c */ /* 0x001fc80003f44070 */
[C---:B------:R-:W-:Y:S02]  /*04e0*/  ISETP.GT.AND.EX P2, PT, R17.reuse, R29, PT, P2 ;  /* 0x0000001d1100720c */ /* 0x040fe40003f44320 */
[-C--:B------:R-:W-:Y:S02]  /*04f0*/  FSETP.GT.AND P5, PT, R22, R28.reuse, PT ;  /* 0x0000001c1600720b */ /* 0x080fe40003fa4000 */
[----:B------:R-:W-:Y:S02]  /*0500*/  SEL R27, R16, R27, P2 ;  /* 0x0000001b101b7207 */ /* 0x000fe40001000000 */
[----:B------:R-:W-:Y:S01]  /*0510*/  SEL R23, R17, R29, P2 ;  /* 0x0000001d11177207 */ /* 0x000fe20001000000 */
[----:B------:R-:W4:Y:S01]  /*0520*/  LDG.E R16, desc[UR8][R6.64+0x8] ;  /* 0x0000080806107981 */ /* 0x000f22000c1e1900 */
[----:B-1----:R-:W-:Y:S02]  /*0530*/  ISETP.GT.U32.AND P3, PT, R10, R27, PT ;  /* 0x0000001b0a00720c */ /* 0x002fe40003f64070 */
[----:B------:R-:W-:-:S02]  /*0540*/  FSEL R28, R22, R28, P5 ;  /* 0x0000001c161c7208 */ /* 0x000fc40002800000 */
[----:B------:R-:W-:Y:S02]  /*0550*/  SEL R29, R13, R20, P0 ;  /* 0x000000140d1d7207 */ /* 0x000fe40000000000 */
[----:B------:R-:W-:Y:S02]  /*0560*/  ISETP.GT.AND.EX P3, PT, R11, R23, PT, P3 ;  /* 0x000000170b00720c */ /* 0x000fe40003f64330 */
[----:B------:R-:W-:Y:S02]  /*0570*/  IADD3 R22, P6, PT, R13, 0x1, RZ ;  /* 0x000000010d167810 */ /* 0x000fe40007fde0ff */
[CC--:B------:R-:W-:Y:S02]  /*0580*/  FSETP.GT.AND P0, PT, R25.reuse, R28.reuse, PT ;  /* 0x0000001c1900720b */ /* 0x0c0fe40003f04000 */
[----:B------:R-:W-:Y:S01]  /*0590*/  SEL R17, R10, R27, P3 ;  /* 0x0000001b0a117207 */ /* 0x000fe20001800000 */
[----:B------:R-:W-:Y:S01]  /*05a0*/  IMAD.X R10, RZ, RZ, R12, P6 ;  /* 0x000000ffff0a7224 */ /* 0x000fe200030e060c */
[----:B------:R-:W-:-:S02]  /*05b0*/  FSEL R25, R25, R28, P0 ;  /* 0x0000001c19197208 */ /* 0x000fc40000000000 */
[----:B------:R-:W-:Y:S01]  /*05c0*/  SEL R20, R22, R29, P1 ;  /* 0x0000001d16147207 */ /* 0x000fe20000800000 */
[----:B------:R-:W2:Y:S01]  /*05d0*/  LDG.E R28, desc[UR8][R8.64+0x10] ;  /* 0x00001008081c7981 */ /* 0x000ea2000c1e1900 */
[----:B------:R-:W-:Y:S02]  /*05e0*/  FSETP.GT.AND P6, PT, R14, R25, PT ;  /* 0x000000190e00720b */ /* 0x000fe40003fc4000 */
[----:B------:R-:W-:Y:S02]  /*05f0*/  SEL R24, R10, R21, P1 ;  /* 0x000000150a187207 */ /* 0x000fe40000800000 */
[C---:B------:R-:W-:Y:S02]  /*0600*/  IADD3 R27, P1, PT, R13.reuse, 0x2, RZ ;  /* 0x000000020d1b7810 */ /* 0x040fe40007f3e0ff */
[----:B------:R-:W-:Y:S02]  /*0610*/  @!P5 SEL R22, R13, R18, P4 ;  /* 0x000000120d16d207 */ /* 0x000fe40002000000 */
[----:B------:R-:W-:Y:S01]  /*0620*/  SEL R23, R11, R23, P3 ;  /* 0x000000170b177207 */ /* 0x000fe20001800000 */
[----:B------:R-:W2:Y:S01]  /*0630*/  LDG.E R18, desc[UR8][R8.64+0x4] ;  /* 0x0000040808127981 */ /* 0x000ea2000c1e1900 */
[----:B------:R-:W-:Y:S01]  /*0640*/  IMAD.X R11, RZ, RZ, R12, P1 ;  /* 0x000000ffff0b7224 */ /* 0x000fe200008e060c */
[----:B------:R-:W-:-:S02]  /*0650*/  SEL R20, R27, R20, P2 ;  /* 0x000000141b147207 */ /* 0x000fc40001000000 */
[----:B------:R-:W-:Y:S02]  /*0660*/  IADD3 R21, P1, PT, R13, 0x3, RZ ;  /* 0x000000030d157810 */ /* 0x000fe40007f3e0ff */
[----:B------:R-:W-:Y:S02]  /*0670*/  @!P5 SEL R10, R12, R19, P4 ;  /* 0x000000130c0ad207 */ /* 0x000fe40002000000 */
[----:B------:R-:W-:Y:S02]  /*0680*/  SEL R20, R21, R20, P3 ;  /* 0x0000001415147207 */ /* 0x000fe40001800000 */
[----:B------:R-:W-:Y:S02]  /*0690*/  @!P6 SEL R21, R27, R22, P0 ;  /* 0x000000161b15e207 */ /* 0x000fe40000000000 */
[----:B------:R-:W2:Y:S01]  /*06a0*/  LDG.E R22, desc[UR8][R8.64+0x8] ;  /* 0x0000080808167981 */ /* 0x000ea2000c1e1900 */
[----:B------:R-:W-:Y:S01]  /*06b0*/  SEL R19, R11, R24, P2 ;  /* 0x000000180b137207 */ /* 0x000fe20001000000 */
[----:B------:R-:W-:-:S02]  /*06c0*/  IMAD.X R24, RZ, RZ, R12, P1 ;  /* 0x000000ffff187224 */ /* 0x000fc400008e060c */
[----:B------:R-:W2:Y:S03]  /*06d0*/  LDG.E R27, desc[UR8][R6.64+0x10] ;  /* 0x00001008061b7981 */ /* 0x000ea6000c1e1900 */
[----:B------:R-:W-:Y:S02]  /*06e0*/  SEL R19, R24, R19, P3 ;  /* 0x0000001318137207 */ /* 0x000fe40001800000 */
[----:B------:R-:W-:Y:S02]  /*06f0*/  @!P6 SEL R24, R11, R10, P0 ;  /* 0x0000000a0b18e207 */ /* 0x000fe40000000000 */
[----:B---3--:R-:W0:Y:S02]  /*0700*/  F2I.S64.TRUNC R10, R15 ;  /* 0x0000000f000a7311 */ /* 0x008e24000020d900 */
[----:B0-----:R-:W-:-:S04]  /*0710*/  ISETP.GT.U32.AND P0, PT, R10, R17, PT ;  /* 0x000000110a00720c */ /* 0x001fc80003f04070 */
[----:B------:R-:W-:-:S04]  /*0720*/  ISETP.GT.AND.EX P0, PT, R11, R23, PT, P0 ;  /* 0x000000170b00720c */ /* 0x000fc80003f04300 */
[----:B------:R-:W-:Y:S02]  /*0730*/  SEL R29, R11, R23, P0 ;  /* 0x000000170b1d7207 */ /* 0x000fe40000000000 */
[----:B------:R0:W3:Y:S01]  /*0740*/  LDG.E R23, desc[UR8][R8.64+0xc] ;  /* 0x00000c0808177981 */ /* 0x0000e2000c1e1900 */
[----:B------:R-:W-:Y:S02]  /*0750*/  SEL R17, R10, R17, P0 ;  /* 0x000000110a117207 */ /* 0x000fe40000000000 */
[----:B----4-:R-:W1:Y:S01]  /*0760*/  F2I.S64.TRUNC R10, R16 ;  /* 0x00000010000a7311 */ /* 0x010e62000020d900 */
[----:B------:R-:W-:Y:S02]  /*0770*/  FSEL R25, R14, R25, P6 ;  /* 0x000000190e197208 */ /* 0x000fe40003000000 */
[----:B-1----:R-:W-:-:S04]  /*0780*/  ISETP.GT.U32.AND P1, PT, R10, R17, PT ;  /* 0x000000110a00720c */ /* 0x002fc80003f24070 */
[----:B------:R-:W-:Y:S02]  /*0790*/  ISETP.GT.AND.EX P1, PT, R11, R29, PT, P1 ;  /* 0x0000001d0b00720c */ /* 0x000fe40003f24310 */
[----:B--2---:R-:W-:-:S04]  /*07a0*/  FSETP.GT.AND P3, PT, R18, R25, PT ;  /* 0x000000191200720b */ /* 0x004fc80003f64000 */
[----:B------:R-:W-:Y:S02]  /*07b0*/  FSEL R15, R18, R25, P3 ;  /* 0x00000019120f7208 */ /* 0x000fe40001800000 */
[----:B------:R-:W-:Y:S02]  /*07c0*/  SEL R17, R10, R17, P1 ;  /* 0x000000110a117207 */ /* 0x000fe40000800000 */
[----:B------:R-:W-:Y:S02]  /*07d0*/  IADD3 R10, P4, PT, R13, 0x4, RZ ;  /* 0x000000040d0a7810 */ /* 0x000fe40007f9e0ff */
[----:B------:R-:W-:Y:S02]  /*07e0*/  FSETP.GT.AND P2, PT, R22, R15, PT ;  /* 0x0000000f1600720b */ /* 0x000fe40003f44000 */
[----:B------:R-:W-:Y:S02]  /*07f0*/  SEL R29, R11, R29, P1 ;  /* 0x0000001d0b1d7207 */ /* 0x000fe40000800000 */
[----:B------:R-:W-:-:S02]  /*0800*/  SEL R11, R10, R20, P0 ;  /* 0x000000140a0b7207 */ /* 0x000fc40000000000 */
[----:B------:R-:W-:Y:S01]  /*0810*/  IADD3 R18, P5, PT, R13, 0x5, RZ ;  /* 0x000000050d127810 */ /* 0x000fe20007fbe0ff */
[----:B------:R-:W-:-:S03]  /*0820*/  IMAD.X R14, RZ, RZ, R12, P4 ;  /* 0x000000ffff0e7224 */ /* 0x000fc600020e060c */
[----:B------:R-:W-:-:S03]  /*0830*/  SEL R16, R18, R11, P1 ;  /* 0x0000000b12107207 */ /* 0x000fc60000800000 */
[----:B------:R-:W-:Y:S02]  /*0840*/  @!P2 SEL R18, R10, R21, P3 ;  /* 0x000000150a12a207 */ /* 0x000fe40001800000 */
[----:B------:R-:W1:Y:S01]  /*0850*/  F2I.S64.TRUNC R10, R26 ;  /* 0x0000001a000a7311 */ /* 0x000e62000020d900 */
[----:B------:R-:W-:Y:S01]  /*0860*/  SEL R20, R14, R19, P0 ;  /* 0x000000130e147207 */ /* 0x000fe20000000000 */
[----:B------:R-:W-:Y:S01]  /*0870*/  IMAD.X R19, RZ, RZ, R12, P5 ;  /* 0x000000ffff137224 */ /* 0x000fe200028e060c */
[----:B------:R-:W-:-:S04]  /*0880*/  FSEL R22, R22, R15, P2 ;  /* 0x0000000f16167208 */ /* 0x000fc80001000000 */
[----:B------:R-:W-:Y:S02]  /*0890*/  SEL R20, R19, R20, P1 ;  /* 0x0000001413147207 */ /* 0x000fe40000800000 */
[----:B------:R-:W-:Y:S02]  /*08a0*/  @!P2 SEL R19, R14, R24, P3 ;  /* 0x000000180e13a207 */ /* 0x000fe40001800000 */
[----:B------:R-:W2:Y:S01]  /*08b0*/  F2I.S64.TRUNC R14, R27 ;  /* 0x0000001b000e7311 */ /* 0x000ea2000020d900 */
[----:B-1----:R-:W-:Y:S02]  /*08c0*/  ISETP.GT.U32.AND P0, PT, R10, R17, PT ;  /* 0x000000110a00720c */ /* 0x002fe40003f04070 */
[----:B------:R-:W-:Y:S02]  /*08d0*/  IADD3 R21, P1, PT, R13, 0x6, RZ ;  /* 0x000000060d157810 */ /* 0x000fe40007f3e0ff */
[----:B------:R-:W-:Y:S02]  /*08e0*/  ISETP.GT.AND.EX P0, PT, R11, R29, PT, P0 ;  /* 0x0000001d0b00720c */ /* 0x000fe40003f04300 */
[----:B------:R-:W-:-:S02]  /*08f0*/  IADD3 R6, P3, PT, R6, 0x20, RZ ;  /* 0x0000002006067810 */ /* 0x000fc40007f7e0ff */
[----:B------:R-:W-:Y:S01]  /*0900*/  SEL R17, R10, R17, P0 ;  /* 0x000000110a117207 */ /* 0x000fe20000000000 */
[----:B------:R-:W-:Y:S01]  /*0910*/  ULOP3.LUT UR4, UR6, 0xfffffff8, URZ, 0xc0, !UPT ;  /* 0xfffffff806047892 */ /* 0x000fe2000f8ec0ff */
[----:B------:R-:W-:Y:S01]  /*0920*/  SEL R16, R21, R16, P0 ;  /* 0x0000001015107207 */ /* 0x000fe20000000000 */
[----:B------:R-:W-:Y:S01]  /*0930*/  IMAD.X R7, RZ, RZ, R7, P3 ;  /* 0x000000ffff077224 */ /* 0x000fe200018e0607 */
[----:B------:R-:W-:Y:S02]  /*0940*/  SEL R11, R11, R29, P0 ;  /* 0x0000001d0b0b7207 */ /* 0x000fe40000000000 */
[----:B0-----:R-:W-:-:S05]  /*0950*/  IADD3 R8, P4, PT, R8, 0x20, RZ ;  /* 0x0000002008087810 */ /* 0x001fca0007f9e0ff */
[----:B------:R-:W-:Y:S01]  /*0960*/  IMAD.X R9, RZ, RZ, R9, P4 ;  /* 0x000000ffff097224 */ /* 0x000fe200020e0609 */
[----:B---3--:R-:W-:-:S04]  /*0970*/  FSETP.GT.AND P2, PT, R23, R22, PT ;  /* 0x000000161700720b */ /* 0x008fc80003f44000 */
[----:B------:R-:W-:Y:S01]  /*0980*/  FSEL R23, R23, R22, P2 ;  /* 0x0000001617177208 */ /* 0x000fe20001000000 */
[--C-:B------:R-:W-:Y:S01]  /*0990*/  IMAD.X R22, RZ, RZ, R12.reuse, P1 ;  /* 0x000000ffff167224 */ /* 0x100fe200008e060c */
[----:B------:R-:W-:Y:S02]  /*09a0*/  SEL R18, R21, R18, P2 ;  /* 0x0000001215127207 */ /* 0x000fe40001000000 */
[----:B------:R-:W-:Y:S02]  /*09b0*/  IADD3 R21, P3, PT, R13, 0x7, RZ ;  /* 0x000000070d157810 */ /* 0x000fe40007f7e0ff */
[----:B--2---:R-:W-:Y:S02]  /*09c0*/  ISETP.GT.U32.AND P1, PT, R14, R17, PT ;  /* 0x000000110e00720c */ /* 0x004fe40003f24070 */
[C---:B------:R-:W-:Y:S02]  /*09d0*/  SEL R10, R22.reuse, R20, P0 ;  /* 0x00000014160a7207 */ /* 0x040fe40000000000 */
[----:B------:R-:W-:Y:S01]  /*09e0*/  SEL R22, R22, R19, P2 ;  /* 0x0000001316167207 */ /* 0x000fe20001000000 */
[----:B------:R-:W-:Y:S01]  /*09f0*/  IMAD.X R19, RZ, RZ, R12, P3 ;  /* 0x000000ffff137224 */ /* 0x000fe200018e060c */
[----:B------:R-:W-:-:S02]  /*0a00*/  ISETP.GT.AND.EX P0, PT, R15, R11, PT, P1 ;  /* 0x0000000b0f00720c */ /* 0x000fc40003f04310 */
[----:B------:R-:W-:-:S04]  /*0a10*/  ISETP.NE.U32.AND P1, PT, R21, UR4, PT ;  /* 0x0000000415007c0c */ /* 0x000fc8000bf25070 */
[----:B------:R-:W-:Y:S02]  /*0a20*/  ISETP.NE.AND.EX P1, PT, R19, UR10, PT, P1 ;  /* 0x0000000a13007c0c */ /* 0x000fe4000bf25310 */
[----:B------:R-:W-:Y:S02]  /*0a30*/  FSETP.GT.AND P2, PT, R28, R23, PT ;  /* 0x000000171c00720b */ /* 0x000fe40003f44000 */
[----:B------:R-:W-:Y:S02]  /*0a40*/  IADD3 R13, P3, PT, R13, 0x8, RZ ;  /* 0x000000080d0d7810 */ /* 0x000fe40007f7e0ff */
[C---:B------:R-:W-:Y:S02]  /*0a50*/  SEL R20, R21.reuse, R16, P0 ;  /* 0x0000001015147207 */ /* 0x040fe40000000000 */
[----:B------:R-:W-:Y:S01]  /*0a60*/  SEL R18, R21, R18, P2 ;  /* 0x0000001215127207 */ /* 0x000fe20001000000 */
[----:B------:R-:W-:Y:S01]  /*0a70*/  IMAD.X R12, RZ, RZ, R12, P3 ;  /* 0x000000ffff0c7224 */ /* 0x000fe200018e060c */
[----:B------:R-:W-:-:S02]  /*0a80*/  SEL R21, R19, R10, P0 ;  /* 0x0000000a13157207 */ /* 0x000fc40000000000 */
[----:B------:R-:W-:Y:S02]  /*0a90*/  SEL R17, R14, R17, P0 ;  /* 0x000000110e117207 */ /* 0x000fe40000000000 */
[----:B------:R-:W-:Y:S02]  /*0aa0*/  SEL R15, R15, R11, P0 ;  /* 0x0000000b0f0f7207 */ /* 0x000fe40000000000 */
[----:B------:R-:W-:Y:S02]  /*0ab0*/  FSEL R28, R28, R23, P2 ;  /* 0x000000171c1c7208 */ /* 0x000fe40001000000 */
[----:B------:R-:W-:Y:S01]  /*0ac0*/  SEL R19, R19, R22, P2 ;  /* 0x0000001613137207 */ /* 0x000fe20001000000 */
[----:B------:R-:W-:Y:S06]  /*0ad0*/  @P1 BRA `(.L_x_61) ;  /* 0xfffffff800181947 */ /* 0x000fec000383ffff */
.L_x_60:
[----:B------:R-:W-:Y:S05]  /*0ae0*/  BRA.U !UP0, `(.L_x_59) ;  /* 0x0000000908007547 */ /* 0x000fea000b800000 */
[----:B------:R-:W-:Y:S02]  /*0af0*/  UISETP.GE.U32.AND UP1, UPT, UR7, 0x4, UPT ;  /* 0x000000040700788c */ /* 0x000fe4000bf26070 */
[----:B------:R-:W-:Y:S02]  /*0b00*/  ULOP3.LUT UR5, UR6, 0x3, URZ, 0xc0, !UPT ;  /* 0x0000000306057892 */ /* 0x000fe4000f8ec0ff */
[----:B------:R-:W-:Y:S02]  /*0b10*/  UISETP.GE.U32.AND.EX UP1, UPT, URZ, URZ, UPT, UP1 ;  /* 0x000000ffff00728c */ /* 0x000fe4000bf26110 */
[----:B------:R-:W-:-:S04]  /*0b20*/  UISETP.NE.U32.AND UP0, UPT, UR5, URZ, UPT ;  /* 0x000000ff0500728c */ /* 0x000fc8000bf05070 */
[----:B------:R-:W-:-:S03]  /*0b30*/  UISETP.NE.AND.EX UP0, UPT, URZ, URZ, UPT, UP0 ;  /* 0x000000ffff00728c */ /* 0x000fc6000bf05300 */
[----:B------:R-:W-:Y:S08]  /*0b40*/  BRA.U !UP1, `(.L_x_62) ;  /* 0x0000000109f87547 */ /* 0x000ff0000b800000 */
[C---:B------:R-:W-:Y:S01]  /*0b50*/  IMAD.SHL.U32 R11, R13.reuse, 0x4, RZ ;  /* 0x000000040d0b7824 */ /* 0x040fe200078e00ff */
[----:B------:R-:W-:-:S04]  /*0b60*/  SHF.L.U64.HI R7, R13, 0x2, R12 ;  /* 0x000000020d077819 */ /* 0x000fc8000001020c */
[----:B------:R-:W-:-:S05]  /*0b70*/  IADD3 R22, P0, PT, R11, R2, RZ ;  /* 0x000000020b167210 */ /* 0x000fca0007f1e0ff */
[----:B------:R-:W-:-:S05]  /*0b80*/  IMAD.X R23, R7, 0x1, R3, P0 ;  /* 0x0000000107177824 */ /* 0x000fca00000e0603 */
[----:B------:R-:W2:Y:S04]  /*0b90*/  LDG.E R8, desc[UR8][R22.64] ;  /* 0x0000000816087981 */ /* 0x000ea8000c1e1900 */
[----:B------:R-:W3:Y:S01]  /*0ba0*/  LDG.E R6, desc[UR8][R22.64+0x4] ;  /* 0x0000040816067981 */ /* 0x000ee2000c1e1900 */
[----:B------:R-:W-:-:S03]  /*0bb0*/  IADD3 R10, P0, PT, R11, R4, RZ ;  /* 0x000000040b0a7210 */ /* 0x000fc60007f1e0ff */
[----:B------:R-:W4:Y:S02]  /*0bc0*/  LDG.E R16, desc[UR8][R22.64+0x8] ;  /* 0x0000080816107981 */ /* 0x000f24000c1e1900 */
[----:B------:R-:W-:Y:S02]  /*0bd0*/  IMAD.X R11, R7, 0x1, R5, P0 ;  /* 0x00000001070b7824 */ /* 0x000fe400000e0605 */
[----:B------:R-:W4:Y:S04]  /*0be0*/  LDG.E R27, desc[UR8][R22.64+0xc] ;  /* 0x00000c08161b7981 */ /* 0x000f28000c1e1900 */
[----:B------:R-:W4:Y:S04]  /*0bf0*/  LDG.E R25, desc[UR8][R10.64] ;  /* 0x000000080a197981 */ /* 0x000f28000c1e1900 */
[----:B------:R-:W4:Y:S04]  /*0c00*/  LDG.E R14, desc[UR8][R10.64+0x4] ;  /* 0x000004080a0e7981 */ /* 0x000f28000c1e1900 */
[----:B------:R-:W4:Y:S04]  /*0c10*/  LDG.E R24, desc[UR8][R10.64+0x8] ;  /* 0x000008080a187981 */ /* 0x000f28000c1e1900 */
[----:B------:R0:W4:Y:S01]  /*0c20*/  LDG.E R26, desc[UR8][R10.64+0xc] ;  /* 0x00000c080a1a7981 */ /* 0x000122000c1e1900 */
[----:B--2---:R-:W1:Y:S08]  /*0c30*/  F2I.S64.TRUNC R8, R8 ;  /* 0x0000000800087311 */ /* 0x004e70000020d900 */
[----:B---3--:R-:W2:Y:S01]  /*0c40*/  F2I.S64.TRUNC R6, R6 ;  /* 0x0000000600067311 */ /* 0x008ea2000020d900 */
[----:B-1----:R-:W-:-:S04]  /*0c50*/  ISETP.GT.U32.AND P0, PT, R8, R17, PT ;  /* 0x000000110800720c */ /* 0x002fc80003f04070 */
[----:B------:R-:W-:-:S04]  /*0c60*/  ISETP.GT.AND.EX P0, PT, R9, R15, PT, P0 ;  /* 0x0000000f0900720c */ /* 0x000fc80003f04300 */
[----:B------:R-:W-:Y:S02]  /*0c70*/  SEL R29, R8, R17, P0 ;  /* 0x00000011081d7207 */ /* 0x000fe40000000000 */
[----:B----4-:R-:W1:Y:S01]  /*0c80*/  F2I.S64.TRUNC R16, R16 ;  /* 0x0000001000107311 */ /* 0x010e62000020d900 */
[----:B------:R-:W-:Y:S02]  /*0c90*/  SEL R15, R9, R15, P0 ;  /* 0x0000000f090f7207 */ /* 0x000fe40000000000 */
[----:B--2---:R-:W-:Y:S02]  /*0ca0*/  ISETP.GT.U32.AND P2, PT, R6, R29, PT ;  /* 0x0000001d0600720c */ /* 0x004fe40003f44070 */
[-C--:B-----5:R-:W-:Y:S02]  /*0cb0*/  FSETP.GT.AND P3, PT, R25, R28.reuse, PT ;  /* 0x0000001c1900720b */ /* 0x0a0fe40003f64000 */
[----:B------:R-:W-:Y:S02]  /*0cc0*/  ISETP.GT.AND.EX P2, PT, R7, R15, PT, P2 ;  /* 0x0000000f0700720c */ /* 0x000fe40003f44320 */
[----:B------:R-:W-:-:S02]  /*0cd0*/  FSEL R25, R25, R28, P3 ;  /* 0x0000001c19197208 */ /* 0x000fc40001800000 */
[----:B0-----:R-:W-:Y:S02]  /*0ce0*/  SEL R11, R6, R29, P2 ;  /* 0x0000001d060b7207 */ /* 0x001fe40001000000 */
[----:B------:R-:W-:Y:S02]  /*0cf0*/  SEL R15, R7, R15, P2 ;  /* 0x0000000f070f7207 */ /* 0x000fe40001000000 */
[----:B------:R-:W-:Y:S01]  /*0d00*/  FSETP.GT.AND P4, PT, R14, R25, PT ;  /* 0x000000190e00720b */ /* 0x000fe20003f84000 */
[----:B------:R-:W0:Y:S01]  /*0d10*/  F2I.S64.TRUNC R6, R27 ;  /* 0x0000001b00067311 */ /* 0x000e22000020d900 */
[----:B-1----:R-:W-:Y:S02]  /*0d20*/  ISETP.GT.U32.AND P1, PT, R16, R11, PT ;  /* 0x0000000b1000720c */ /* 0x002fe40003f24070 */
[----:B------:R-:W-:Y:S02]  /*0d30*/  FSEL R25, R14, R25, P4 ;  /* 0x000000190e197208 */ /* 0x000fe40002000000 */
[----:B------:R-:W-:-:S02]  /*0d40*/  IADD3 R8, P6, PT, R13, 0x1, RZ ;  /* 0x000000010d087810 */ /* 0x000fc40007fde0ff */
[C---:B------:R-:W-:Y:S02]  /*0d50*/  ISETP.GT.AND.EX P1, PT, R17.reuse, R15, PT, P1 ;  /* 0x0000000f1100720c */ /* 0x040fe40003f24310 */
[----:B------:R-:W-:Y:S01]  /*0d60*/  FSETP.GT.AND P5, PT, R24, R25, PT ;  /* 0x000000191800720b */ /* 0x000fe20003fa4000 */
[----:B------:R-:W-:Y:S01]  /*0d70*/  IMAD.X R9, RZ, RZ, R12, P6 ;  /* 0x000000ffff097224 */ /* 0x000fe200030e060c */
[----:B------:R-:W-:Y:S02]  /*0d80*/  SEL R15, R17, R15, P1 ;  /* 0x0000000f110f7207 */ /* 0x000fe40000800000 */
[----:B------:R-:W-:Y:S02]  /*0d90*/  SEL R17, R13, R20, P0 ;  /* 0x000000140d117207 */ /* 0x000fe40000000000 */
[----:B------:R-:W-:Y:S02]  /*0da0*/  SEL R10, R12, R21, P0 ;  /* 0x000000150c0a7207 */ /* 0x000fe40000000000 */
[----:B------:R-:W-:-:S02]  /*0db0*/  SEL R11, R16, R11, P1 ;  /* 0x0000000b100b7207 */ /* 0x000fc40000800000 */
[----:B------:R-:W-:Y:S02]  /*0dc0*/  FSEL R25, R24, R25, P5 ;  /* 0x0000001918197208 */ /* 0x000fe40002800000 */
[----:B------:R-:W-:Y:S02]  /*0dd0*/  SEL R14, R8, R17, P2 ;  /* 0x00000011080e7207 */ /* 0x000fe40001000000 */
[----:B------:R-:W-:Y:S02]  /*0de0*/  SEL R23, R9, R10, P2 ;  /* 0x0000000a09177207 */ /* 0x000fe40001000000 */
[----:B0-----:R-:W-:Y:S02]  /*0df0*/  ISETP.GT.U32.AND P0, PT, R6, R11, PT ;  /* 0x0000000b0600720c */ /* 0x001fe40003f04070 */
[----:B------:R-:W-:Y:S02]  /*0e00*/  @!P4 SEL R8, R13, R18, P3 ;  /* 0x000000120d08c207 */ /* 0x000fe40001800000 */
[----:B------:R-:W-:-:S02]  /*0e10*/  @!P4 SEL R9, R12, R19, P3 ;  /* 0x000000130c09c207 */ /* 0x000fc40001800000 */
[----:B------:R-:W-:Y:S02]  /*0e20*/  FSETP.GT.AND P2, PT, R26, R25, PT ;  /* 0x000000191a00720b */ /* 0x000fe40003f44000 */
[----:B------:R-:W-:Y:S02]  /*0e30*/  IADD3 R21, P3, PT, R13, 0x2, RZ ;  /* 0x000000020d157810 */ /* 0x000fe40007f7e0ff */
[-C--:B------:R-:W-:Y:S02]  /*0e40*/  ISETP.GT.AND.EX P0, PT, R7, R15.reuse, PT, P0 ;  /* 0x0000000f0700720c */ /* 0x080fe40003f04300 */
[----:B------:R-:W-:Y:S01]  /*0e50*/  IADD3 R18, P4, PT, R13, 0x3, RZ ;  /* 0x000000030d127810 */ /* 0x000fe20007f9e0ff */
[--C-:B------:R-:W-:Y:S01]  /*0e60*/  IMAD.X R10, RZ, RZ, R12.reuse, P3 ;  /* 0x000000ffff0a7224 */ /* 0x100fe200018e060c */
[----:B------:R-:W-:Y:S02]  /*0e70*/  SEL R15, R7, R15, P0 ;  /* 0x0000000f070f7207 */ /* 0x000fe40000000000 */
[----:B------:R-:W-:Y:S01]  /*0e80*/  SEL R7, R21, R14, P1 ;  /* 0x0000000e15077207 */ /* 0x000fe20000800000 */
[----:B------:R-:W-:Y:S01]  /*0e90*/  IMAD.X R19, RZ, RZ, R12, P4 ;  /* 0x000000ffff137224 */ /* 0x000fe200020e060c */
[----:B------:R-:W-:-:S02]  /*0ea0*/  SEL R17, R6, R11, P0 ;  /* 0x0000000b06117207 */ /* 0x000fc40000000000 */
[----:B------:R-:W-:Y:S02]  /*0eb0*/  IADD3 R13, P3, PT, R13, 0x4, RZ ;  /* 0x000000040d0d7810 */ /* 0x000fe40007f7e0ff */
[----:B------:R-:W-:Y:S02]  /*0ec0*/  SEL R6, R10, R23, P1 ;  /* 0x000000170a067207 */ /* 0x000fe40000800000 */
[----:B------:R-:W-:Y:S02]  /*0ed0*/  SEL R20, R18, R7, P0 ;  /* 0x0000000712147207 */ /* 0x000fe40000000000 */
[----:B------:R-:W-:Y:S01]  /*0ee0*/  @!P2 SEL R18, R21, R8, P5 ;  /* 0x000000081512a207 */ /* 0x000fe20002800000 */
[----:B------:R-:W-:Y:S01]  /*0ef0*/  IMAD.X R12, RZ, RZ, R12, P3 ;  /* 0x000000ffff0c7224 */ /* 0x000fe200018e060c */
[----:B------:R-:W-:Y:S02]  /*0f00*/  SEL R21, R19, R6, P0 ;  /* 0x0000000613157207 */ /* 0x000fe40000000000 */
[----:B------:R-:W-:-:S02]  /*0f10*/  FSEL R28, R26, R25, P2 ;  /* 0x000000191a1c7208 */ /* 0x000fc40001000000 */
[----:B------:R-:W-:-:S07]  /*0f20*/  @!P2 SEL R19, R10, R9, P5 ;  /* 0x000000090a13a207 */ /* 0x000fce0002800000 */
.L_x_62:
[----:B------:R-:W-:Y:S05]  /*0f30*/  BRA.U !UP0, `(.L_x_59) ;  /* 0x0000000108ec7547 */ /* 0x000fea000b800000 */
[----:B------:R-:W-:Y:S02]  /*0f40*/  UISETP.NE.U32.AND UP1, UPT, UR5, 0x1, UPT ;  /* 0x000000010500788c */ /* 0x000fe4000bf25070 */
[----:B------:R-:W-:Y:S02]  /*0f50*/  ULOP3.LUT UR4, UR6, 0x1, URZ, 0xc0, !UPT ;  /* 0x0000000106047892 */ /* 0x000fe4000f8ec0ff */
[----:B------:R-:W-:Y:S02]  /*0f60*/  UISETP.NE.AND.EX UP1, UPT, URZ, URZ, UPT, UP1 ;  /* 0x000000ffff00728c */ /* 0x000fe4000bf25310 */
[----:B------:R-:W-:-:S04]  /*0f70*/  UISETP.NE.U32.AND UP0, UPT, UR4, 0x1, UPT ;  /* 0x000000010400788c */ /* 0x000fc8000bf05070 */
[----:B------:R-:W-:-:S03]  /*0f80*/  UISETP.NE.U32.AND.EX UP0, UPT, URZ, URZ, UPT, UP0 ;  /* 0x000000ffff00728c */ /* 0x000fc6000bf05100 */
[----:B------:R-:W-:Y:S08]  /*0f90*/  BRA.U !UP1, `(.L_x_63) ;  /* 0x0000000109907547 */ /* 0x000ff0000b800000 */
[C---:B------:R-:W-:Y:S01]  /*0fa0*/  IMAD.SHL.U32 R11, R13.reuse, 0x4, RZ ;  /* 0x000000040d0b7824 */ /* 0x040fe200078e00ff */
[----:B------:R-:W-:-:S04]  /*0fb0*/  SHF.L.U64.HI R9, R13, 0x2, R12 ;  /* 0x000000020d097819 */ /* 0x000fc8000001020c */
[----:B------:R-:W-:-:S05]  /*0fc0*/  IADD3 R6, P0, PT, R11, R2, RZ ;  /* 0x000000020b067210 */ /* 0x000fca0007f1e0ff */
[----:B------:R-:W-:-:S05]  /*0fd0*/  IMAD.X R7, R9, 0x1, R3, P0 ;  /* 0x0000000109077824 */ /* 0x000fca00000e0603 */
[----:B------:R-:W2:Y:S01]  /*0fe0*/  LDG.E R10, desc[UR8][R6.64] ;  /* 0x00000008060a7981 */ /* 0x000ea2000c1e1900 */
[----:B------:R-:W-:-:S03]  /*0ff0*/  IADD3 R8, P0, PT, R11, R4, RZ ;  /* 0x000000040b087210 */ /* 0x000fc60007f1e0ff */
[----:B------:R0:W3:Y:S02]  /*1000*/  LDG.E R22, desc[UR8][R6.64+0x4] ;  /* 0x0000040806167981 */ /* 0x0000e4000c1e1900 */
[----:B------:R-:W-:-:S05]  /*1010*/  IMAD.X R9, R9, 0x1, R5, P0 ;  /* 0x0000000109097824 */ /* 0x000fca00000e0605 */
[----:B------:R-:W4:Y:S04]  /*1020*/  LDG.E R25, desc[UR8][R8.64] ;  /* 0x0000000808197981 */ /* 0x000f28000c1e1900 */
[----:B------:R-:W4:Y:S01]  /*1030*/  LDG.E R27, desc[UR8][R8.64+0x4] ;  /* 0x00000408081b7981 */ /* 0x000f22000c1e1900 */
[----:B0-----:R-:W-:-:S05]  /*1040*/  IADD3 R7, P3, PT, R13, 0x1, RZ ;  /* 0x000000010d077810 */ /* 0x001fca0007f7e0ff */
[----:B------:R-:W-:Y:S01]  /*1050*/  IMAD.X R6, RZ, RZ, R12, P3 ;  /* 0x000000ffff067224 */ /* 0x000fe200018e060c */
[----:B--2---:R-:W0:Y:S08]  /*1060*/  F2I.S64.TRUNC R10, R10 ;  /* 0x0000000a000a7311 */ /* 0x004e30000020d900 */
[----:B---3--:R-:W1:Y:S01]  /*1070*/  F2I.S64.TRUNC R22, R22 ;  /* 0x0000001600167311 */ /* 0x008e62000020d900 */
[----:B----45:R-:W-:-:S02]  /*1080*/  FSETP.GT.AND P2, PT, R25, R28, PT ;  /* 0x0000001c1900720b */ /* 0x030fc40003f44000 */
[C---:B0-----:R-:W-:Y:S02]  /*1090*/  ISETP.GT.U32.AND P0, PT, R10.reuse, R17, PT ;  /* 0x000000110a00720c */ /* 0x041fe40003f04070 */
[----:B------:R-:W-:Y:S02]  /*10a0*/  FSEL R28, R25, R28, P2 ;  /* 0x0000001c191c7208 */ /* 0x000fe40001000000 */
[----:B------:R-:W-:Y:S02]  /*10b0*/  ISETP.GT.AND.EX P0, PT, R11, R15, PT, P0 ;  /* 0x0000000f0b00720c */ /* 0x000fe40003f04300 */
[----:B------:R-:W-:Y:S02]  /*10c0*/  FSETP.GT.AND P4, PT, R27, R28, PT ;  /* 0x0000001c1b00720b */ /* 0x000fe40003f84000 */
[----:B------:R-:W-:Y:S02]  /*10d0*/  SEL R17, R10, R17, P0 ;  /* 0x000000110a117207 */ /* 0x000fe40000000000 */
[----:B------:R-:W-:-:S02]  /*10e0*/  SEL R15, R11, R15, P0 ;  /* 0x0000000f0b0f7207 */ /* 0x000fc40000000000 */
[----:B-1----:R-:W-:Y:S02]  /*10f0*/  ISETP.GT.U32.AND P1, PT, R22, R17, PT ;  /* 0x000000111600720c */ /* 0x002fe40003f24070 */
[----:B------:R-:W-:Y:S02]  /*1100*/  SEL R20, R13, R20, P0 ;  /* 0x000000140d147207 */ /* 0x000fe40000000000 */
[----:B------:R-:W-:Y:S02]  /*1110*/  ISETP.GT.AND.EX P1, PT, R23, R15, PT, P1 ;  /* 0x0000000f1700720c */ /* 0x000fe40003f24310 */
[----:B------:R-:W-:Y:S02]  /*1120*/  SEL R21, R12, R21, P0 ;  /* 0x000000150c157207 */ /* 0x000fe40000000000 */
[----:B------:R-:W-:Y:S02]  /*1130*/  SEL R20, R7, R20, P1 ;  /* 0x0000001407147207 */ /* 0x000fe40000800000 */
[----:B------:R-:W-:-:S02]  /*1140*/  SEL R21, R6, R21, P1 ;  /* 0x0000001506157207 */ /* 0x000fc40000800000 */
[C---:B------:R-:W-:Y:S02]  /*1150*/  @!P4 SEL R7, R13.reuse, R18, P2 ;  /* 0x000000120d07c207 */ /* 0x040fe40001000000 */
[----:B------:R-:W-:Y:S02]  /*1160*/  IADD3 R13, P0, PT, R13, 0x2, RZ ;  /* 0x000000020d0d7810 */ /* 0x000fe40007f1e0ff */
[----:B------:R-:W-:Y:S01]  /*1170*/  @!P4 SEL R6, R12, R19, P2 ;  /* 0x000000130c06c207 */ /* 0x000fe20001000000 */
[----:B------:R-:W-:Y:S01]  /*1180*/  IMAD.MOV.U32 R18, RZ, RZ, R7 ;  /* 0x000000ffff127224 */ /* 0x000fe200078e0007 */
[----:B------:R-:W-:Y:S01]  /*1190*/  SEL R17, R22, R17, P1 ;  /* 0x0000001116117207 */ /* 0x000fe20000800000 */
[----:B------:R-:W-:Y:S01]  /*11a0*/  IMAD.X R12, RZ, RZ, R12, P0 ;  /* 0x000000ffff0c7224 */ /* 0x000fe200000e060c */
[----:B------:R-:W-:Y:S01]  /*11b0*/  SEL R15, R23, R15, P1 ;  /* 0x0000000f170f7207 */ /* 0x000fe20000800000 */
[----:B------:R-:W-:Y:S01]  /*11c0*/  IMAD.MOV.U32 R19, RZ, RZ, R6 ;  /* 0x000000ffff137224 */ /* 0x000fe200078e0006 */
[----:B------:R-:W-:-:S07]  /*11d0*/  FSEL R28, R27, R28, P4 ;  /* 0x0000001c1b1c7208 */ /* 0x000fce0002000000 */
.L_x_63:
[----:B------:R-:W-:Y:S05]  /*11e0*/  BRA.U UP0, `(.L_x_59) ;  /* 0x0000000100407547 */ /* 0x000fea000b800000 */
[C---:B------:R-:W-:Y:S01]  /*11f0*/  IMAD.SHL.U32 R9, R13.reuse, 0x4, RZ ;  /* 0x000000040d097824 */ /* 0x040fe200078e00ff */
[----:B------:R-:W-:-:S04]  /*1200*/  SHF.L.U64.HI R11, R13, 0x2, R12 ;  /* 0x000000020d0b7819 */ /* 0x000fc8000001020c */
[----:B------:R-:W-:-:S05]  /*1210*/  IADD3 R6, P0, PT, R9, R2, RZ ;  /* 0x0000000209067210 */ /* 0x000fca0007f1e0ff */
[----:B------:R-:W-:-:S05]  /*1220*/  IMAD.X R7, R11, 0x1, R3, P0 ;  /* 0x000000010b077824 */ /* 0x000fca00000e0603 */
[----:B------:R-:W2:Y:S01]  /*1230*/  LDG.E R2, desc[UR8][R6.64] ;  /* 0x0000000806027981 */ /* 0x000ea2000c1e1900 */
[----:B------:R-:W-:-:S05]  /*1240*/  IADD3 R4, P0, PT, R9, R4, RZ ;  /* 0x0000000409047210 */ /* 0x000fca0007f1e0ff */
[----:B------:R-:W-:-:S06]  /*1250*/  IMAD.X R5, R11, 0x1, R5, P0 ;  /* 0x000000010b057824 */ /* 0x000fcc00000e0605 */
[----:B------:R-:W3:Y:S01]  /*1260*/  LDG.E R5, desc[UR8][R4.64] ;  /* 0x0000000804057981 */ /* 0x000ee2000c1e1900 */
[----:B--2---:R-:W0:Y:S01]  /*1270*/  F2I.S64.TRUNC R2, R2 ;  /* 0x0000000200027311 */ /* 0x004e22000020d900 */
[----:B---3-5:R-:W-:Y:S02]  /*1280*/  FSETP.GT.AND P1, PT, R5, R28, PT ;  /* 0x0000001c0500720b */ /* 0x028fe40003f24000 */
[----:B0-----:R-:W-:Y:S02]  /*1290*/  ISETP.GT.U32.AND P0, PT, R2, R17, PT ;  /* 0x000000110200720c */ /* 0x001fe40003f04070 */
[----:B------:R-:W-:Y:S02]  /*12a0*/  SEL R18, R13, R18, P1 ;  /* 0x000000120d127207 */ /* 0x000fe40000800000 */
[----:B------:R-:W-:Y:S02]  /*12b0*/  ISETP.GT.AND.EX P0, PT, R3, R15, PT, P0 ;  /* 0x0000000f0300720c */ /* 0x000fe40003f04300 */
[----:B------:R-:W-:-:S02]  /*12c0*/  SEL R19, R12, R19, P1 ;  /* 0x000000130c137207 */ /* 0x000fc40000800000 */
[----:B------:R-:W-:Y:S02]  /*12d0*/  SEL R20, R13, R20, P0 ;  /* 0x000000140d147207 */ /* 0x000fe40000000000 */
[----:B------:R-:W-:-:S07]  /*12e0*/  SEL R21, R12, R21, P0 ;  /* 0x000000150c157207 */ /* 0x000fce0000000000 */
.L_x_59:
[----:B------:R-:W0:Y:S01]  /*12f0*/  S2R R4, SR_LANEID ;  /* 0x0000000000047919 */ /* 0x000e220000000000 */
[----:B------:R-:W-:Y:S01]  /*1300*/  ISETP.NE.U32.AND P0, PT, R20, R18, PT ;  /* 0x000000121400720c */ /* 0x000fe20003f05070 */
[----:B------:R-:W1:Y:S01]  /*1310*/  LDCU.64 UR6, c[0x0][0x390] ;  /* 0x00007200ff0677ac */ /* 0x000e620008000a00 */
[----:B------:R-:W2:Y:S02]  /*1320*/  LDC.64 R2, c[0x0][0x3a8] ;  /* 0x0000ea00ff027b82 */ /* 0x000ea40000000a00 */
[----:B------:R-:W-:Y:S01]  /*1330*/  ISETP.NE.AND.EX P0, PT, R21, R19, PT, P0 ;  /* 0x000000131500720c */ /* 0x000fe20003f05300 */
[----:B------:R-:W-:Y:S01]  /*1340*/  VOTEU.ANY UR4, UPT, PT ;  /* 0x0000000000047886 */ /* 0x000fe200038e0100 */
[----:B------:R-:W3:Y:S01]  /*1350*/  I2F.U64 R21, R20 ;  /* 0x0000001400157312 */ /* 0x000ee20000301000 */
[----:B------:R-:W-:Y:S01]  /*1360*/  UFLO.U32 UR4, UR4 ;  /* 0x00000004000472bd */ /* 0x000fe200080e0000 */
[----:B------:R-:W-:-:S04]  /*1370*/  SEL R6, RZ, 0x1, P0 ;  /* 0x00000001ff067807 */ /* 0x000fc80000000000 */
[----:B------:R-:W4:Y:S01]  /*1380*/  REDUX.SUM UR5, R6 ;  /* 0x00000000060573c4 */ /* 0x000f22000000c000 */
[----:B0-----:R-:W-:Y:S02]  /*1390*/  ISETP.EQ.U32.AND P0, PT, R4, UR4, PT ;  /* 0x0000000404007c0c */ /* 0x001fe4000bf02070 */
[----:B-1----:R-:W-:-:S04]  /*13a0*/  LEA R4, P1, R0, UR6, 0x2 ;  /* 0x0000000600047c11 */ /* 0x002fc8000f8210ff */
[----:B------:R-:W-:Y:S01]  /*13b0*/  LEA.HI.X R5, R0, UR7, RZ, 0x2, P1 ;  /* 0x0000000700057c11 */ /* 0x000fe200088f14ff */
[----:B----4-:R-:W-:-:S04]  /*13c0*/  IMAD.U32 R7, RZ, RZ, UR5 ;  /* 0x00000005ff077e24 */ /* 0x010fc8000f8e00ff */
[----:B---3--:R-:W-:Y:S04]  /*13d0*/  STG.E desc[UR8][R4.64], R21 ;  /* 0x0000001504007986 */ /* 0x008fe8000c101908 */
[----:B--2---:R-:W-:Y:S01]  /*13e0*/  @P0 REDG.E.ADD.STRONG.GPU desc[UR8][R2.64], R7 ;  /* 0x000000070200098e */ /* 0x004fe2000c12e108 */
[----:B------:R-:W-:Y:S05]  /*13f0*/  EXIT ;  /* 0x000000000000794d */ /* 0x000fea0003800000 */
.L_x_64:
        /* <DEDUP_REMOVED lines=16> */
.L_x_159:


//--------------------- .text._Z4centPfS_S_l      --------------------------
	.section	.text._Z4centPfS_S_l,"ax",@progbits
	.align	128
        .global         _Z4centPfS_S_l
        .type           _Z4centPfS_S_l,@function
        .size           _Z4centPfS_S_l,(.L_x_160 - _Z4centPfS_S_l)
        .other          _Z4centPfS_S_l,@"STO_CUDA_ENTRY STV_DEFAULT"
_Z4centPfS_S_l:
.text._Z4centPfS_S_l:
        /* <DEDUP_REMOVED lines=10> */
[----:B------:R-:W-:Y:S02]  /*00a0*/  SHF.L.U32 R6, R0, 0x2, RZ ;  /* 0x0000000200067819 */ /* 0x000fe400000006ff */
[----:B------:R-:W-:Y:S01]  /*00b0*/  SHF.R.U32.HI R7, RZ, 0x1e, R0 ;  /* 0x0000001eff077819 */ /* 0x000fe20000011600 */
[----:B------:R-:W1:Y:S01]  /*00c0*/  LDCU.128 UR8, c[0x0][0x380] ;  /* 0x00007000ff0877ac */ /* 0x000e620008000c00 */
[----:B------:R-:W2:Y:S01]  /*00d0*/  LDCU.64 UR4, c[0x0][0x358] ;  /* 0x00006b00ff0477ac */ /* 0x000ea20008000a00 */
[C---:B0-----:R-:W-:Y:S02]  /*00e0*/  IADD3 R2, P0, PT, R6.reuse, UR6, RZ ;  /* 0x0000000606027c10 */ /* 0x041fe4000ff1e0ff */
[----:B-1----:R-:W-:Y:S02]  /*00f0*/  IADD3 R4, P1, PT, R6, UR8, RZ ;  /* 0x0000000806047c10 */ /* 0x002fe4000ff3e0ff */
[----:B------:R-:W-:-:S02]  /*0100*/  IADD3.X R3, PT, PT, R7, UR7, RZ, P0, !PT ;  /* 0x0000000707037c10 */ /* 0x000fc400087fe4ff */
[----:B------:R-:W-:-:S03]  /*0110*/  IADD3.X R5, PT, PT, R7, UR9, RZ, P1, !PT ;  /* 0x0000000907057c10 */ /* 0x000fc60008ffe4ff */
[----:B--2---:R0:W-:Y:S04]  /*0120*/  STG.E desc[UR4][R2.64], RZ ;  /* 0x000000ff02007986 */ /* 0x0041e8000c101904 */
[----:B------:R-:W2:Y:S01]  /*0130*/  LDG.E R0, desc[UR4][R4.64] ;  /* 0x0000000404007981 */ /* 0x000ea2000c1e1900 */
[----:B------:R-:W-:Y:S01]  /*0140*/  IADD3 R6, P1, PT, R6, UR10, RZ ;  /* 0x0000000a06067c10 */ /* 0x000fe2000ff3e0ff */
[----:B------:R-:W-:Y:S01]  /*0150*/  BSSY.RECONVERGENT B0, `(.L_x_65) ;  /* 0x0000029000007945 */ /* 0x000fe20003800200 */
[----:B------:R-:W-:Y:S02]  /*0160*/  CS2R R8, SRZ ;  /* 0x0000000000087805 */ /* 0x000fe4000001ff00 */
[----:B------:R-:W-:Y:S02]  /*0170*/  IADD3.X R7, PT, PT, R7, UR11, RZ, P1, !PT ;  /* 0x0000000b07077c10 */ /* 0x000fe40008ffe4ff */
[----:B--2---:R-:W-:-:S13]  /*0180*/  FSETP.NEU.AND P0, PT, R0, RZ, PT ;  /* 0x000000ff0000720b */ /* 0x004fda0003f0d000 */
[----:B0-----:R-:W-:Y:S05]  /*0190*/  @!P0 BRA `(.L_x_66) ;  /* 0x0000000000908947 */ /* 0x001fea0003800000 */
[----:B------:R-:W2:Y:S01]  /*01a0*/  LDG.E R10, desc[UR4][R6.64] ;  /* 0x00000004060a7981 */ /* 0x000ea2000c1e1900 */
[----:B------:R-:W-:Y:S01]  /*01b0*/  UMOV UR6, 0x88e368f1 ;  /* 0x88e368f100067882 */ /* 0x000fe20000000000 */
[----:B------:R-:W-:Y:S01]  /*01c0*/  UMOV UR7, 0x3ee4f8b5 ;  /* 0x3ee4f8b500077882 */ /* 0x000fe20000000000 */
[----:B------:R-:W-:Y:S01]  /*01d0*/  MOV R14, 0x3e055027 ;  /* 0x3e055027000e7802 */ /* 0x000fe20000000f00 */
[----:B--2---:R-:W0:Y:S02]  /*01e0*/  F2F.F64.F32 R8, R10 ;  /* 0x0000000a00087310 */ /* 0x004e240000201800 */
[----:B0-----:R-:W-:-:S06]  /*01f0*/  DADD R8, R8, UR6 ;  /* 0x0000000608087e29 */ /* 0x001fcc0008000000 */
[----:B------:R-:W0:Y:S02]  /*0200*/  F2F.F32.F64 R11, R8 ;  /* 0x00000008000b7310 */ /* 0x000e240000301000 */
[----:B0-----:R-:W-:-:S04]  /*0210*/  FSETP.GEU.AND P0, PT, R11, 1.175494350822287508e-38, PT ;  /* 0x008000000b00780b */ /* 0x001fc80003f0e000 */
[----:B------:R-:W-:-:S09]  /*0220*/  FSEL R8, RZ, -23, P0 ;  /* 0xc1b80000ff087808 */ /* 0x000fd20000000000 */
[----:B------:R-:W-:-:S05]  /*0230*/  @!P0 FMUL R11, R11, 8388608 ;  /* 0x4b0000000b0b8820 */ /* 0x000fca0000400000 */
[C---:B------:R-:W-:Y:S02]  /*0240*/  IADD3 R12, PT, PT, R11.reuse, -0x3f2aaaab, RZ ;  /* 0xc0d555550b0c7810 */ /* 0x040fe40007ffe0ff */
[----:B------:R-:W-:Y:S02]  /*0250*/  ISETP.GT.U32.AND P0, PT, R11, 0x7f7fffff, PT ;  /* 0x7f7fffff0b00780c */ /* 0x000fe40003f04070 */
[----:B------:R-:W-:-:S04]  /*0260*/  LOP3.LUT R12, R12, 0xff800000, RZ, 0xc0, !PT ;  /* 0xff8000000c0c7812 */ /* 0x000fc800078ec0ff */
[-C--:B------:R-:W-:Y:S02]  /*0270*/  IADD3 R13, PT, PT, R11, -R12.reuse, RZ ;  /* 0x8000000c0b0d7210 */ /* 0x080fe40007ffe0ff */
[----:B------:R-:W-:-:S03]  /*0280*/  I2FP.F32.S32 R9, R12 ;  /* 0x0000000c00097245 */ /* 0x000fc60000201400 */
[----:B------:R-:W-:Y:S02]  /*0290*/  FADD R13, R13, -1 ;  /* 0xbf8000000d0d7421 */ /* 0x000fe40000000000 */
[----:B------:R-:W-:Y:S02]  /*02a0*/  FFMA R8, R9, 1.1920928955078125e-07, R8 ;  /* 0x3400000009087823 */ /* 0x000fe40000000008 */
[----:B------:R-:W-:-:S04]  /*02b0*/  FFMA R10, R13, -R14, 0.14084610342979431152 ;  /* 0x3e1039f60d0a7423 */ /* 0x000fc8000000080e */
[----:B------:R-:W-:-:S04]  /*02c0*/  FFMA R10, R13, R10, -0.12148627638816833496 ;  /* 0xbdf8cdcc0d0a7423 */ /* 0x000fc8000000000a */
[----:B------:R-:W-:-:S04]  /*02d0*/  FFMA R10, R13, R10, 0.13980610668659210205 ;  /* 0x3e0f29550d0a7423 */ /* 0x000fc8000000000a */
[----:B------:R-:W-:-:S04]  /*02e0*/  FFMA R10, R13, R10, -0.16684235632419586182 ;  /* 0xbe2ad8b90d0a7423 */ /* 0x000fc8000000000a */
[----:B------:R-:W-:-:S04]  /*02f0*/  FFMA R10, R13, R10, 0.20012299716472625732 ;  /* 0x3e4ced0b0d0a7423 */ /* 0x000fc8000000000a */
[----:B------:R-:W-:-:S04]  /*0300*/  FFMA R10, R13, R10, -0.24999669194221496582 ;  /* 0xbe7fff220d0a7423 */ /* 0x000fc8000000000a */
[----:B------:R-:W-:-:S04]  /*0310*/  FFMA R10, R13, R10, 0.33333182334899902344 ;  /* 0x3eaaaa780d0a7423 */ /* 0x000fc8000000000a */
[----:B------:R-:W-:-:S04]  /*0320*/  FFMA R10, R13, R10, -0.5 ;  /* 0xbf0000000d0a7423 */ /* 0x000fc8000000000a */
[----:B------:R-:W-:-:S04]  /*0330*/  FMUL R10, R13, R10 ;  /* 0x0000000a0d0a7220 */ /* 0x000fc80000400000 */
[----:B------:R-:W-:Y:S01]  /*0340*/  FFMA R13, R13, R10, R13 ;  /* 0x0000000a0d0d7223 */ /* 0x000fe2000000000d */
[----:B------:R-:W-:-:S03]  /*0350*/  MOV R10, 0x7f800000 ;  /* 0x7f800000000a7802 */ /* 0x000fc60000000f00 */
[----:B------:R-:W-:Y:S02]  /*0360*/  FFMA R8, R8, 0.69314718246459960938, R13 ;  /* 0x3f31721808087823 */ /* 0x000fe4000000000d */
[C---:B------:R-:W-:Y:S01]  /*0370*/  @P0 FFMA R8, R11.reuse, R10, +INF ;  /* 0x7f8000000b080423 */ /* 0x040fe2000000000a */
[----:B------:R-:W-:-:S04]  /*0380*/  FSETP.NEU.AND P0, PT, R11, RZ, PT ;  /* 0x000000ff0b00720b */ /* 0x000fc80003f0d000 */
[----:B------:R-:W-:-:S05]  /*0390*/  FSEL R9, R8, -INF , P0 ;  /* 0xff80000008097808 */ /* 0x000fca0000000000 */
[----:B------:R-:W-:-:S05]  /*03a0*/  FFMA R11, -R0, R9, RZ ;  /* 0x00000009000b7223 */ /* 0x000fca00000001ff */
[----:B------:R0:W-:Y:S04]  /*03b0*/  STG.E desc[UR4][R2.64], R11 ;  /* 0x0000000b02007986 */ /* 0x0001e8000c101904 */
[----:B------:R0:W5:Y:S01]  /*03c0*/  LDG.E R0, desc[UR4][R4.64] ;  /* 0x0000000404007981 */ /* 0x000162000c1e1900 */
[----:B------:R0:W1:Y:S02]  /*03d0*/  F2F.F64.F32 R8, R11 ;  /* 0x0000000b00087310 */ /* 0x0000640000201800 */
.L_x_66:
[----:B------:R-:W-:Y:S05]  /*03e0*/  BSYNC.RECONVERGENT B0 ;  /* 0x0000000000007941 */ /* 0x000fea0003800200 */
.L_x_65:
[----:B-----5:R-:W-:-:S13]  /*03f0*/  FSETP.NEU.AND P0, PT, R0, 1, PT ;  /* 0x3f8000000000780b */ /* 0x020fda0003f0d000 */
[----:B------:R-:W-:Y:S05]  /*0400*/  @!P0 EXIT ;  /* 0x000000000000894d */ /* 0x000fea0003800000 */
[----:B------:R2:W0:Y:S01]  /*0410*/  LDG.E R6, desc[UR4][R6.64] ;  /* 0x0000000406067981 */ /* 0x000422000c1e1900 */
[----:B------:R-:W-:Y:S01]  /*0420*/  UMOV UR6, 0x88e368f1 ;  /* 0x88e368f100067882 */ /* 0x000fe20000000000 */
[----:B------:R-:W-:Y:S01]  /*0430*/  UMOV UR7, 0x3ee4f8b5 ;  /* 0x3ee4f8b500077882 */ /* 0x000fe20000000000 */
[----:B--2---:R-:W-:Y:S01]  /*0440*/  MOV R7, 0x3e055027 ;  /* 0x3e05502700077802 */ /* 0x004fe20000000f00 */
[----:B0-----:R-:W0:Y:S02]  /*0450*/  F2F.F64.F32 R4, R6 ;  /* 0x0000000600047310 */ /* 0x001e240000201800 */
[----:B0-----:R-:W-:-:S08]  /*0460*/  DADD R4, -R4, 1 ;  /* 0x3ff0000004047429 */ /* 0x001fd00000000100 */
[----:B------:R-:W-:-:S06]  /*0470*/  DADD R4, R4, UR6 ;  /* 0x0000000604047e29 */ /* 0x000fcc0008000000 */
        /* <DEDUP_REMOVED lines=10> */
[----:B------:R-:W-:Y:S01]  /*0520*/  FFMA R4, R11, 1.1920928955078125e-07, R4 ;  /* 0x340000000b047823 */ /* 0x000fe20000000004 */
[----:B------:R-:W-:Y:S01]  /*0530*/  MOV R11, 0x7f800000 ;  /* 0x7f800000000b7802 */ /* 0x000fe20000000f00 */
        /* <DEDUP_REMOVED lines=9> */
[----:B------:R-:W-:-:S04]  /*05d0*/  FFMA R7, R12, R7, R12 ;  /* 0x000000070c077223 */ /* 0x000fc8000000000c */
[----:B------:R-:W-:Y:S01]  /*05e0*/  FFMA R7, R4, 0.69314718246459960938, R7 ;  /* 0x3f31721804077823 */ /* 0x000fe20000000007 */
[C---:B------:R-:W-:Y:S01]  /*05f0*/  @P0 FFMA R7, R10.reuse, R11, +INF ;  /* 0x7f8000000a070423 */ /* 0x040fe2000000000b */
[----:B------:R-:W-:Y:S01]  /*0600*/  FSETP.NEU.AND P0, PT, R10, RZ, PT ;  /* 0x000000ff0a00720b */ /* 0x000fe20003f0d000 */
[----:B------:R-:W0:Y:S03]  /*0610*/  F2F.F64.F32 R4, R0 ;  /* 0x0000000000047310 */ /* 0x000e260000201800 */
[----:B------:R-:W-:-:S06]  /*0620*/  FSEL R7, R7, -INF , P0 ;  /* 0xff80000007077808 */ /* 0x000fcc0000000000 */
[----:B------:R-:W1:Y:S01]  /*0630*/  F2F.F64.F32 R6, R7 ;  /* 0x0000000700067310 */ /* 0x000e620000201800 */
[----:B0-----:R-:W-:-:S08]  /*0640*/  DADD R4, -R4, 1 ;  /* 0x3ff0000004047429 */ /* 0x001fd00000000100 */
[----:B-1----:R-:W-:-:S10]  /*0650*/  DFMA R4, -R4, R6, R8 ;  /* 0x000000060404722b */ /* 0x002fd40000000108 */
[----:B------:R-:W0:Y:S02]  /*0660*/  F2F.F32.F64 R5, R4 ;  /* 0x0000000400057310 */ /* 0x000e240000301000 */
[----:B0-----:R-:W-:Y:S01]  /*0670*/  STG.E desc[UR4][R2.64], R5 ;  /* 0x0000000502007986 */ /* 0x001fe2000c101904 */
[----:B------:R-:W-:Y:S05]  /*0680*/  EXIT ;  /* 0x000000000000794d */ /* 0x000fea0003800000 */
.L_x_67:
        /* <DEDUP_REMOVED lines=15> */
.L_x_160:


//--------------------- .text._Z12reduce_sum2DPfS_lll --------------------------
	.section	.text._Z12reduce_sum2DPfS_lll,"ax",@progbits
	.align	128
        .global         _Z12reduce_sum2DPfS_lll
        .type           _Z12reduce_sum2DPfS_lll,@function
        .size           _Z12reduce_sum2DPfS_lll,(.L_x_151 - _Z12reduce_sum2DPfS_lll)
        .other          _Z12reduce_sum2DPfS_lll,@"STO_CUDA_ENTRY STV_DEFAULT"
_Z12reduce_sum2DPfS_lll:
.text._Z12reduce_sum2DPfS_lll:
[----:B------:R-:W-:Y:S01]  /*0000*/  LDC R1, c[0x0][0x37c] ;  /* 0x0000df00ff017b82 */ /* 0x000fe20000000800 */
[----:B------:R-:W0:Y:S01]  /*0010*/  S2R R0, SR_TID.X ;  /* 0x0000000000007919 */ /* 0x000e220000002100 */
[----:B------:R-:W1:Y:S01]  /*0020*/  LDCU.128 UR8, c[0x0][0x390] ;  /* 0x00007200ff0877ac */ /* 0x000e620008000c00 */
[----:B------:R-:W0:Y:S01]  /*0030*/  S2R R3, SR_CTAID.X ;  /* 0x0000000000037919 */ /* 0x000e220000002500 */
[----:B------:R-:W0:Y:S01]  /*0040*/  LDCU UR7, c[0x0][0x360] ;  /* 0x00006c00ff0777ac */ /* 0x000e220008000800 */
[----:B-1----:R-:W-:Y:S02]  /*0050*/  UIMAD UR6, UR11, UR8, URZ ;  /* 0x000000080b0672a4 */ /* 0x002fe4000f8e02ff */
[----:B------:R-:W-:Y:S02]  /*0060*/  UIMAD.WIDE.U32 UR4, UR10, UR8, URZ ;  /* 0x000000080a0472a5 */ /* 0x000fe4000f8e00ff */
[----:B------:R-:W-:-:S04]  /*0070*/  UIMAD UR6, UR10, UR9, UR6 ;  /* 0x000000090a0672a4 */ /* 0x000fc8000f8e0206 */
[----:B------:R-:W-:-:S06]  /*0080*/  UIADD3 UR5, UPT, UPT, UR5, UR6, URZ ;  /* 0x0000000605057290 */ /* 0x000fcc000fffe0ff */
[----:B------:R-:W-:Y:S02]  /*0090*/  IMAD.U32 R2, RZ, RZ, UR5 ;  /* 0x00000005ff027e24 */ /* 0x000fe4000f8e00ff */
[----:B0-----:R-:W-:-:S05]  /*00a0*/  IMAD R0, R3, UR7, R0 ;  /* 0x0000000703007c24 */ /* 0x001fca000f8e0200 */
[----:B------:R-:W-:-:S04]  /*00b0*/  ISETP.LT.U32.AND P0, PT, R0, UR4, PT ;  /* 0x0000000400007c0c */ /* 0x000fc8000bf01070 */
[----:B------:R-:W-:-:S13]  /*00c0*/  ISETP.GT.AND.EX P0, PT, R2, RZ, PT, P0 ;  /* 0x000000ff0200720c */ /* 0x000fda0003f04300 */
[----:B------:R-:W-:Y:S05]  /*00d0*/  @!P0 EXIT ;  /* 0x000000000000894d */ /* 0x000fea0003800000 */
[----:B------:R-:W0:Y:S01]  /*00e0*/  LDCU.64 UR4, c[0x0][0x3a0] ;  /* 0x00007400ff0477ac */ /* 0x000e220008000a00 */
[----:B------:R-:W1:Y:S01]  /*00f0*/  LDCU.64 UR6, c[0x0][0x358] ;  /* 0x00006b00ff0677ac */ /* 0x000e620008000a00 */
[----:B0-----:R-:W-:-:S04]  /*0100*/  UISETP.NE.U32.AND UP0, UPT, UR4, URZ, UPT ;  /* 0x000000ff0400728c */ /* 0x001fc8000bf05070 */
[----:B------:R-:W-:-:S09]  /*0110*/  UISETP.NE.AND.EX UP0, UPT, UR5, URZ, UPT, UP0 ;  /* 0x000000ff0500728c */ /* 0x000fd2000bf05300 */
[----:B-1----:R-:W-:Y:S05]  /*0120*/  BRA.U UP0, `(.L_x_68) ;  /* 0x0000000100887547 */ /* 0x002fea000b800000 */
[----:B------:R-:W-:-:S09]  /*0130*/  UISETP.NE.U32.AND UP0, UPT, UR11, URZ, UPT ;  /* 0x000000ff0b00728c */ /* 0x000fd2000bf05070 */
[----:B------:R-:W-:Y:S05]  /*0140*/  BRA.U UP0, `(.L_x_69) ;  /* 0x0000000100507547 */ /* 0x000fea000b800000 */
[----:B------:R-:W0:Y:S01]  /*0150*/  I2F.U32.RP R4, UR10 ;  /* 0x0000000a00047d06 */ /* 0x000e220008209000 */
[----:B------:R-:W-:-:S07]  /*0160*/  ISETP.NE.U32.AND P1, PT, RZ, UR10, PT ;  /* 0x0000000aff007c0c */ /* 0x000fce000bf25070 */
[----:B0-----:R-:W0:Y:S02]  /*0170*/  MUFU.RCP R4, R4 ;  /* 0x0000000400047308 */ /* 0x001e240000001000 */
[----:B0-----:R-:W-:-:S06]  /*0180*/  VIADD R2, R4, 0xffffffe ;  /* 0x0ffffffe04027836 */ /* 0x001fcc0000000000 */
[----:B------:R0:W1:Y:S02]  /*0190*/  F2I.FTZ.U32.TRUNC.NTZ R3, R2 ;  /* 0x0000000200037305 */ /* 0x000064000021f000 */
[----:B0-----:R-:W-:Y:S02]  /*01a0*/  HFMA2 R2, -RZ, RZ, 0, 0 ;  /* 0x00000000ff027431 */ /* 0x001fe400000001ff */
[----:B-1----:R-:W-:-:S04]  /*01b0*/  IMAD.MOV R5, RZ, RZ, -R3 ;  /* 0x000000ffff057224 */ /* 0x002fc800078e0a03 */
[----:B------:R-:W-:-:S04]  /*01c0*/  IMAD R5, R5, UR10, RZ ;  /* 0x0000000a05057c24 */ /* 0x000fc8000f8e02ff */
[----:B------:R-:W-:-:S06]  /*01d0*/  IMAD.HI.U32 R3, R3, R5, R2 ;  /* 0x0000000503037227 */ /* 0x000fcc00078e0002 */
[----:B------:R-:W-:-:S04]  /*01e0*/  IMAD.HI.U32 R3, R3, R0, RZ ;  /* 0x0000000003037227 */ /* 0x000fc800078e00ff */
[----:B------:R-:W-:-:S04]  /*01f0*/  IMAD.MOV R3, RZ, RZ, -R3 ;  /* 0x000000ffff037224 */ /* 0x000fc800078e0a03 */
[----:B------:R-:W-:Y:S02]  /*0200*/  IMAD R5, R3, UR10, R0 ;  /* 0x0000000a03057c24 */ /* 0x000fe4000f8e0200 */
[----:B------:R-:W-:-:S03]  /*0210*/  IMAD.MOV.U32 R3, RZ, RZ, RZ ;  /* 0x000000ffff037224 */ /* 0x000fc600078e00ff */
[----:B------:R-:W-:-:S13]  /*0220*/  ISETP.GE.U32.AND P0, PT, R5, UR10, PT ;  /* 0x0000000a05007c0c */ /* 0x000fda000bf06070 */
[----:B------:R-:W-:-:S05]  /*0230*/  @P0 VIADD R5, R5, -UR10 ;  /* 0x8000000a05050c36 */ /* 0x000fca0008000000 */
[----:B------:R-:W-:-:S13]  /*0240*/  ISETP.GE.U32.AND P0, PT, R5, UR10, PT ;  /* 0x0000000a05007c0c */ /* 0x000fda000bf06070 */
[----:B------:R-:W-:Y:S01]  /*0250*/  @P0 VIADD R5, R5, -UR10 ;  /* 0x8000000a05050c36 */ /* 0x000fe20008000000 */
[----:B------:R-:W-:-:S04]  /*0260*/  @!P1 LOP3.LUT R5, RZ, UR10, RZ, 0x33, !PT ;  /* 0x0000000aff059c12 */ /* 0x000fc8000f8e33ff */
[----:B------:R-:W-:Y:S01]  /*0270*/  MOV R2, R5 ;  /* 0x0000000500027202 */ /* 0x000fe20000000f00 */
[----:B------:R-:W-:Y:S06]  /*0280*/  BRA `(.L_x_70) ;  /* 0x0000000000107947 */ /* 0x000fec0003800000 */
.L_x_69:
[----:B------:R-:W-:-:S07]  /*0290*/  MOV R2, 0x2b0 ;  /* 0x000002b000027802 */ /* 0x000fce0000000f00 */
[----:B------:R-:W-:Y:S05]  /*02a0*/  CALL.REL.NOINC `($__internal_2_$__cuda_sm20_rem_s64) ;  /* 0x0000000400d47944 */ /* 0x000fea0003c00000 */
[----:B------:R-:W-:Y:S02]  /*02b0*/  IMAD.MOV.U32 R2, RZ, RZ, R4 ;  /* 0x000000ffff027224 */ /* 0x000fe400078e0004 */
[----:B------:R-:W-:-:S07]  /*02c0*/  IMAD.MOV.U32 R3, RZ, RZ, R5 ;  /* 0x000000ffff037224 */ /* 0x000fce00078e0005 */
.L_x_70:
[----:B------:R-:W0:Y:S02]  /*02d0*/  LDCU.128 UR8, c[0x0][0x380] ;  /* 0x00007000ff0877ac */ /* 0x000e240008000c00 */
[----:B0-----:R-:W-:-:S04]  /*02e0*/  LEA R4, P0, R0, UR8, 0x2 ;  /* 0x0000000800047c11 */ /* 0x001fc8000f8010ff */
[----:B------:R-:W-:-:S06]  /*02f0*/  LEA.HI.X R5, R0, UR9, RZ, 0x2, P0 ;  /* 0x0000000900057c11 */ /* 0x000fcc00080f14ff */
[----:B------:R-:W2:Y:S01]  /*0300*/  LDG.E R5, desc[UR6][R4.64] ;  /* 0x0000000604057981 */ /* 0x000ea2000c1e1900 */
[----:B------:R-:W-:-:S04]  /*0310*/  LEA R6, P0, R2, UR10, 0x2 ;  /* 0x0000000a02067c11 */ /* 0x000fc8000f8010ff */
[----:B------:R-:W-:-:S05]  /*0320*/  LEA.HI.X R7, R2, UR11, R3, 0x2, P0 ;  /* 0x0000000b02077c11 */ /* 0x000fca00080f1403 */
[----:B--2---:R-:W-:Y:S01]  /*0330*/  REDG.E.ADD.F32.FTZ.RN.STRONG.GPU desc[UR6][R6.64], R5 ;  /* 0x00000005060079a6 */ /* 0x004fe2000c12f306 */
[----:B------:R-:W-:Y:S05]  /*0340*/  EXIT ;  /* 0x000000000000794d */ /* 0x000fea0003800000 */
.L_x_68:
[----:B------:R-:W-:-:S09]  /*0350*/  UISETP.NE.U32.AND UP0, UPT, UR11, URZ, UPT ;  /* 0x000000ff0b00728c */ /* 0x000fd2000bf05070 */
[----:B------:R-:W-:Y:S05]  /*0360*/  BRA.U UP0, `(.L_x_71) ;  /* 0x0000000100507547 */ /* 0x000fea000b800000 */
[----:B------:R-:W0:Y:S01]  /*0370*/  I2F.U32.RP R4, UR10 ;  /* 0x0000000a00047d06 */ /* 0x000e220008209000 */
[----:B------:R-:W-:-:S07]  /*0380*/  ISETP.NE.U32.AND P2, PT, RZ, UR10, PT ;  /* 0x0000000aff007c0c */ /* 0x000fce000bf45070 */
[----:B0-----:R-:W0:Y:S02]  /*0390*/  MUFU.RCP R4, R4 ;  /* 0x0000000400047308 */ /* 0x001e240000001000 */
[----:B0-----:R-:W-:-:S06]  /*03a0*/  IADD3 R2, PT, PT, R4, 0xffffffe, RZ ;  /* 0x0ffffffe04027810 */ /* 0x001fcc0007ffe0ff */
[----:B------:R0:W1:Y:S02]  /*03b0*/  F2I.FTZ.U32.TRUNC.NTZ R3, R2 ;  /* 0x0000000200037305 */ /* 0x000064000021f000 */
[----:B0-----:R-:W-:Y:S02]  /*03c0*/  IMAD.MOV.U32 R2, RZ, RZ, RZ ;  /* 0x000000ffff027224 */ /* 0x001fe400078e00ff */
[----:B-1----:R-:W-:-:S04]  /*03d0*/  IMAD.MOV R5, RZ, RZ, -R3 ;  /* 0x000000ffff057224 */ /* 0x002fc800078e0a03 */
[----:B------:R-:W-:-:S04]  /*03e0*/  IMAD R5, R5, UR10, RZ ;  /* 0x0000000a05057c24 */ /* 0x000fc8000f8e02ff */
[----:B------:R-:W-:-:S06]  /*03f0*/  IMAD.HI.U32 R5, R3, R5, R2 ;  /* 0x0000000503057227 */ /* 0x000fcc00078e0002 */
[----:B------:R-:W-:-:S04]  /*0400*/  IMAD.HI.U32 R2, R5, R0, RZ ;  /* 0x0000000005027227 */ /* 0x000fc800078e00ff */
[----:B------:R-:W-:-:S04]  /*0410*/  IMAD.MOV R3, RZ, RZ, -R2 ;  /* 0x000000ffff037224 */ /* 0x000fc800078e0a02 */
[----:B------:R-:W-:-:S05]  /*0420*/  IMAD R3, R3, UR10, R0 ;  /* 0x0000000a03037c24 */ /* 0x000fca000f8e0200 */
[----:B------:R-:W-:-:S13]  /*0430*/  ISETP.GE.U32.AND P0, PT, R3, UR10, PT ;  /* 0x0000000a03007c0c */ /* 0x000fda000bf06070 */
[----:B------:R-:W-:Y:S01]  /*0440*/  @P0 IADD3 R3, PT, PT, R3, -UR10, RZ ;  /* 0x8000000a03030c10 */ /* 0x000fe2000fffe0ff */
[----:B------:R-:W-:-:S03]  /*0450*/  @P0 VIADD R2, R2, 0x1 ;  /* 0x0000000102020836 */ /* 0x000fc60000000000 */
[----:B------:R-:W-:Y:S01]  /*0460*/  ISETP.GE.U32.AND P1, PT, R3, UR10, PT ;  /* 0x0000000a03007c0c */ /* 0x000fe2000bf26070 */
[----:B------:R-:W-:-:S12]  /*0470*/  IMAD.MOV.U32 R3, RZ, RZ, RZ ;  /* 0x000000ffff037224 */ /* 0x000fd800078e00ff */
[----:B------:R-:W-:Y:S01]  /*0480*/  @P1 VIADD R2, R2, 0x1 ;  /* 0x0000000102021836 */ /* 0x000fe20000000000 */
[----:B------:R-:W-:Y:S01]  /*0490*/  @!P2 LOP3.LUT R2, RZ, UR10, RZ, 0x33, !PT ;  /* 0x0000000aff02ac12 */ /* 0x000fe2000f8e33ff */
[----:B------:R-:W-:Y:S06]  /*04a0*/  BRA `(.L_x_72) ;  /* 0x0000000000087947 */ /* 0x000fec0003800000 */
.L_x_71:
[----:B------:R-:W-:-:S07]  /*04b0*/  MOV R4, 0x4d0 ;  /* 0x000004d000047802 */ /* 0x000fce0000000f00 */
[----:B------:R-:W-:Y:S05]  /*04c0*/  CALL.REL.NOINC `($__internal_1_$__cuda_sm20_div_s64) ;  /* 0x0000000000207944 */ /* 0x000fea0003c00000 */
.L_x_72:
        /* <DEDUP_REMOVED lines=8> */
        .weak           $__internal_1_$__cuda_sm20_div_s64
        .type           $__internal_1_$__cuda_sm20_div_s64,@function
        .size           $__internal_1_$__cuda_sm20_div_s64,($__internal_2_$__cuda_sm20_rem_s64 - $__internal_1_$__cuda_sm20_div_s64)
$__internal_1_$__cuda_sm20_div_s64:
[----:B------:R-:W0:Y:S02]  /*0550*/  LDCU.64 UR4, c[0x0][0x398] ;  /* 0x00007300ff0477ac */ /* 0x000e240008000a00 */
[----:B0-----:R-:W-:Y:S02]  /*0560*/  IADD3 R2, P0, PT, RZ, -UR4, RZ ;  /* 0x80000004ff027c10 */ /* 0x001fe4000ff1e0ff */
[----:B------:R-:W-:Y:S02]  /*0570*/  ISETP.LE.AND P1, PT, RZ, UR5, PT ;  /* 0x00000005ff007c0c */ /* 0x000fe4000bf23270 */
[----:B------:R-:W-:Y:S02]  /*0580*/  IADD3.X R3, PT, PT, RZ, ~UR5, RZ, P0, !PT ;  /* 0x80000005ff037c10 */ /* 0x000fe400087fe4ff */
[----:B------:R-:W-:Y:S02]  /*0590*/  SEL R2, R2, UR4, !P1 ;  /* 0x0000000402027c07 */ /* 0x000fe4000c800000 */
[----:B------:R-:W-:-:S04]  /*05a0*/  SEL R3, R3, UR5, !P1 ;  /* 0x0000000503037c07 */ /* 0x000fc8000c800000 */
[----:B------:R-:W0:Y:S08]  /*05b0*/  I2F.U64.RP R5, R2 ;  /* 0x0000000200057312 */ /* 0x000e300000309000 */
[----:B0-----:R-:W0:Y:S02]  /*05c0*/  MUFU.RCP R5, R5 ;  /* 0x0000000500057308 */ /* 0x001e240000001000 */
[----:B0-----:R-:W-:-:S06]  /*05d0*/  VIADD R6, R5, 0x1ffffffe ;  /* 0x1ffffffe05067836 */ /* 0x001fcc0000000000 */
[----:B------:R-:W0:Y:S02]  /*05e0*/  F2I.U64.TRUNC R6, R6 ;  /* 0x0000000600067311 */ /* 0x000e24000020d800 */
[----:B0-----:R-:W-:-:S04]  /*05f0*/  IMAD.WIDE.U32 R8, R6, R2, RZ ;  /* 0x0000000206087225 */ /* 0x001fc800078e00ff */
[----:B------:R-:W-:Y:S01]  /*0600*/  IMAD R9, R6, R3, R9 ;  /* 0x0000000306097224 */ /* 0x000fe200078e0209 */
[----:B------:R-:W-:-:S03]  /*0610*/  IADD3 R11, P0, PT, RZ, -R8, RZ ;  /* 0x80000008ff0b7210 */ /* 0x000fc60007f1e0ff */
[----:B------:R-:W-:Y:S02]  /*0620*/  IMAD R9, R7, R2, R9 ;  /* 0x0000000207097224 */ /* 0x000fe400078e0209 */
[----:B------:R-:W-:-:S04]  /*0630*/  IMAD.HI.U32 R8, R6, R11, RZ ;  /* 0x0000000b06087227 */ /* 0x000fc800078e00ff */
[----:B------:R-:W-:Y:S02]  /*0640*/  IMAD.X R13, RZ, RZ, ~R9, P0 ;  /* 0x000000ffff0d7224 */ /* 0x000fe400000e0e09 */
[----:B------:R-:W-:Y:S02]  /*0650*/  IMAD.MOV.U32 R9, RZ, RZ, R6 ;  /* 0x000000ffff097224 */ /* 0x000fe400078e0006 */
[-C--:B------:R-:W-:Y:S02]  /*0660*/  IMAD R15, R7, R13.reuse, RZ ;  /* 0x0000000d070f7224 */ /* 0x080fe400078e02ff */
[----:B------:R-:W-:-:S04]  /*0670*/  IMAD.WIDE.U32 R8, P0, R6, R13, R8 ;  /* 0x0000000d06087225 */ /* 0x000fc80007800008 */
[----:B------:R-:W-:-:S04]  /*0680*/  IMAD.HI.U32 R5, R7, R13, RZ ;  /* 0x0000000d07057227 */ /* 0x000fc800078e00ff */
[----:B------:R-:W-:Y:S01]  /*0690*/  IMAD.HI.U32 R8, P2, R7, R11, R8 ;  /* 0x0000000b07087227 */ /* 0x000fe20007840008 */
[----:B------:R-:W-:-:S04]  /*06a0*/  IADD3.X R5, PT, PT, R5, R7, RZ, P0, !PT ;  /* 0x0000000705057210 */ /* 0x000fc800007fe4ff */
[----:B------:R-:W-:-:S04]  /*06b0*/  IADD3 R9, P3, PT, R15, R8, RZ ;  /* 0x000000080f097210 */ /* 0x000fc80007f7e0ff */
[----:B------:R-:W-:Y:S01]  /*06c0*/  IADD3.X R5, PT, PT, RZ, RZ, R5, P3, P2 ;  /* 0x000000ffff057210 */ /* 0x000fe20001fe4405 */
[----:B------:R-:W-:-:S04]  /*06d0*/  IMAD.WIDE.U32 R6, R9, R2, RZ ;  /* 0x0000000209067225 */ /* 0x000fc800078e00ff */
[----:B------:R-:W-:Y:S01]  /*06e0*/  IMAD R7, R9, R3, R7 ;  /* 0x0000000309077224 */ /* 0x000fe200078e0207 */
[----:B------:R-:W-:-:S03]  /*06f0*/  IADD3 R11, P0, PT, RZ, -R6, RZ ;  /* 0x80000006ff0b7210 */ /* 0x000fc60007f1e0ff */
[----:B------:R-:W-:Y:S02]  /*0700*/  IMAD R7, R5, R2, R7 ;  /* 0x0000000205077224 */ /* 0x000fe400078e0207 */
[----:B------:R-:W-:-:S04]  /*0710*/  IMAD.HI.U32 R8, R9, R11, RZ ;  /* 0x0000000b09087227 */ /* 0x000fc800078e00ff */
[----:B------:R-:W-:Y:S02]  /*0720*/  IMAD.X R6, RZ, RZ, ~R7, P0 ;  /* 0x000000ffff067224 */ /* 0x000fe400000e0e07 */
[----:B------:R-:W-:Y:S02]  /*0730*/  HFMA2 R7, -RZ, RZ, 0, 0 ;  /* 0x00000000ff077431 */ /* 0x000fe400000001ff */
[----:B------:R-:W-:-:S04]  /*0740*/  IMAD.WIDE.U32 R8, P0, R9, R6, R8 ;  /* 0x0000000609087225 */ /* 0x000fc80007800008 */
[C---:B------:R-:W-:Y:S02]  /*0750*/  IMAD R10, R5.reuse, R6, RZ ;  /* 0x00000006050a7224 */ /* 0x040fe400078e02ff */
[----:B------:R-:W-:-:S04]  /*0760*/  IMAD.HI.U32 R9, P2, R5, R11, R8 ;  /* 0x0000000b05097227 */ /* 0x000fc80007840008 */
[----:B------:R-:W-:Y:S01]  /*0770*/  IMAD.HI.U32 R8, R5, R6, RZ ;  /* 0x0000000605087227 */ /* 0x000fe200078e00ff */
[----:B------:R-:W-:-:S03]  /*0780*/  IADD3 R9, P3, PT, R10, R9, RZ ;  /* 0x000000090a097210 */ /* 0x000fc60007f7e0ff */
[----:B------:R-:W-:Y:S02]  /*0790*/  IMAD.X R5, R8, 0x1, R5, P0 ;  /* 0x0000000108057824 */ /* 0x000fe400000e0605 */
[----:B------:R-:W-:-:S03]  /*07a0*/  IMAD.HI.U32 R6, R9, R0, RZ ;  /* 0x0000000009067227 */ /* 0x000fc600078e00ff */
[----:B------:R-:W-:Y:S01]  /*07b0*/  IADD3.X R5, PT, PT, RZ, RZ, R5, P3, P2 ;  /* 0x000000ffff057210 */ /* 0x000fe20001fe4405 */
[----:B------:R-:W-:-:S04]  /*07c0*/  IMAD.WIDE.U32 R6, RZ, R9, R6 ;  /* 0x00000009ff067225 */ /* 0x000fc800078e0006 */
[----:B------:R-:W-:-:S05]  /*07d0*/  IMAD.HI.U32 R5, P0, R5, R0, R6 ;  /* 0x0000000005057227 */ /* 0x000fca0007800006 */
[----:B------:R-:W-:Y:S01]  /*07e0*/  IADD3 R9, P2, PT, RZ, R5, RZ ;  /* 0x00000005ff097210 */ /* 0x000fe20007f5e0ff */
[----:B------:R-:W-:-:S04]  /*07f0*/  IMAD.X R5, RZ, RZ, RZ, P0 ;  /* 0x000000ffff057224 */ /* 0x000fc800000e06ff */
[----:B------:R-:W-:-:S04]  /*0800*/  IMAD.WIDE.U32 R6, R9, R2, RZ ;  /* 0x0000000209067225 */ /* 0x000fc800078e00ff */
[----:B------:R-:W-:Y:S01]  /*0810*/  IMAD.X R5, RZ, RZ, R5, P2 ;  /* 0x000000ffff057224 */ /* 0x000fe200010e0605 */
[----:B------:R-:W-:Y:S01]  /*0820*/  IADD3 R13, P2, PT, -R6, R0, RZ ;  /* 0x00000000060d7210 */ /* 0x000fe20007f5e1ff */
[C---:B------:R-:W-:Y:S01]  /*0830*/  IMAD R7, R9.reuse, R3, R7 ;  /* 0x0000000309077224 */ /* 0x040fe200078e0207 */
[----:B------:R-:W-:Y:S02]  /*0840*/  IADD3 R6, P3, PT, R9, 0x1, RZ ;  /* 0x0000000109067810 */ /* 0x000fe40007f7e0ff */
[-C--:B------:R-:W-:Y:S01]  /*0850*/  ISETP.GE.U32.AND P0, PT, R13, R2.reuse, PT ;  /* 0x000000020d00720c */ /* 0x080fe20003f06070 */
[----:B------:R-:W-:Y:S02]  /*0860*/  IMAD R7, R5, R2, R7 ;  /* 0x0000000205077224 */ /* 0x000fe400078e0207 */
[----:B------:R-:W-:-:S03]  /*0870*/  IMAD.X R8, RZ, RZ, R5, P3 ;  /* 0x000000ffff087224 */ /* 0x000fc600018e0605 */
[----:B------:R-:W-:Y:S02]  /*0880*/  IADD3.X R15, PT, PT, RZ, ~R7, RZ, P2, !PT ;  /* 0x80000007ff0f7210 */ /* 0x000fe400017fe4ff */
[----:B------:R-:W-:Y:S02]  /*0890*/  IADD3 R7, P2, PT, R13, -R2, RZ ;  /* 0x800000020d077210 */ /* 0x000fe40007f5e0ff */
[----:B------:R-:W-:-:S03]  /*08a0*/  ISETP.GE.U32.AND.EX P0, PT, R15, R3, PT, P0 ;  /* 0x000000030f00720c */ /* 0x000fc60003f06100 */
[----:B------:R-:W-:Y:S01]  /*08b0*/  IMAD.X R11, R15, 0x1, ~R3, P2 ;  /* 0x000000010f0b7824 */ /* 0x000fe200010e0e03 */
[----:B------:R-:W-:Y:S02]  /*08c0*/  SEL R7, R7, R13, P0 ;  /* 0x0000000d07077207 */ /* 0x000fe40000000000 */
[----:B------:R-:W-:Y:S02]  /*08d0*/  SEL R9, R6, R9, P0 ;  /* 0x0000000906097207 */ /* 0x000fe40000000000 */
[----:B------:R-:W-:Y:S02]  /*08e0*/  SEL R11, R11, R15, P0 ;  /* 0x0000000f0b0b7207 */ /* 0x000fe40000000000 */
[----:B------:R-:W-:Y:S02]  /*08f0*/  ISETP.GE.U32.AND P2, PT, R7, R2, PT ;  /* 0x000000020700720c */ /* 0x000fe40003f46070 */
[----:B------:R-:W-:Y:S02]  /*0900*/  SEL R6, R8, R5, P0 ;  /* 0x0000000508067207 */ /* 0x000fe40000000000 */
[----:B------:R-:W-:-:S02]  /*0910*/  IADD3 R2, P3, PT, R9, 0x1, RZ ;  /* 0x0000000109027810 */ /* 0x000fc40007f7e0ff */
[----:B------:R-:W-:Y:S02]  /*0920*/  ISETP.GE.U32.AND.EX P0, PT, R11, R3, PT, P2 ;  /* 0x000000030b00720c */ /* 0x000fe40003f06120 */
[-C--:B------:R-:W-:Y:S02]  /*0930*/  IADD3.X R3, PT, PT, RZ, R6.reuse, RZ, P3, !PT ;  /* 0x00000006ff037210 */ /* 0x080fe40001ffe4ff */
[----:B------:R-:W-:Y:S02]  /*0940*/  SEL R2, R2, R9, P0 ;  /* 0x0000000902027207 */ /* 0x000fe40000000000 */
[----:B------:R-:W-:Y:S02]  /*0950*/  SEL R3, R3, R6, P0 ;  /* 0x0000000603037207 */ /* 0x000fe40000000000 */
[----:B------:R-:W-:Y:S02]  /*0960*/  IADD3 R5, P2, PT, RZ, -R2, RZ ;  /* 0x80000002ff057210 */ /* 0x000fe40007f5e0ff */
[----:B------:R-:W-:-:S02]  /*0970*/  ISETP.NE.U32.AND P0, PT, RZ, UR4, PT ;  /* 0x00000004ff007c0c */ /* 0x000fc4000bf05070 */
[----:B------:R-:W-:Y:S01]  /*0980*/  SEL R2, R5, R2, !P1 ;  /* 0x0000000205027207 */ /* 0x000fe20004800000 */
[----:B------:R-:W-:Y:S01]  /*0990*/  IMAD.X R6, RZ, RZ, ~R3, P2 ;  /* 0x000000ffff067224 */ /* 0x000fe200010e0e03 */
[----:B------:R-:W-:Y:S01]  /*09a0*/  ISETP.NE.AND.EX P0, PT, RZ, UR5, PT, P0 ;  /* 0x00000005ff007c0c */ /* 0x000fe2000bf05300 */
[----:B------:R-:W-:-:S03]  /*09b0*/  IMAD.MOV.U32 R5, RZ, RZ, 0x0 ;  /* 0x00000000ff057424 */ /* 0x000fc600078e00ff */
[----:B------:R-:W-:Y:S02]  /*09c0*/  SEL R3, R6, R3, !P1 ;  /* 0x0000000306037207 */ /* 0x000fe40004800000 */
[----:B------:R-:W-:Y:S02]  /*09d0*/  SEL R2, R2, 0xffffffff, P0 ;  /* 0xffffffff02027807 */ /* 0x000fe40000000000 */
[----:B------:R-:W-:Y:S01]  /*09e0*/  SEL R3, R3, 0xffffffff, P0 ;  /* 0xffffffff03037807 */ /* 0x000fe20000000000 */
[----:B------:R-:W-:Y:S06]  /*09f0*/  RET.REL.NODEC R4 `(_Z12reduce_sum2DPfS_lll) ;  /* 0xfffffff404807950 */ /* 0x000fec0003c3ffff */
        .weak           $__internal_2_$__cuda_sm20_rem_s64
        .type           $__internal_2_$__cuda_sm20_rem_s64,@function
        .size           $__internal_2_$__cuda_sm20_rem_s64,(.L_x_151 - $__internal_2_$__cuda_sm20_rem_s64)
$__internal_2_$__cuda_sm20_rem_s64:
[----:B------:R-:W0:Y:S02]  /*0a00*/  LDCU.64 UR8, c[0x0][0x398] ;  /* 0x00007300ff0877ac */ /* 0x000e240008000a00 */
[----:B0-----:R-:W-:Y:S02]  /*0a10*/  UIADD3 UR4, UP1, UPT, URZ, -UR8, URZ ;  /* 0x80000008ff047290 */ /* 0x001fe4000ff3e0ff */
[----:B------:R-:W-:Y:S02]  /*0a20*/  UISETP.GE.AND UP0, UPT, UR9, URZ, UPT ;  /* 0x000000ff0900728c */ /* 0x000fe4000bf06270 */
[----:B------:R-:W-:Y:S02]  /*0a30*/  UIADD3.X UR5, UPT, UPT, URZ, ~UR9, URZ, UP1, !UPT ;  /* 0x80000009ff057290 */ /* 0x000fe40008ffe4ff */
[----:B------:R-:W-:Y:S02]  /*0a40*/  USEL UR4, UR4, UR8, !UP0 ;  /* 0x0000000804047287 */ /* 0x000fe4000c000000 */
[----:B------:R-:W-:-:S09]  /*0a50*/  USEL UR5, UR5, UR9, !UP0 ;  /* 0x0000000905057287 */ /* 0x000fd2000c000000 */
[----:B------:R-:W0:Y:S08]  /*0a60*/  I2F.U64.RP R3, UR4 ;  /* 0x0000000400037d12 */ /* 0x000e300008309000 */
[----:B0-----:R-:W0:Y:S02]  /*0a70*/  MUFU.RCP R3, R3 ;  /* 0x0000000300037308 */ /* 0x001e240000001000 */
[----:B0-----:R-:W-:-:S06]  /*0a80*/  IADD3 R4, PT, PT, R3, 0x1ffffffe, RZ ;  /* 0x1ffffffe03047810 */ /* 0x001fcc0007ffe0ff */
[----:B------:R-:W0:Y:S02]  /*0a90*/  F2I.U64.TRUNC R4, R4 ;  /* 0x0000000400047311 */ /* 0x000e24000020d800 */
[----:B0-----:R-:W-:-:S04]  /*0aa0*/  IMAD.WIDE.U32 R6, R4, UR4, RZ ;  /* 0x0000000404067c25 */ /* 0x001fc8000f8e00ff */
[----:B------:R-:W-:Y:S01]  /*0ab0*/  IMAD R7, R4, UR5, R7 ;  /* 0x0000000504077c24 */ /* 0x000fe2000f8e0207 */
[----:B------:R-:W-:-:S03]  /*0ac0*/  IADD3 R9, P0, PT, RZ, -R6, RZ ;  /* 0x80000006ff097210 */ /* 0x000fc60007f1e0ff */
[----:B------:R-:W-:Y:S02]  /*0ad0*/  IMAD R7, R5, UR4, R7 ;  /* 0x0000000405077c24 */ /* 0x000fe4000f8e0207 */
        /* <DEDUP_REMOVED lines=10> */
[----:B------:R-:W-:-:S04]  /*0b80*/  IMAD.WIDE.U32 R4, R7, UR4, RZ ;  /* 0x0000000407047c25 */ /* 0x000fc8000f8e00ff */
[----:B------:R-:W-:Y:S01]  /*0b90*/  IMAD R6, R7, UR5, R5 ;  /* 0x0000000507067c24 */ /* 0x000fe2000f8e0205 */
[----:B------:R-:W-:-:S03]  /*0ba0*/  IADD3 R5, P0, PT, RZ, -R4, RZ ;  /* 0x80000004ff057210 */ /* 0x000fc60007f1e0ff */
[----:B------:R-:W-:Y:S02]  /*0bb0*/  IMAD R4, R3, UR4, R6 ;  /* 0x0000000403047c24 */ /* 0x000fe4000f8e0206 */
[----:B------:R-:W-:-:S04]  /*0bc0*/  IMAD.HI.U32 R6, R7, R5, RZ ;  /* 0x0000000507067227 */ /* 0x000fc800078e00ff */
[----:B------:R-:W-:-:S04]  /*0bd0*/  IMAD.X R4, RZ, RZ, ~R4, P0 ;  /* 0x000000ffff047224 */ /* 0x000fc800000e0e04 */
[----:B------:R-:W-:-:S04]  /*0be0*/  IMAD.WIDE.U32 R6, P0, R7, R4, R6 ;  /* 0x0000000407067225 */ /* 0x000fc80007800006 */
[C---:B------:R-:W-:Y:S02]  /*0bf0*/  IMAD R8, R3.reuse, R4, RZ ;  /* 0x0000000403087224 */ /* 0x040fe400078e02ff */
[----:B------:R-:W-:Y:S01]  /*0c00*/  IMAD.HI.U32 R7, P1, R3, R5, R6 ;  /* 0x0000000503077227 */ /* 0x000fe20007820006 */
[----:B------:R-:W-:-:S03]  /*0c10*/  MOV R5, RZ ;  /* 0x000000ff00057202 */ /* 0x000fc60000000f00 */
        /* <DEDUP_REMOVED lines=9> */
[----:B------:R-:W-:-:S04]  /*0cb0*/  IMAD.WIDE.U32 R4, R7, UR4, RZ ;  /* 0x0000000407047c25 */ /* 0x000fc8000f8e00ff */
[----:B------:R-:W-:Y:S01]  /*0cc0*/  IMAD.X R3, RZ, RZ, R3, P1 ;  /* 0x000000ffff037224 */ /* 0x000fe200008e0603 */
[----:B------:R-:W-:Y:S01]  /*0cd0*/  IADD3 R4, P1, PT, -R4, R0, RZ ;  /* 0x0000000004047210 */ /* 0x000fe20007f3e1ff */
[----:B------:R-:W-:-:S03]  /*0ce0*/  IMAD R6, R7, UR5, R5 ;  /* 0x0000000507067c24 */ /* 0x000fc6000f8e0205 */
[----:B------:R-:W-:Y:S01]  /*0cf0*/  ISETP.GE.U32.AND P0, PT, R4, UR4, PT ;  /* 0x0000000404007c0c */ /* 0x000fe2000bf06070 */
[----:B------:R-:W-:-:S05]  /*0d00*/  IMAD R3, R3, UR4, R6 ;  /* 0x0000000403037c24 */ /* 0x000fca000f8e0206 */
[----:B------:R-:W-:Y:S02]  /*0d10*/  IADD3.X R5, PT, PT, RZ, ~R3, RZ, P1, !PT ;  /* 0x80000003ff057210 */ /* 0x000fe40000ffe4ff */
[----:B------:R-:W-:Y:S02]  /*0d20*/  IADD3 R3, P1, PT, R4, -UR4, RZ ;  /* 0x8000000404037c10 */ /* 0x000fe4000ff3e0ff */
[C---:B------:R-:W-:Y:S02]  /*0d30*/  ISETP.GE.U32.AND.EX P0, PT, R5.reuse, UR5, PT, P0 ;  /* 0x0000000505007c0c */ /* 0x040fe4000bf06100 */
[----:B------:R-:W-:Y:S02]  /*0d40*/  IADD3.X R6, PT, PT, R5, ~UR5, RZ, P1, !PT ;  /* 0x8000000505067c10 */ /* 0x000fe40008ffe4ff */
[----:B------:R-:W-:Y:S02]  /*0d50*/  SEL R3, R3, R4, P0 ;  /* 0x0000000403037207 */ /* 0x000fe40000000000 */
[----:B------:R-:W-:-:S02]  /*0d60*/  SEL R6, R6, R5, P0 ;  /* 0x0000000506067207 */ /* 0x000fc40000000000 */
[C---:B------:R-:W-:Y:S02]  /*0d70*/  ISETP.GE.U32.AND P0, PT, R3.reuse, UR4, PT ;  /* 0x0000000403007c0c */ /* 0x040fe4000bf06070 */
[----:B------:R-:W-:Y:S02]  /*0d80*/  IADD3 R4, P2, PT, R3, -UR4, RZ ;  /* 0x8000000403047c10 */ /* 0x000fe4000ff5e0ff */
[C---:B------:R-:W-:Y:S02]  /*0d90*/  ISETP.GE.U32.AND.EX P0, PT, R6.reuse, UR5, PT, P0 ;  /* 0x0000000506007c0c */ /* 0x040fe4000bf06100 */
[----:B------:R-:W-:Y:S02]  /*0da0*/  ISETP.NE.U32.AND P1, PT, RZ, UR8, PT ;  /* 0x00000008ff007c0c */ /* 0x000fe4000bf25070 */
[----:B------:R-:W-:Y:S02]  /*0db0*/  IADD3.X R5, PT, PT, R6, ~UR5, RZ, P2, !PT ;  /* 0x8000000506057c10 */ /* 0x000fe400097fe4ff */
[----:B------:R-:W-:Y:S01]  /*0dc0*/  SEL R4, R4, R3, P0 ;  /* 0x0000000304047207 */ /* 0x000fe20000000000 */
[----:B------:R-:W-:Y:S01]  /*0dd0*/  IMAD.MOV.U32 R3, RZ, RZ, 0x0 ;  /* 0x00000000ff037424 */ /* 0x000fe200078e00ff */
[----:B------:R-:W-:-:S02]  /*0de0*/  ISETP.NE.AND.EX P1, PT, RZ, UR9, PT, P1 ;  /* 0x00000009ff007c0c */ /* 0x000fc4000bf25310 */
[----:B------:R-:W-:Y:S02]  /*0df0*/  SEL R5, R5, R6, P0 ;  /* 0x0000000605057207 */ /* 0x000fe40000000000 */
[----:B------:R-:W-:Y:S02]  /*0e00*/  SEL R4, R4, 0xffffffff, P1 ;  /* 0xffffffff04047807 */ /* 0x000fe40000800000 */
[----:B------:R-:W-:Y:S01]  /*0e10*/  SEL R5, R5, 0xffffffff, P1 ;  /* 0xffffffff05057807 */ /* 0x000fe20000800000 */
[----:B------:R-:W-:Y:S06]  /*0e20*/  RET.REL.NODEC R2 `(_Z12reduce_sum2DPfS_lll) ;  /* 0xfffffff002747950 */ /* 0x000fec0003c3ffff */
.L_x_73:
        /* <DEDUP_REMOVED lines=13> */
.L_x_151:


//--------------------- .text._Z11sum_mat_colPfS_S_ll --------------------------
	.section	.text._Z11sum_mat_colPfS_S_ll,"ax",@progbits
	.align	128
        .global         _Z11sum_mat_colPfS_S_ll
        .type           _Z11sum_mat_colPfS_S_ll,@function
        .size           _Z11sum_mat_colPfS_S_ll,(.L_x_152 - _Z11sum_mat_colPfS_S_ll)
        .other          _Z11sum_mat_colPfS_S_ll,@"STO_CUDA_ENTRY STV_DEFAULT"
_Z11sum_mat_colPfS_S_ll:
.text._Z11sum_mat_colPfS_S_ll:
[----:B------:R-:W-:Y:S01]  /*0000*/  LDC R1, c[0x0][0x37c] ;  /* 0x0000df00ff017b82 */ /* 0x000fe20000000800 */
[----:B------:R-:W0:Y:S01]  /*0010*/  S2R R5, SR_TID.X ;  /* 0x0000000000057919 */ /* 0x000e220000002100 */
[----:B------:R-:W1:Y:S06]  /*0020*/  LDCU.64 UR10, c[0x0][0x3a0] ;  /* 0x00007400ff0a77ac */ /* 0x000e6c0008000a00 */
[----:B------:R-:W0:Y:S01]  /*0030*/  S2UR UR7, SR_CTAID.X ;  /* 0x00000000000779c3 */ /* 0x000e220000002500 */
[----:B------:R-:W1:Y:S07]  /*0040*/  LDCU.64 UR8, c[0x0][0x398] ;  /* 0x00007300ff0877ac */ /* 0x000e6e0008000a00 */
[----:B------:R-:W0:Y:S01]  /*0050*/  LDC R0, c[0x0][0x360] ;  /* 0x0000d800ff007b82 */ /* 0x000e220000000800 */
[----:B-1----:R-:W-:-:S02]  /*0060*/  UIMAD UR6, UR11, UR8, URZ ;  /* 0x000000080b0672a4 */ /* 0x002fc4000f8e02ff */
[----:B------:R-:W-:Y:S02]  /*0070*/  UIMAD.WIDE.U32 UR4, UR10, UR8, URZ ;  /* 0x000000080a0472a5 */ /* 0x000fe4000f8e00ff */
[----:B------:R-:W-:-:S04]  /*0080*/  UIMAD UR6, UR10, UR9, UR6 ;  /* 0x000000090a0672a4 */ /* 0x000fc8000f8e0206 */
[----:B------:R-:W-:Y:S01]  /*0090*/  UIADD3 UR5, UPT, UPT, UR5, UR6, URZ ;  /* 0x0000000605057290 */ /* 0x000fe2000fffe0ff */
[----:B0-----:R-:W-:-:S05]  /*00a0*/  IMAD R5, R0, UR7, R5 ;  /* 0x0000000700057c24 */ /* 0x001fca000f8e0205 */
[----:B------:R-:W-:Y:S01]  /*00b0*/  IMAD.U32 R0, RZ, RZ, UR5 ;  /* 0x00000005ff007e24 */ /* 0x000fe2000f8e00ff */
[----:B------:R-:W-:-:S04]  /*00c0*/  ISETP.LT.U32.AND P0, PT, R5, UR4, PT ;  /* 0x0000000405007c0c */ /* 0x000fc8000bf01070 */
[----:B------:R-:W-:-:S13]  /*00d0*/  ISETP.GT.AND.EX P0, PT, R0, RZ, PT, P0 ;  /* 0x000000ff0000720c */ /* 0x000fda0003f04300 */
[----:B------:R-:W-:Y:S05]  /*00e0*/  @!P0 EXIT ;  /* 0x000000000000894d */ /* 0x000fea0003800000 */
[----:B------:R-:W0:Y:S01]  /*00f0*/  LDCU.64 UR6, c[0x0][0x380] ;  /* 0x00007000ff0677ac */ /* 0x000e220008000a00 */
[----:B------:R-:W-:Y:S01]  /*0100*/  IMAD.SHL.U32 R0, R5, 0x4, RZ ;  /* 0x0000000405007824 */ /* 0x000fe200078e00ff */
[----:B------:R-:W-:Y:S01]  /*0110*/  SHF.R.U32.HI R7, RZ, 0x1e, R5 ;  /* 0x0000001eff077819 */ /* 0x000fe20000011605 */
[----:B------:R-:W1:Y:S03]  /*0120*/  LDCU.64 UR4, c[0x0][0x358] ;  /* 0x00006b00ff0477ac */ /* 0x000e660008000a00 */
[----:B0-----:R-:W-:-:S04]  /*0130*/  IADD3 R2, P0, PT, R0, UR6, RZ ;  /* 0x0000000600027c10 */ /* 0x001fc8000ff1e0ff */
[----:B------:R-:W-:-:S05]  /*0140*/  IADD3.X R3, PT, PT, R7, UR7, RZ, P0, !PT ;  /* 0x0000000707037c10 */ /* 0x000fca00087fe4ff */
[----:B-1----:R0:W5:Y:S01]  /*0150*/  LDG.E R4, desc[UR4][R2.64] ;  /* 0x0000000402047981 */ /* 0x002162000c1e1900 */
[----:B------:R-:W-:-:S09]  /*0160*/  UISETP.NE.U32.AND UP0, UPT, UR11, URZ, UPT ;  /* 0x000000ff0b00728c */ /* 0x000fd2000bf05070 */
[----:B0-----:R-:W-:Y:S05]  /*0170*/  BRA.U UP0, `(.L_x_74) ;  /* 0x0000000100507547 */ /* 0x001fea000b800000 */
        /* <DEDUP_REMOVED lines=8> */
[----:B------:R-:W-:-:S04]  /*0200*/  IMAD.HI.U32 R8, R3, R9, R2 ;  /* 0x0000000903087227 */ /* 0x000fc800078e0002 */
[----:B------:R-:W-:Y:S02]  /*0210*/  IMAD.MOV.U32 R3, RZ, RZ, RZ ;  /* 0x000000ffff037224 */ /* 0x000fe400078e00ff */
[----:B------:R-:W-:-:S04]  /*0220*/  IMAD.HI.U32 R2, R8, R5, RZ ;  /* 0x0000000508027227 */ /* 0x000fc800078e00ff */
[----:B------:R-:W-:-:S04]  /*0230*/  IMAD.MOV R8, RZ, RZ, -R2 ;  /* 0x000000ffff087224 */ /* 0x000fc800078e0a02 */
[----:B------:R-:W-:-:S05]  /*0240*/  IMAD R5, R8, UR10, R5 ;  /* 0x0000000a08057c24 */ /* 0x000fca000f8e0205 */
[----:B------:R-:W-:-:S13]  /*0250*/  ISETP.GE.U32.AND P0, PT, R5, UR10, PT ;  /* 0x0000000a05007c0c */ /* 0x000fda000bf06070 */
[----:B------:R-:W-:Y:S02]  /*0260*/  @P0 VIADD R5, R5, -UR10 ;  /* 0x8000000a05050c36 */ /* 0x000fe40008000000 */
[----:B------:R-:W-:-:S03]  /*0270*/  @P0 VIADD R2, R2, 0x1 ;  /* 0x0000000102020836 */ /* 0x000fc60000000000 */
[----:B------:R-:W-:-:S13]  /*0280*/  ISETP.GE.U32.AND P1, PT, R5, UR10, PT ;  /* 0x0000000a05007c0c */ /* 0x000fda000bf26070 */
[----:B------:R-:W-:Y:S02]  /*0290*/  @P1 IADD3 R2, PT, PT, R2, 0x1, RZ ;  /* 0x0000000102021810 */ /* 0x000fe40007ffe0ff */
[----:B------:R-:W-:Y:S01]  /*02a0*/  @!P2 LOP3.LUT R2, RZ, UR10, RZ, 0x33, !PT ;  /* 0x0000000aff02ac12 */ /* 0x000fe2000f8e33ff */
[----:B------:R-:W-:Y:S06]  /*02b0*/  BRA `(.L_x_75) ;  /* 0x0000000000107947 */ /* 0x000fec0003800000 */
.L_x_74:
[----:B------:R-:W-:-:S07]  /*02c0*/  MOV R6, 0x2e0 ;  /* 0x000002e000067802 */ /* 0x000fce0000000f00 */
[----:B-----5:R-:W-:Y:S05]  /*02d0*/  CALL.REL.NOINC `($__internal_3_$__cuda_sm20_div_s64) ;  /* 0x0000000000307944 */ /* 0x020fea0003c00000 */
[----:B------:R-:W-:Y:S02]  /*02e0*/  IMAD.MOV.U32 R2, RZ, RZ, R5 ;  /* 0x000000ffff027224 */ /* 0x000fe400078e0005 */
[----:B------:R-:W-:-:S07]  /*02f0*/  IMAD.MOV.U32 R3, RZ, RZ, R8 ;  /* 0x000000ffff037224 */ /* 0x000fce00078e0008 */
.L_x_75:
[----:B------:R-:W0:Y:S02]  /*0300*/  LDCU.64 UR6, c[0x0][0x388] ;  /* 0x00007100ff0677ac */ /* 0x000e240008000a00 */
[----:B0-----:R-:W-:-:S04]  /*0310*/  LEA R8, P0, R2, UR6, 0x2 ;  /* 0x0000000602087c11 */ /* 0x001fc8000f8010ff */
[----:B------:R-:W-:Y:S01]  /*0320*/  LEA.HI.X R9, R2, UR7, R3, 0x2, P0 ;  /* 0x0000000702097c11 */ /* 0x000fe200080f1403 */
[----:B------:R-:W0:Y:S05]  /*0330*/  LDCU.64 UR6, c[0x0][0x390] ;  /* 0x00007200ff0677ac */ /* 0x000e2a0008000a00 */
[----:B------:R-:W2:Y:S01]  /*0340*/  LDG.E R9, desc[UR4][R8.64] ;  /* 0x0000000408097981 */ /* 0x000ea2000c1e1900 */
[----:B0-----:R-:W-:-:S04]  /*0350*/  IADD3 R2, P0, PT, R0, UR6, RZ ;  /* 0x0000000600027c10 */ /* 0x001fc8000ff1e0ff */
[----:B------:R-:W-:Y:S01]  /*0360*/  IADD3.X R3, PT, PT, R7, UR7, RZ, P0, !PT ;  /* 0x0000000707037c10 */ /* 0x000fe200087fe4ff */
[----:B--2--5:R-:W-:-:S05]  /*0370*/  FADD R5, R4, R9 ;  /* 0x0000000904057221 */ /* 0x024fca0000000000 */
[----:B------:R-:W-:Y:S01]  /*0380*/  STG.E desc[UR4][R2.64], R5 ;  /* 0x0000000502007986 */ /* 0x000fe2000c101904 */
[----:B------:R-:W-:Y:S05]  /*0390*/  EXIT ;  /* 0x000000000000794d */ /* 0x000fea0003800000 */
        .weak           $__internal_3_$__cuda_sm20_div_s64
        .type           $__internal_3_$__cuda_sm20_div_s64,@function
        .size           $__internal_3_$__cuda_sm20_div_s64,(.L_x_152 - $__internal_3_$__cuda_sm20_div_s64)
$__internal_3_$__cuda_sm20_div_s64:
        /* <DEDUP_REMOVED lines=20> */
[----:B------:R-:W-:-:S05]  /*04e0*/  IMAD.HI.U32 R10, P2, R9, R13, R10 ;  /* 0x0000000d090a7227 */ /* 0x000fca000784000a */
[----:B------:R-:W-:Y:S02]  /*04f0*/  IADD3 R11, P3, PT, R17, R10, RZ ;  /* 0x0000000a110b7210 */ /* 0x000fe40007f7e0ff */
[----:B------:R-:W-:-:S03]  /*0500*/  IADD3.X R10, PT, PT, R15, R9, RZ, P0, !PT ;  /* 0x000000090f0a7210 */ /* 0x000fc600007fe4ff */
[----:B------:R-:W-:Y:S01]  /*0510*/  IMAD.WIDE.U32 R8, R11, R2, RZ ;  /* 0x000000020b087225 */ /* 0x000fe200078e00ff */
[----:B------:R-:W-:-:S03]  /*0520*/  IADD3.X R13, PT, PT, RZ, RZ, R10, P3, P2 ;  /* 0x000000ffff0d7210 */ /* 0x000fc60001fe440a */
[----:B------:R-:W-:Y:S01]  /*0530*/  IMAD R9, R11, R3, R9 ;  /* 0x000000030b097224 */ /* 0x000fe200078e0209 */
[----:B------:R-:W-:-:S03]  /*0540*/  IADD3 R15, P0, PT, RZ, -R8, RZ ;  /* 0x80000008ff0f7210 */ /* 0x000fc60007f1e0ff */
[----:B------:R-:W-:Y:S02]  /*0550*/  IMAD R9, R13, R2, R9 ;  /* 0x000000020d097224 */ /* 0x000fe400078e0209 */
[----:B------:R-:W-:-:S04]  /*0560*/  IMAD.HI.U32 R10, R11, R15, RZ ;  /* 0x0000000f0b0a7227 */ /* 0x000fc800078e00ff */
[----:B------:R-:W-:-:S04]  /*0570*/  IMAD.X R8, RZ, RZ, ~R9, P0 ;  /* 0x000000ffff087224 */ /* 0x000fc800000e0e09 */
        /* <DEDUP_REMOVED lines=8> */
[----:B------:R-:W-:Y:S02]  /*0600*/  IMAD.MOV.U32 R9, RZ, RZ, RZ ;  /* 0x000000ffff097224 */ /* 0x000fe400078e00ff */
[----:B------:R-:W-:-:S04]  /*0610*/  IMAD.WIDE.U32 R8, RZ, R10, R8 ;  /* 0x0000000aff087225 */ /* 0x000fc800078e0008 */
[----:B------:R-:W-:-:S05]  /*0620*/  IMAD.HI.U32 R8, P0, R13, R5, R8 ;  /* 0x000000050d087227 */ /* 0x000fca0007800008 */
[----:B------:R-:W-:Y:S02]  /*0630*/  IADD3 R11, P2, PT, RZ, R8, RZ ;  /* 0x00000008ff0b7210 */ /* 0x000fe40007f5e0ff */
[----:B------:R-:W-:-:S03]  /*0640*/  IADD3.X R10, PT, PT, RZ, RZ, RZ, P0, !PT ;  /* 0x000000ffff0a7210 */ /* 0x000fc600007fe4ff */
[----:B------:R-:W-:-:S04]  /*0650*/  IMAD.WIDE.U32 R8, R11, R2, RZ ;  /* 0x000000020b087225 */ /* 0x000fc800078e00ff */
[----:B------:R-:W-:Y:S01]  /*0660*/  IMAD.X R13, RZ, RZ, R10, P2 ;  /* 0x000000ffff0d7224 */ /* 0x000fe200010e060a */
[----:B------:R-:W-:Y:S01]  /*0670*/  IADD3 R15, P2, PT, -R8, R5, RZ ;  /* 0x00000005080f7210 */ /* 0x000fe20007f5e1ff */
[C---:B------:R-:W-:Y:S01]  /*0680*/  IMAD R9, R11.reuse, R3, R9 ;  /* 0x000000030b097224 */ /* 0x040fe200078e0209 */
[----:B------:R-:W-:Y:S02]  /*0690*/  IADD3 R10, P3, PT, R11, 0x1, RZ ;  /* 0x000000010b0a7810 */ /* 0x000fe40007f7e0ff */
[-C--:B------:R-:W-:Y:S01]  /*06a0*/  ISETP.GE.U32.AND P0, PT, R15, R2.reuse, PT ;  /* 0x000000020f00720c */ /* 0x080fe20003f06070 */
[----:B------:R-:W-:Y:S01]  /*06b0*/  IMAD R9, R13, R2, R9 ;  /* 0x000000020d097224 */ /* 0x000fe200078e0209 */
[----:B------:R-:W-:-:S03]  /*06c0*/  IADD3.X R8, PT, PT, RZ, R13, RZ, P3, !PT ;  /* 0x0000000dff087210 */ /* 0x000fc60001ffe4ff */
[----:B------:R-:W-:Y:S01]  /*06d0*/  IMAD.X R17, RZ, RZ, ~R9, P2 ;  /* 0x000000ffff117224 */ /* 0x000fe200010e0e09 */
[----:B------:R-:W-:-:S04]  /*06e0*/  IADD3 R5, P2, PT, R15, -R2, RZ ;  /* 0x800000020f057210 */ /* 0x000fc80007f5e0ff */
[C---:B------:R-:W-:Y:S01]  /*06f0*/  ISETP.GE.U32.AND.EX P0, PT, R17.reuse, R3, PT, P0 ;  /* 0x000000031100720c */ /* 0x040fe20003f06100 */
[----:B------:R-:W-:-:S03]  /*0700*/  IMAD.X R9, R17, 0x1, ~R3, P2 ;  /* 0x0000000111097824 */ /* 0x000fc600010e0e03 */
[----:B------:R-:W-:Y:S02]  /*0710*/  SEL R5, R5, R15, P0 ;  /* 0x0000000f05057207 */ /* 0x000fe40000000000 */
[----:B------:R-:W-:Y:S02]  /*0720*/  SEL R10, R10, R11, P0 ;  /* 0x0000000b0a0a7207 */ /* 0x000fe40000000000 */
[----:B------:R-:W-:Y:S02]  /*0730*/  SEL R9, R9, R17, P0 ;  /* 0x0000001109097207 */ /* 0x000fe40000000000 */
[----:B------:R-:W-:Y:S02]  /*0740*/  ISETP.GE.U32.AND P2, PT, R5, R2, PT ;  /* 0x000000020500720c */ /* 0x000fe40003f46070 */
[----:B------:R-:W-:Y:S02]  /*0750*/  SEL R13, R8, R13, P0 ;  /* 0x0000000d080d7207 */ /* 0x000fe40000000000 */
[----:B------:R-:W-:-:S02]  /*0760*/  IADD3 R5, P3, PT, R10, 0x1, RZ ;  /* 0x000000010a057810 */ /* 0x000fc40007f7e0ff */
[----:B------:R-:W-:-:S03]  /*0770*/  ISETP.GE.U32.AND.EX P0, PT, R9, R3, PT, P2 ;  /* 0x000000030900720c */ /* 0x000fc60003f06120 */
[----:B------:R-:W-:Y:S01]  /*0780*/  IMAD.X R8, RZ, RZ, R13, P3 ;  /* 0x000000ffff087224 */ /* 0x000fe200018e060d */
[----:B------:R-:W-:-:S04]  /*0790*/  SEL R5, R5, R10, P0 ;  /* 0x0000000a05057207 */ /* 0x000fc80000000000 */
[----:B------:R-:W-:Y:S02]  /*07a0*/  SEL R8, R8, R13, P0 ;  /* 0x0000000d08087207 */ /* 0x000fe40000000000 */
[-C--:B------:R-:W-:Y:S02]  /*07b0*/  IADD3 R2, P2, PT, RZ, -R5.reuse, RZ ;  /* 0x80000005ff027210 */ /* 0x080fe40007f5e0ff */
[----:B------:R-:W-:Y:S02]  /*07c0*/  ISETP.NE.U32.AND P0, PT, RZ, UR6, PT ;  /* 0x00000006ff007c0c */ /* 0x000fe4000bf05070 */
[----:B------:R-:W-:Y:S01]  /*07d0*/  SEL R5, R2, R5, !P1 ;  /* 0x0000000502057207 */ /* 0x000fe20004800000 */
[----:B------:R-:W-:Y:S01]  /*07e0*/  IMAD.X R3, RZ, RZ, ~R8, P2 ;  /* 0x000000ffff037224 */ /* 0x000fe200010e0e08 */
[----:B------:R-:W-:Y:S02]  /*07f0*/  MOV R2, R6 ;  /* 0x0000000600027202 */ /* 0x000fe40000000f00 */
[----:B------:R-:W-:-:S02]  /*0800*/  ISETP.NE.AND.EX P0, PT, RZ, UR7, PT, P0 ;  /* 0x00000007ff007c0c */ /* 0x000fc4000bf05300 */
[----:B------:R-:W-:Y:S01]  /*0810*/  SEL R8, R3, R8, !P1 ;  /* 0x0000000803087207 */ /* 0x000fe20004800000 */
[----:B------:R-:W-:Y:S01]  /*0820*/  IMAD.MOV.U32 R3, RZ, RZ, 0x0 ;  /* 0x00000000ff037424 */ /* 0x000fe200078e00ff */
[----:B------:R-:W-:Y:S02]  /*0830*/  SEL R5, R5, 0xffffffff, P0 ;  /* 0xffffffff05057807 */ /* 0x000fe40000000000 */
[----:B------:R-:W-:Y:S01]  /*0840*/  SEL R8, R8, 0xffffffff, P0 ;  /* 0xffffffff08087807 */ /* 0x000fe20000000000 */
[----:B------:R-:W-:Y:S06]  /*0850*/  RET.REL.NODEC R2 `(_Z11sum_mat_colPfS_S_ll) ;  /* 0xfffffff402e87950 */ /* 0x000fec0003c3ffff */
.L_x_76:
        /* <DEDUP_REMOVED lines=10> */
.L_x_152:


//--------------------- .text._Z11sum_mat_rowPfS_S_ll --------------------------
	.section	.text._Z11sum_mat_rowPfS_S_ll,"ax",@progbits
	.align	128
        .global         _Z11sum_mat_rowPfS_S_ll
        .type           _Z11sum_mat_rowPfS_S_ll,@function
        .size           _Z11sum_mat_rowPfS_S_ll,(.L_x_153 - _Z11sum_mat_rowPfS_S_ll)
        .other          _Z11sum_mat_rowPfS_S_ll,@"STO_CUDA_ENTRY STV_DEFAULT"
_Z11sum_mat_rowPfS_S_ll:
.text._Z11sum_mat_rowPfS_S_ll:
        /* <DEDUP_REMOVED lines=32> */
[----:B------:R-:W-:-:S04]  /*0200*/  IMAD.HI.U32 R8, R5, R7, R4 ;  /* 0x0000000705087227 */ /* 0x000fc800078e0004 */
[----:B------:R-:W-:Y:S02]  /*0210*/  IMAD.MOV.U32 R5, RZ, RZ, RZ ;  /* 0x000000ffff057224 */ /* 0x000fe400078e00ff */
[----:B------:R-:W-:-:S05]  /*0220*/  IMAD.HI.U32 R8, R8, R3, RZ ;  /* 0x0000000308087227 */ /* 0x000fca00078e00ff */
[----:B------:R-:W-:-:S05]  /*0230*/  IADD3 R8, PT, PT, -R8, RZ, RZ ;  /* 0x000000ff08087210 */ /* 0x000fca0007ffe1ff */
[----:B------:R-:W-:-:S05]  /*0240*/  IMAD R3, R8, UR10, R3 ;  /* 0x0000000a08037c24 */ /* 0x000fca000f8e0203 */
[----:B------:R-:W-:-:S13]  /*0250*/  ISETP.GE.U32.AND P0, PT, R3, UR10, PT ;  /* 0x0000000a03007c0c */ /* 0x000fda000bf06070 */
[----:B------:R-:W-:-:S05]  /*0260*/  @P0 VIADD R3, R3, -UR10 ;  /* 0x8000000a03030c36 */ /* 0x000fca0008000000 */
[----:B------:R-:W-:-:S13]  /*0270*/  ISETP.GE.U32.AND P0, PT, R3, UR10, PT ;  /* 0x0000000a03007c0c */ /* 0x000fda000bf06070 */
[----:B------:R-:W-:Y:S01]  /*0280*/  @P0 VIADD R3, R3, -UR10 ;  /* 0x8000000a03030c36 */ /* 0x000fe20008000000 */
[----:B------:R-:W-:-:S04]  /*0290*/  @!P1 LOP3.LUT R3, RZ, UR10, RZ, 0x33, !PT ;  /* 0x0000000aff039c12 */ /* 0x000fc8000f8e33ff */
[----:B------:R-:W-:Y:S01]  /*02a0*/  MOV R4, R3 ;  /* 0x0000000300047202 */ /* 0x000fe20000000f00 */
[----:B------:R-:W-:Y:S06]  /*02b0*/  BRA `(.L_x_78) ;  /* 0x0000000000107947 */ /* 0x000fec0003800000 */
.L_x_77:
[----:B------:R-:W-:-:S07]  /*02c0*/  MOV R4, 0x2e0 ;  /* 0x000002e000047802 */ /* 0x000fce0000000f00 */
[----:B-----5:R-:W-:Y:S05]  /*02d0*/  CALL.REL.NOINC `($__internal_4_$__cuda_sm20_rem_s64) ;  /* 0x0000000000307944 */ /* 0x020fea0003c00000 */
[----:B------:R-:W-:Y:S01]  /*02e0*/  IMAD.MOV.U32 R4, RZ, RZ, R3 ;  /* 0x000000ffff047224 */ /* 0x000fe200078e0003 */
[----:B------:R-:W-:-:S07]  /*02f0*/  MOV R5, R6 ;  /* 0x0000000600057202 */ /* 0x000fce0000000f00 */
.L_x_78:
        /* <DEDUP_REMOVED lines=10> */
        .weak           $__internal_4_$__cuda_sm20_rem_s64
        .type           $__internal_4_$__cuda_sm20_rem_s64,@function
        .size           $__internal_4_$__cuda_sm20_rem_s64,(.L_x_153 - $__internal_4_$__cuda_sm20_rem_s64)
$__internal_4_$__cuda_sm20_rem_s64:
        /* <DEDUP_REMOVED lines=8> */
[----:B0-----:R-:W-:-:S06]  /*0420*/  VIADD R6, R5, 0x1ffffffe ;  /* 0x1ffffffe05067836 */ /* 0x001fcc0000000000 */
[----:B------:R-:W0:Y:S02]  /*0430*/  F2I.U64.TRUNC R6, R6 ;  /* 0x0000000600067311 */ /* 0x000e24000020d800 */
[----:B0-----:R-:W-:-:S04]  /*0440*/  IMAD.WIDE.U32 R8, R6, UR4, RZ ;  /* 0x0000000406087c25 */ /* 0x001fc8000f8e00ff */
[----:B------:R-:W-:Y:S01]  /*0450*/  IMAD R9, R6, UR5, R9 ;  /* 0x0000000506097c24 */ /* 0x000fe2000f8e0209 */
[----:B------:R-:W-:-:S03]  /*0460*/  IADD3 R11, P0, PT, RZ, -R8, RZ ;  /* 0x80000008ff0b7210 */ /* 0x000fc60007f1e0ff */
[----:B------:R-:W-:Y:S02]  /*0470*/  IMAD R9, R7, UR4, R9 ;  /* 0x0000000407097c24 */ /* 0x000fe4000f8e0209 */
[----:B------:R-:W-:-:S04]  /*0480*/  IMAD.HI.U32 R8, R6, R11, RZ ;  /* 0x0000000b06087227 */ /* 0x000fc800078e00ff */
[----:B------:R-:W-:Y:S01]  /*0490*/  IMAD.X R13, RZ, RZ, ~R9, P0 ;  /* 0x000000ffff0d7224 */ /* 0x000fe200000e0e09 */
[----:B------:R-:W-:-:S03]  /*04a0*/  MOV R9, R6 ;  /* 0x0000000600097202 */ /* 0x000fc60000000f00 */
[-C--:B------:R-:W-:Y:S02]  /*04b0*/  IMAD R15, R7, R13.reuse, RZ ;  /* 0x0000000d070f7224 */ /* 0x080fe400078e02ff */
[----:B------:R-:W-:-:S04]  /*04c0*/  IMAD.WIDE.U32 R8, P0, R6, R13, R8 ;  /* 0x0000000d06087225 */ /* 0x000fc80007800008 */
[----:B------:R-:W-:-:S04]  /*04d0*/  IMAD.HI.U32 R5, R7, R13, RZ ;  /* 0x0000000d07057227 */ /* 0x000fc800078e00ff */
[----:B------:R-:W-:-:S04]  /*04e0*/  IMAD.HI.U32 R8, P1, R7, R11, R8 ;  /* 0x0000000b07087227 */ /* 0x000fc80007820008 */
[----:B------:R-:W-:Y:S01]  /*04f0*/  IMAD.X R5, R5, 0x1, R7, P0 ;  /* 0x0000000105057824 */ /* 0x000fe200000e0607 */
        /* <DEDUP_REMOVED lines=10> */
[----:B------:R-:W-:-:S04]  /*05a0*/  IMAD.HI.U32 R8, P1, R5, R7, R8 ;  /* 0x0000000705087227 */ /* 0x000fc80007820008 */
[----:B------:R-:W-:Y:S01]  /*05b0*/  IMAD.HI.U32 R12, R5, R6, RZ ;  /* 0x00000006050c7227 */ /* 0x000fe200078e00ff */
[----:B------:R-:W-:-:S03]  /*05c0*/  IADD3 R8, P2, PT, R11, R8, RZ ;  /* 0x000000080b087210 */ /* 0x000fc60007f5e0ff */
[----:B------:R-:W-:Y:S01]  /*05d0*/  IMAD.MOV.U32 R7, RZ, RZ, RZ ;  /* 0x000000ffff077224 */ /* 0x000fe200078e00ff */
[----:B------:R-:W-:Y:S01]  /*05e0*/  IADD3.X R5, PT, PT, R12, R5, RZ, P0, !PT ;  /* 0x000000050c057210 */ /* 0x000fe200007fe4ff */
[----:B------:R-:W-:-:S03]  /*05f0*/  IMAD.HI.U32 R6, R8, R3, RZ ;  /* 0x0000000308067227 */ /* 0x000fc600078e00ff */
[----:B------:R-:W-:Y:S01]  /*0600*/  IADD3.X R5, PT, PT, RZ, RZ, R5, P2, P1 ;  /* 0x000000ffff057210 */ /* 0x000fe200017e2405 */
[----:B------:R-:W-:-:S04]  /*0610*/  IMAD.WIDE.U32 R6, RZ, R8, R6 ;  /* 0x00000008ff067225 */ /* 0x000fc800078e0006 */
[----:B------:R-:W-:-:S05]  /*0620*/  IMAD.HI.U32 R5, P0, R5, R3, R6 ;  /* 0x0000000305057227 */ /* 0x000fca0007800006 */
[----:B------:R-:W-:Y:S01]  /*0630*/  IADD3 R9, P1, PT, RZ, R5, RZ ;  /* 0x00000005ff097210 */ /* 0x000fe20007f3e0ff */
[----:B------:R-:W-:-:S04]  /*0640*/  IMAD.X R5, RZ, RZ, RZ, P0 ;  /* 0x000000ffff057224 */ /* 0x000fc800000e06ff */
[----:B------:R-:W-:Y:S01]  /*0650*/  IMAD.WIDE.U32 R6, R9, UR4, RZ ;  /* 0x0000000409067c25 */ /* 0x000fe2000f8e00ff */
[----:B------:R-:W-:-:S03]  /*0660*/  IADD3.X R5, PT, PT, RZ, R5, RZ, P1, !PT ;  /* 0x00000005ff057210 */ /* 0x000fc60000ffe4ff */
[----:B------:R-:W-:Y:S01]  /*0670*/  IMAD R8, R9, UR5, R7 ;  /* 0x0000000509087c24 */ /* 0x000fe2000f8e0207 */
[----:B------:R-:W-:-:S03]  /*0680*/  IADD3 R3, P1, PT, -R6, R3, RZ ;  /* 0x0000000306037210 */ /* 0x000fc60007f3e1ff */
[----:B------:R-:W-:Y:S01]  /*0690*/  IMAD R5, R5, UR4, R8 ;  /* 0x0000000405057c24 */ /* 0x000fe2000f8e0208 */
[----:B------:R-:W-:-:S03]  /*06a0*/  ISETP.GE.U32.AND P0, PT, R3, UR4, PT ;  /* 0x0000000403007c0c */ /* 0x000fc6000bf06070 */
[----:B------:R-:W-:Y:S01]  /*06b0*/  IMAD.X R6, RZ, RZ, ~R5, P1 ;  /* 0x000000ffff067224 */ /* 0x000fe200008e0e05 */
[----:B------:R-:W-:-:S04]  /*06c0*/  IADD3 R8, P1, PT, R3, -UR4, RZ ;  /* 0x8000000403087c10 */ /* 0x000fc8000ff3e0ff */
[C---:B------:R-:W-:Y:S02]  /*06d0*/  ISETP.GE.U32.AND.EX P0, PT, R6.reuse, UR5, PT, P0 ;  /* 0x0000000506007c0c */ /* 0x040fe4000bf06100 */
[----:B------:R-:W-:Y:S02]  /*06e0*/  IADD3.X R5, PT, PT, R6, ~UR5, RZ, P1, !PT ;  /* 0x8000000506057c10 */ /* 0x000fe40008ffe4ff */
[----:B------:R-:W-:Y:S02]  /*06f0*/  SEL R8, R8, R3, P0 ;  /* 0x0000000308087207 */ /* 0x000fe40000000000 */
[----:B------:R-:W-:Y:S02]  /*0700*/  SEL R5, R5, R6, P0 ;  /* 0x0000000605057207 */ /* 0x000fe40000000000 */
[C---:B------:R-:W-:Y:S02]  /*0710*/  ISETP.GE.U32.AND P0, PT, R8.reuse, UR4, PT ;  /* 0x0000000408007c0c */ /* 0x040fe4000bf06070 */
[----:B------:R-:W-:-:S02]  /*0720*/  IADD3 R3, P2, PT, R8, -UR4, RZ ;  /* 0x8000000408037c10 */ /* 0x000fc4000ff5e0ff */
[C---:B------:R-:W-:Y:S02]  /*0730*/  ISETP.GE.U32.AND.EX P0, PT, R5.reuse, UR5, PT, P0 ;  /* 0x0000000505007c0c */ /* 0x040fe4000bf06100 */
[----:B------:R-:W-:Y:S02]  /*0740*/  IADD3.X R6, PT, PT, R5, ~UR5, RZ, P2, !PT ;  /* 0x8000000505067c10 */ /* 0x000fe400097fe4ff */
[----:B------:R-:W-:Y:S02]  /*0750*/  ISETP.NE.U32.AND P1, PT, RZ, UR8, PT ;  /* 0x00000008ff007c0c */ /* 0x000fe4000bf25070 */
[----:B------:R-:W-:Y:S01]  /*0760*/  SEL R6, R6, R5, P0 ;  /* 0x0000000506067207 */ /* 0x000fe20000000000 */
[----:B------:R-:W-:Y:S01]  /*0770*/  HFMA2 R5, -RZ, RZ, 0, 0 ;  /* 0x00000000ff057431 */ /* 0x000fe200000001ff */
[----:B------:R-:W-:Y:S02]  /*0780*/  ISETP.NE.AND.EX P1, PT, RZ, UR9, PT, P1 ;  /* 0x00000009ff007c0c */ /* 0x000fe4000bf25310 */
[----:B------:R-:W-:-:S02]  /*0790*/  SEL R3, R3, R8, P0 ;  /* 0x0000000803037207 */ /* 0x000fc40000000000 */
[----:B------:R-:W-:Y:S02]  /*07a0*/  SEL R6, R6, 0xffffffff, P1 ;  /* 0xffffffff06067807 */ /* 0x000fe40000800000 */
[----:B------:R-:W-:Y:S01]  /*07b0*/  SEL R3, R3, 0xffffffff, P1 ;  /* 0xffffffff03037807 */ /* 0x000fe20000800000 */
[----:B------:R-:W-:Y:S06]  /*07c0*/  RET.REL.NODEC R4 `(_Z11sum_mat_rowPfS_S_ll) ;  /* 0xfffffff8040c7950 */ /* 0x000fec0003c3ffff */
.L_x_79:
        /* <DEDUP_REMOVED lines=11> */
.L_x_153:


//--------------------- .text._Z6el_divPfS_S_lll  --------------------------
	.section	.text._Z6el_divPfS_S_lll,"ax",@progbits
	.align	128
        .global         _Z6el_divPfS_S_lll
        .type           _Z6el_divPfS_S_lll,@function
        .size           _Z6el_divPfS_S_lll,(.L_x_154 - _Z6el_divPfS_S_lll)
        .other          _Z6el_divPfS_S_lll,@"STO_CUDA_ENTRY STV_DEFAULT"
_Z6el_divPfS_S_lll:
.text._Z6el_divPfS_S_lll:
[----:B------:R-:W-:Y:S01]  /*0000*/  LDC R1, c[0x0][0x37c] ;  /* 0x0000df00ff017b82 */ /* 0x000fe20000000800 */
[----:B------:R-:W0:Y:S01]  /*0010*/  S2R R2, SR_TID.X ;  /* 0x0000000000027919 */ /* 0x000e220000002100 */
[----:B------:R-:W1:Y:S06]  /*0020*/  LDCU.128 UR8, c[0x0][0x3a0] ;  /* 0x00007400ff0877ac */ /* 0x000e6c0008000c00 */
[----:B------:R-:W0:Y:S08]  /*0030*/  S2UR UR7, SR_CTAID.X ;  /* 0x00000000000779c3 */ /* 0x000e300000002500 */
[----:B------:R-:W0:Y:S01]  /*0040*/  LDC R3, c[0x0][0x360] ;  /* 0x0000d800ff037b82 */ /* 0x000e220000000800 */
[----:B-1----:R-:W-:-:S02]  /*0050*/  UIMAD UR6, UR11, UR8, URZ ;  /* 0x000000080b0672a4 */ /* 0x002fc4000f8e02ff */
        /* <DEDUP_REMOVED lines=12> */
[----:B-1----:R-:W-:Y:S05]  /*0120*/  BRA.U !UP0, `(.L_x_80) ;  /* 0x0000000108747547 */ /* 0x002fea000b800000 */
[----:B------:R-:W0:Y:S01]  /*0130*/  LDCU.128 UR8, c[0x0][0x380] ;  /* 0x00007000ff0877ac */ /* 0x000e220008000c00 */
[----:B------:R-:W-:Y:S01]  /*0140*/  IMAD.SHL.U32 R4, R2, 0x4, RZ ;  /* 0x0000000402047824 */ /* 0x000fe200078e00ff */
[----:B------:R-:W-:-:S04]  /*0150*/  SHF.R.U32.HI R2, RZ, 0x1e, R2 ;  /* 0x0000001eff027819 */ /* 0x000fc80000011602 */
[----:B0-----:R-:W-:-:S04]  /*0160*/  IADD3 R8, P0, PT, R4, UR10, RZ ;  /* 0x0000000a04087c10 */ /* 0x001fc8000ff1e0ff */
[----:B------:R-:W-:-:S05]  /*0170*/  IADD3.X R9, PT, PT, R2, UR11, RZ, P0, !PT ;  /* 0x0000000b02097c10 */ /* 0x000fca00087fe4ff */
[----:B------:R-:W2:Y:S01]  /*0180*/  LDG.E R3, desc[UR4][R8.64] ;  /* 0x0000000408037981 */ /* 0x000ea2000c1e1900 */
[----:B------:R-:W-:-:S04]  /*0190*/  IADD3 R6, P0, PT, R4, UR8, RZ ;  /* 0x0000000804067c10 */ /* 0x000fc8000ff1e0ff */
[----:B------:R-:W-:-:S05]  /*01a0*/  IADD3.X R7, PT, PT, R2, UR9, RZ, P0, !PT ;  /* 0x0000000902077c10 */ /* 0x000fca00087fe4ff */
[----:B------:R-:W3:Y:S01]  /*01b0*/  LDG.E R0, desc[UR4][R6.64] ;  /* 0x0000000406007981 */ /* 0x000ee2000c1e1900 */
[----:B------:R-:W-:Y:S01]  /*01c0*/  BSSY.RECONVERGENT B0, `(.L_x_81) ;  /* 0x000000c000007945 */ /* 0x000fe20003800200 */
[----:B--2---:R-:W0:Y:S08]  /*01d0*/  MUFU.RCP R10, R3 ;  /* 0x00000003000a7308 */ /* 0x004e300000001000 */
[----:B---3--:R-:W1:Y:S01]  /*01e0*/  FCHK P0, R0, R3 ;  /* 0x0000000300007302 */ /* 0x008e620000000000 */
[----:B0-----:R-:W-:-:S04]  /*01f0*/  FFMA R5, -R3, R10, 1 ;  /* 0x3f80000003057423 */ /* 0x001fc8000000010a */
[----:B------:R-:W-:-:S04]  /*0200*/  FFMA R5, R10, R5, R10 ;  /* 0x000000050a057223 */ /* 0x000fc8000000000a */
[----:B------:R-:W-:-:S04]  /*0210*/  FFMA R10, R0, R5, RZ ;  /* 0x00000005000a7223 */ /* 0x000fc800000000ff */
[----:B------:R-:W-:-:S04]  /*0220*/  FFMA R11, -R3, R10, R0 ;  /* 0x0000000a030b7223 */ /* 0x000fc80000000100 */
[----:B------:R-:W-:Y:S01]  /*0230*/  FFMA R10, R5, R11, R10 ;  /* 0x0000000b050a7223 */ /* 0x000fe2000000000a */
[----:B-1----:R-:W-:Y:S06]  /*0240*/  @!P0 BRA `(.L_x_82) ;  /* 0x00000000000c8947 */ /* 0x002fec0003800000 */
[----:B------:R-:W-:-:S07]  /*0250*/  MOV R6, 0x270 ;  /* 0x0000027000067802 */ /* 0x000fce0000000f00 */
[----:B------:R-:W-:Y:S05]  /*0260*/  CALL.REL.NOINC `($__internal_5_$__cuda_sm3x_div_rn_noftz_f32_slowpath) ;  /* 0x0000000000907944 */ /* 0x000fea0003c00000 */
[----:B------:R-:W-:-:S07]  /*0270*/  IMAD.MOV.U32 R10, RZ, RZ, R0 ;  /* 0x000000ffff0a7224 */ /* 0x000fce00078e0000 */
.L_x_82:
[----:B------:R-:W-:Y:S05]  /*0280*/  BSYNC.RECONVERGENT B0 ;  /* 0x0000000000007941 */ /* 0x000fea0003800200 */
.L_x_81:
[----:B------:R-:W0:Y:S02]  /*0290*/  LDCU.64 UR6, c[0x0][0x390] ;  /* 0x00007200ff0677ac */ /* 0x000e240008000a00 */
[----:B0-----:R-:W-:-:S04]  /*02a0*/  IADD3 R4, P0, PT, R4, UR6, RZ ;  /* 0x0000000604047c10 */ /* 0x001fc8000ff1e0ff */
[----:B------:R-:W-:-:S05]  /*02b0*/  IADD3.X R5, PT, PT, R2, UR7, RZ, P0, !PT ;  /* 0x0000000702057c10 */ /* 0x000fca00087fe4ff */
[----:B------:R-:W2:Y:S02]  /*02c0*/  LDG.E R3, desc[UR4][R4.64] ;  /* 0x0000000404037981 */ /* 0x000ea4000c1e1900 */
[----:B--2---:R-:W-:-:S05]  /*02d0*/  FADD R3, R3, R10 ;  /* 0x0000000a03037221 */ /* 0x004fca0000000000 */
[----:B------:R-:W-:Y:S01]  /*02e0*/  STG.E desc[UR4][R4.64], R3 ;  /* 0x0000000304007986 */ /* 0x000fe2000c101904 */
[----:B------:R-:W-:Y:S05]  /*02f0*/  EXIT ;  /* 0x000000000000794d */ /* 0x000fea0003800000 */
.L_x_80:
        /* <DEDUP_REMOVED lines=21> */
.L_x_84:
[----:B------:R-:W-:Y:S05]  /*0450*/  BSYNC.RECONVERGENT B0 ;  /* 0x0000000000007941 */ /* 0x000fea0003800200 */
.L_x_83:
[----:B------:R-:W0:Y:S02]  /*0460*/  LDCU.64 UR6, c[0x0][0x390] ;  /* 0x00007200ff0677ac */ /* 0x000e240008000a00 */
[----:B0-----:R-:W-:-:S04]  /*0470*/  IADD3 R4, P0, PT, R4, UR6, RZ ;  /* 0x0000000604047c10 */ /* 0x001fc8000ff1e0ff */
[----:B------:R-:W-:-:S05]  /*0480*/  IADD3.X R5, PT, PT, R2, UR7, RZ, P0, !PT ;  /* 0x0000000702057c10 */ /* 0x000fca00087fe4ff */
[----:B------:R-:W-:Y:S01]  /*0490*/  STG.E desc[UR4][R4.64], R11 ;  /* 0x0000000b04007986 */ /* 0x000fe2000c101904 */
[----:B------:R-:W-:Y:S05]  /*04a0*/  EXIT ;  /* 0x000000000000794d */ /* 0x000fea0003800000 */
        .weak           $__internal_5_$__cuda_sm3x_div_rn_noftz_f32_slowpath
        .type           $__internal_5_$__cuda_sm3x_div_rn_noftz_f32_slowpath,@function
        .size           $__internal_5_$__cuda_sm3x_div_rn_noftz_f32_slowpath,(.L_x_154 - $__internal_5_$__cuda_sm3x_div_rn_noftz_f32_slowpath)
$__internal_5_$__cuda_sm3x_div_rn_noftz_f32_slowpath:
[----:B------:R-:W-:Y:S01]  /*04b0*/  SHF.R.U32.HI R7, RZ, 0x17, R3 ;  /* 0x00000017ff077819 */ /* 0x000fe20000011603 */
[----:B------:R-:W-:Y:S01]  /*04c0*/  BSSY.RECONVERGENT B1, `(.L_x_85) ;  /* 0x0000062000017945 */ /* 0x000fe20003800200 */
[----:B------:R-:W-:Y:S02]  /*04d0*/  SHF.R.U32.HI R5, RZ, 0x17, R0 ;  /* 0x00000017ff057819 */ /* 0x000fe40000011600 */
[----:B------:R-:W-:Y:S02]  /*04e0*/  LOP3.LUT R12, R7, 0xff, RZ, 0xc0, !PT ;  /* 0x000000ff070c7812 */ /* 0x000fe400078ec0ff */
[----:B------:R-:W-:-:S03]  /*04f0*/  LOP3.LUT R10, R5, 0xff, RZ, 0xc0, !PT ;  /* 0x000000ff050a7812 */ /* 0x000fc600078ec0ff */
[----:B------:R-:W-:Y:S02]  /*0500*/  VIADD R8, R12, 0xffffffff ;  /* 0xffffffff0c087836 */ /* 0x000fe40000000000 */
[----:B------:R-:W-:-:S03]  /*0510*/  VIADD R7, R10, 0xffffffff ;  /* 0xffffffff0a077836 */ /* 0x000fc60000000000 */
[----:B------:R-:W-:-:S04]  /*0520*/  ISETP.GT.U32.AND P0, PT, R8, 0xfd, PT ;  /* 0x000000fd0800780c */ /* 0x000fc80003f04070 */
[----:B------:R-:W-:-:S13]  /*0530*/  ISETP.GT.U32.OR P0, PT, R7, 0xfd, P0 ;  /* 0x000000fd0700780c */ /* 0x000fda0000704470 */
[----:B------:R-:W-:Y:S01]  /*0540*/  @!P0 IMAD.MOV.U32 R5, RZ, RZ, RZ ;  /* 0x000000ffff058224 */ /* 0x000fe200078e00ff */
        /* <DEDUP_REMOVED lines=19> */
[----:B------:R-:W-:Y:S02]  /*0680*/  @P0 IMAD.MOV.U32 R5, RZ, RZ, RZ ;  /* 0x000000ffff050224 */ /* 0x000fe400078e00ff */
[----:B------:R-:W-:Y:S01]  /*0690*/  @!P0 FFMA R0, R0, 1.84467440737095516160e+19, RZ ;  /* 0x5f80000000008823 */ /* 0x000fe200000000ff */
[----:B------:R-:W-:Y:S02]  /*06a0*/  @!P0 IMAD.MOV.U32 R5, RZ, RZ, -0x40 ;  /* 0xffffffc0ff058424 */ /* 0x000fe400078e00ff */
[----:B------:R-:W-:Y:S02]  /*06b0*/  @!P1 FFMA R3, R3, 1.84467440737095516160e+19, RZ ;  /* 0x5f80000003039823 */ /* 0x000fe400000000ff */
[----:B------:R-:W-:-:S07]  /*06c0*/  @!P1 VIADD R5, R5, 0x40 ;  /* 0x0000004005059836 */ /* 0x000fce0000000000 */
.L_x_86:
[----:B------:R-:W-:Y:S01]  /*06d0*/  LEA R8, R12, 0xc0800000, 0x17 ;  /* 0xc08000000c087811 */ /* 0x000fe200078eb8ff */
[----:B------:R-:W-:Y:S04]  /*06e0*/  BSSY.RECONVERGENT B2, `(.L_x_91) ;  /* 0x0000036000027945 */ /* 0x000fe80003800200 */
[----:B------:R-:W-:Y:S02]  /*06f0*/  IMAD.IADD R8, R3, 0x1, -R8 ;  /* 0x0000000103087824 */ /* 0x000fe400078e0a08 */
[----:B------:R-:W-:Y:S02]  /*0700*/  VIADD R3, R10, 0xffffff81 ;  /* 0xffffff810a037836 */ /* 0x000fe40000000000 */
[----:B------:R0:W1:Y:S01]  /*0710*/  MUFU.RCP R7, R8 ;  /* 0x0000000800077308 */ /* 0x0000620000001000 */
[----:B------:R-:W-:Y:S01]  /*0720*/  FADD.FTZ R9, -R8, -RZ ;  /* 0x800000ff08097221 */ /* 0x000fe20000010100 */
[C---:B------:R-:W-:Y:S01]  /*0730*/  IMAD R0, R3.reuse, -0x800000, R0 ;  /* 0xff80000003007824 */ /* 0x040fe200078e0200 */
[----:B0-----:R-:W-:-:S05]  /*0740*/  IADD3 R8, PT, PT, R3, 0x7f, -R12 ;  /* 0x0000007f03087810 */ /* 0x001fca0007ffe80c */
[----:B------:R-:W-:Y:S02]  /*0750*/  IMAD.IADD R8, R8, 0x1, R5 ;  /* 0x0000000108087824 */ /* 0x000fe400078e0205 */
[----:B-1----:R-:W-:-:S04]  /*0760*/  FFMA R10, R7, R9, 1 ;  /* 0x3f800000070a7423 */ /* 0x002fc80000000009 */
        /* <DEDUP_REMOVED lines=8> */
[----:B------:R-:W-:-:S04]  /*07f0*/  IMAD.IADD R9, R3, 0x1, R8 ;  /* 0x0000000103097824 */ /* 0x000fc800078e0208 */
[----:B------:R-:W-:-:S05]  /*0800*/  VIADD R3, R9, 0xffffffff ;  /* 0xffffffff09037836 */ /* 0x000fca0000000000 */
        /* <DEDUP_REMOVED lines=10> */
[CCC-:B------:R-:W-:Y:S01]  /*08b0*/  FFMA.RM R8, R14.reuse, R10.reuse, R7.reuse ;  /* 0x0000000a0e087223 */ /* 0x1c0fe20000004007 */
[C---:B------:R-:W-:Y:S02]  /*08c0*/  ISETP.NE.AND P2, PT, R9.reuse, RZ, PT ;  /* 0x000000ff0900720c */ /* 0x040fe40003f45270 */
[----:B------:R-:W-:Y:S02]  /*08d0*/  ISETP.NE.AND P1, PT, R9, RZ, PT ;  /* 0x000000ff0900720c */ /* 0x000fe40003f25270 */
[----:B------:R-:W-:Y:S01]  /*08e0*/  LOP3.LUT R5, R3, 0x7fffff, RZ, 0xc0, !PT ;  /* 0x007fffff03057812 */ /* 0x000fe200078ec0ff */
[----:B------:R-:W-:Y:S01]  /*08f0*/  FFMA.RP R3, R14, R10, R7 ;  /* 0x0000000a0e037223 */ /* 0x000fe20000008007 */
[----:B------:R-:W-:Y:S02]  /*0900*/  VIADD R10, R9, 0x20 ;  /* 0x00000020090a7836 */ /* 0x000fe40000000000 */
[----:B------:R-:W-:Y:S01]  /*0910*/  LOP3.LUT R5, R5, 0x800000, RZ, 0xfc, !PT ;  /* 0x0080000005057812 */ /* 0x000fe200078efcff */
[----:B------:R-:W-:Y:S01]  /*0920*/  IMAD.MOV R7, RZ, RZ, -R9 ;  /* 0x000000ffff077224 */ /* 0x000fe200078e0a09 */
[----:B------:R-:W-:-:S02]  /*0930*/  FSETP.NEU.FTZ.AND P0, PT, R3, R8, PT ;  /* 0x000000080300720b */ /* 0x000fc40003f1d000 */
[----:B------:R-:W-:Y:S02]  /*0940*/  SHF.L.U32 R10, R5, R10, RZ ;  /* 0x0000000a050a7219 */ /* 0x000fe400000006ff */
[----:B------:R-:W-:Y:S02]  /*0950*/  SEL R8, R7, RZ, P2 ;  /* 0x000000ff07087207 */ /* 0x000fe40001000000 */
[----:B------:R-:W-:Y:S02]  /*0960*/  ISETP.NE.AND P1, PT, R10, RZ, P1 ;  /* 0x000000ff0a00720c */ /* 0x000fe40000f25270 */
[----:B------:R-:W-:Y:S02]  /*0970*/  SHF.R.U32.HI R8, RZ, R8, R5 ;  /* 0x00000008ff087219 */ /* 0x000fe40000011605 */
[----:B------:R-:W-:Y:S02]  /*0980*/  PLOP3.LUT P0, PT, P0, P1, PT, 0xf8, 0x8f ;  /* 0x00000000008f781c */ /* 0x000fe40000703f70 */
[----:B------:R-:W-:-:S02]  /*0990*/  SHF.R.U32.HI R10, RZ, 0x1, R8 ;  /* 0x00000001ff0a7819 */ /* 0x000fc40000011608 */
[----:B------:R-:W-:-:S04]  /*09a0*/  SEL R3, RZ, 0x1, !P0 ;  /* 0x00000001ff037807 */ /* 0x000fc80004000000 */
[----:B------:R-:W-:-:S04]  /*09b0*/  LOP3.LUT R3, R3, 0x1, R10, 0xf8, !PT ;  /* 0x0000000103037812 */ /* 0x000fc800078ef80a */
[----:B------:R-:W-:-:S05]  /*09c0*/  LOP3.LUT R3, R3, R8, RZ, 0xc0, !PT ;  /* 0x0000000803037212 */ /* 0x000fca00078ec0ff */
[----:B------:R-:W-:-:S05]  /*09d0*/  IMAD.IADD R3, R10, 0x1, R3 ;  /* 0x000000010a037824 */ /* 0x000fca00078e0203 */
[----:B------:R-:W-:Y:S01]  /*09e0*/  LOP3.LUT R0, R3, R0, RZ, 0xfc, !PT ;  /* 0x0000000003007212 */ /* 0x000fe200078efcff */
[----:B------:R-:W-:Y:S06]  /*09f0*/  BRA `(.L_x_94) ;  /* 0x0000000000107947 */ /* 0x000fec0003800000 */
.L_x_93:
[----:B------:R-:W-:-:S04]  /*0a00*/  LOP3.LUT R0, R0, 0x80000000, RZ, 0xc0, !PT ;  /* 0x8000000000007812 */ /* 0x000fc800078ec0ff */
[----:B------:R-:W-:Y:S01]  /*0a10*/  LOP3.LUT R0, R0, 0x7f800000, RZ, 0xfc, !PT ;  /* 0x7f80000000007812 */ /* 0x000fe200078efcff */
[----:B------:R-:W-:Y:S06]  /*0a20*/  BRA `(.L_x_94) ;  /* 0x0000000000047947 */ /* 0x000fec0003800000 */
.L_x_92:
[----:B------:R-:W-:-:S07]  /*0a30*/  IMAD R0, R8, 0x800000, R0 ;  /* 0x0080000008007824 */ /* 0x000fce00078e0200 */
.L_x_94:
[----:B------:R-:W-:Y:S05]  /*0a40*/  BSYNC.RECONVERGENT B2 ;  /* 0x0000000000027941 */ /* 0x000fea0003800200 */
.L_x_91:
[----:B------:R-:W-:Y:S05]  /*0a50*/  BRA `(.L_x_95) ;  /* 0x0000000000207947 */ /* 0x000fea0003800000 */
.L_x_90:
[----:B------:R-:W-:-:S04]  /*0a60*/  LOP3.LUT R0, R3, 0x80000000, R0, 0x48, !PT ;  /* 0x8000000003007812 */ /* 0x000fc800078e4800 */
[----:B------:R-:W-:Y:S01]  /*0a70*/  LOP3.LUT R0, R0, 0x7f800000, RZ, 0xfc, !PT ;  /* 0x7f80000000007812 */ /* 0x000fe200078efcff */
[----:B------:R-:W-:Y:S06]  /*0a80*/  BRA `(.L_x_95) ;  /* 0x0000000000147947 */ /* 0x000fec0003800000 */
.L_x_89:
[----:B------:R-:W-:Y:S01]  /*0a90*/  LOP3.LUT R0, R3, 0x80000000, R0, 0x48, !PT ;  /* 0x8000000003007812 */ /* 0x000fe200078e4800 */
[----:B------:R-:W-:Y:S06]  /*0aa0*/  BRA `(.L_x_95) ;  /* 0x00000000000c7947 */ /* 0x000fec0003800000 */
.L_x_88:
[----:B------:R-:W0:Y:S01]  /*0ab0*/  MUFU.RSQ R0, -QNAN ;  /* 0xffc0000000007908 */ /* 0x000e220000001400 */
[----:B------:R-:W-:Y:S05]  /*0ac0*/  BRA `(.L_x_95) ;  /* 0x0000000000047947 */ /* 0x000fea0003800000 */
.L_x_87:
[----:B------:R-:W-:-:S07]  /*0ad0*/  FADD.FTZ R0, R0, R3 ;  /* 0x0000000300007221 */ /* 0x000fce0000010000 */
.L_x_95:
[----:B------:R-:W-:Y:S05]  /*0ae0*/  BSYNC.RECONVERGENT B1 ;  /* 0x0000000000017941 */ /* 0x000fea0003800200 */
.L_x_85:
[----:B------:R-:W-:-:S04]  /*0af0*/  IMAD.MOV.U32 R7, RZ, RZ, 0x0 ;  /* 0x00000000ff077424 */ /* 0x000fc800078e00ff */
[----:B0-----:R-:W-:Y:S05]  /*0b00*/  RET.REL.NODEC R6 `(_Z6el_divPfS_S_lll) ;  /* 0xfffffff4063c7950 */ /* 0x001fea0003c3ffff */
.L_x_96:
        /* <DEDUP_REMOVED lines=15> */
.L_x_154:


//--------------------- .text._Z7el_multPfS_S_lll --------------------------
	.section	.text._Z7el_multPfS_S_lll,"ax",@progbits
	.align	128
        .global         _Z7el_multPfS_S_lll
        .type           _Z7el_multPfS_S_lll,@function
        .size           _Z7el_multPfS_S_lll,(.L_x_165 - _Z7el_multPfS_S_lll)
        .other          _Z7el_multPfS_S_lll,@"STO_CUDA_ENTRY STV_DEFAULT"
_Z7el_multPfS_S_lll:
.text._Z7el_multPfS_S_lll:
        /* <DEDUP_REMOVED lines=14> */
[----:B------:R-:W0:Y:S02]  /*00e0*/  LDCU.64 UR4, c[0x0][0x398] ;  /* 0x00007300ff0477ac */ /* 0x000e240008000a00 */
[----:B0-----:R-:W-:-:S04]  /*00f0*/  UISETP.NE.U32.AND UP0, UPT, UR4, URZ, UPT ;  /* 0x000000ff0400728c */ /* 0x001fc8000bf05070 */
[----:B------:R-:W-:Y:S01]  /*0100*/  UISETP.NE.AND.EX UP0, UPT, UR5, URZ, UPT, UP0 ;  /* 0x000000ff0500728c */ /* 0x000fe2000bf05300 */
[----:B------:R-:W0:Y:S08]  /*0110*/  LDCU.64 UR4, c[0x0][0x358] ;  /* 0x00006b00ff0477ac */ /* 0x000e300008000a00 */
[----:B------:R-:W-:Y:S05]  /*0120*/  BRA.U !UP0, `(.L_x_97) ;  /* 0x0000000108407547 */ /* 0x000fea000b800000 */
[----:B------:R-:W1:Y:S01]  /*0130*/  LDCU.128 UR8, c[0x0][0x380] ;  /* 0x00007000ff0877ac */ /* 0x000e620008000c00 */
[----:B------:R-:W-:Y:S01]  /*0140*/  IMAD.SHL.U32 R2, R0, 0x4, RZ ;  /* 0x0000000400027824 */ /* 0x000fe200078e00ff */
[----:B------:R-:W-:Y:S01]  /*0150*/  SHF.R.U32.HI R0, RZ, 0x1e, R0 ;  /* 0x0000001eff007819 */ /* 0x000fe20000011600 */
[----:B------:R-:W2:Y:S03]  /*0160*/  LDCU.64 UR6, c[0x0][0x390] ;  /* 0x00007200ff0677ac */ /* 0x000ea60008000a00 */
[C---:B-1----:R-:W-:Y:S02]  /*0170*/  IADD3 R4, P0, PT, R2.reuse, UR8, RZ ;  /* 0x0000000802047c10 */ /* 0x042fe4000ff1e0ff */
[C---:B------:R-:W-:Y:S02]  /*0180*/  IADD3 R6, P1, PT, R2.reuse, UR10, RZ ;  /* 0x0000000a02067c10 */ /* 0x040fe4000ff3e0ff */
[----:B--2---:R-:W-:-:S02]  /*0190*/  IADD3 R2, P2, PT, R2, UR6, RZ ;  /* 0x0000000602027c10 */ /* 0x004fc4000ff5e0ff */
[C---:B------:R-:W-:Y:S02]  /*01a0*/  IADD3.X R7, PT, PT, R0.reuse, UR11, RZ, P1, !PT ;  /* 0x0000000b00077c10 */ /* 0x040fe40008ffe4ff */
[C---:B------:R-:W-:Y:S02]  /*01b0*/  IADD3.X R5, PT, PT, R0.reuse, UR9, RZ, P0, !PT ;  /* 0x0000000900057c10 */ /* 0x040fe400087fe4ff */
[----:B------:R-:W-:Y:S02]  /*01c0*/  IADD3.X R3, PT, PT, R0, UR7, RZ, P2, !PT ;  /* 0x0000000700037c10 */ /* 0x000fe400097fe4ff */
[----:B0-----:R-:W2:Y:S04]  /*01d0*/  LDG.E R7, desc[UR4][R6.64] ;  /* 0x0000000406077981 */ /* 0x001ea8000c1e1900 */
[----:B------:R-:W2:Y:S04]  /*01e0*/  LDG.E R4, desc[UR4][R4.64] ;  /* 0x0000000404047981 */ /* 0x000ea8000c1e1900 */
[----:B------:R-:W2:Y:S02]  /*01f0*/  LDG.E R9, desc[UR4][R2.64] ;  /* 0x0000000402097981 */ /* 0x000ea4000c1e1900 */
[----:B--2---:R-:W-:-:S05]  /*0200*/  FFMA R9, R4, R7, R9 ;  /* 0x0000000704097223 */ /* 0x004fca0000000009 */
[----:B------:R-:W-:Y:S01]  /*0210*/  STG.E desc[UR4][R2.64], R9 ;  /* 0x0000000902007986 */ /* 0x000fe2000c101904 */
[----:B------:R-:W-:Y:S05]  /*0220*/  EXIT ;  /* 0x000000000000794d */ /* 0x000fea0003800000 */
.L_x_97:
[----:B------:R-:W1:Y:S01]  /*0230*/  LDCU.128 UR8, c[0x0][0x380] ;  /* 0x00007000ff0877ac */ /* 0x000e620008000c00 */
[----:B------:R-:W-:Y:S01]  /*0240*/  IMAD.SHL.U32 R6, R0, 0x4, RZ ;  /* 0x0000000400067824 */ /* 0x000fe200078e00ff */
[----:B------:R-:W-:Y:S01]  /*0250*/  SHF.R.U32.HI R0, RZ, 0x1e, R0 ;  /* 0x0000001eff007819 */ /* 0x000fe20000011600 */
[----:B------:R-:W2:Y:S03]  /*0260*/  LDCU.64 UR6, c[0x0][0x390] ;  /* 0x00007200ff0677ac */ /* 0x000ea60008000a00 */
[C---:B-1----:R-:W-:Y:S02]  /*0270*/  IADD3 R4, P1, PT, R6.reuse, UR10, RZ ;  /* 0x0000000a06047c10 */ /* 0x042fe4000ff3e0ff */
[----:B------:R-:W-:Y:S02]  /*0280*/  IADD3 R2, P0, PT, R6, UR8, RZ ;  /* 0x0000000806027c10 */ /* 0x000fe4000ff1e0ff */
[----:B------:R-:W-:-:S02]  /*0290*/  IADD3.X R5, PT, PT, R0, UR11, RZ, P1, !PT ;  /* 0x0000000b00057c10 */ /* 0x000fc40008ffe4ff */
[----:B------:R-:W-:-:S04]  /*02a0*/  IADD3.X R3, PT, PT, R0, UR9, RZ, P0, !PT ;  /* 0x0000000900037c10 */ /* 0x000fc800087fe4ff */
[----:B0-----:R-:W3:Y:S04]  /*02b0*/  LDG.E R5, desc[UR4][R4.64] ;  /* 0x0000000404057981 */ /* 0x001ee8000c1e1900 */
[----:B------:R-:W3:Y:S01]  /*02c0*/  LDG.E R2, desc[UR4][R2.64] ;  /* 0x0000000402027981 */ /* 0x000ee2000c1e1900 */
[----:B--2---:R-:W-:-:S04]  /*02d0*/  IADD3 R6, P0, PT, R6, UR6, RZ ;  /* 0x0000000606067c10 */ /* 0x004fc8000ff1e0ff */
[----:B------:R-:W-:Y:S01]  /*02e0*/  IADD3.X R7, PT, PT, R0, UR7, RZ, P0, !PT ;  /* 0x0000000700077c10 */ /* 0x000fe200087fe4ff */
[----:B---3--:R-:W-:-:S05]  /*02f0*/  FMUL R9, R2, R5 ;  /* 0x0000000502097220 */ /* 0x008fca0000400000 */
[----:B------:R-:W-:Y:S01]  /*0300*/  STG.E desc[UR4][R6.64], R9 ;  /* 0x0000000906007986 */ /* 0x000fe2000c101904 */
[----:B------:R-:W-:Y:S05]  /*0310*/  EXIT ;  /* 0x000000000000794d */ /* 0x000fea0003800000 */
.L_x_98:
        /* <DEDUP_REMOVED lines=14> */
.L_x_165:


//--------------------- .text._Z3sumfPffS_S_ll    --------------------------
	.section	.text._Z3sumfPffS_S_ll,"ax",@progbits
	.align	128
        .global         _Z3sumfPffS_S_ll
        .type           _Z3sumfPffS_S_ll,@function
        .size           _Z3sumfPffS_S_ll,(.L_x_166 - _Z3sumfPffS_S_ll)
        .other          _Z3sumfPffS_S_ll,@"STO_CUDA_ENTRY STV_DEFAULT"
_Z3sumfPffS_S_ll:
.text._Z3sumfPffS_S_ll:
        /* <DEDUP_REMOVED lines=9> */
[----:B------:R-:W0:Y:S02]  /*0090*/  LDCU.64 UR4, c[0x0][0x3a8] ;  /* 0x00007500ff0477ac */ /* 0x000e240008000a00 */
[----:B0-----:R-:W-:-:S04]  /*00a0*/  UISETP.NE.U32.AND UP0, UPT, UR4, URZ, UPT ;  /* 0x000000ff0400728c */ /* 0x001fc8000bf05070 */
[----:B------:R-:W-:Y:S01]  /*00b0*/  UISETP.NE.AND.EX UP0, UPT, UR5, URZ, UPT, UP0 ;  /* 0x000000ff0500728c */ /* 0x000fe2000bf05300 */
[----:B------:R-:W0:Y:S08]  /*00c0*/  LDCU.64 UR4, c[0x0][0x358] ;  /* 0x00006b00ff0477ac */ /* 0x000e300008000a00 */
[----:B------:R-:W-:Y:S05]  /*00d0*/  BRA.U !UP0, `(.L_x_99) ;  /* 0x0000000108547547 */ /* 0x000fea000b800000 */
[----:B------:R-:W1:Y:S01]  /*00e0*/  LDCU.64 UR8, c[0x0][0x398] ;  /* 0x00007300ff0877ac */ /* 0x000e620008000a00 */
[----:B------:R-:W-:Y:S01]  /*00f0*/  IMAD.SHL.U32 R2, R0, 0x4, RZ ;  /* 0x0000000400027824 */ /* 0x000fe200078e00ff */
[----:B------:R-:W-:Y:S01]  /*0100*/  SHF.R.U32.HI R0, RZ, 0x1e, R0 ;  /* 0x0000001eff007819 */ /* 0x000fe20000011600 */
[----:B------:R-:W2:Y:S01]  /*0110*/  LDCU.64 UR6, c[0x0][0x388] ;  /* 0x00007100ff0677ac */ /* 0x000ea20008000a00 */
[----:B------:R-:W3:Y:S02]  /*0120*/  LDCU.64 UR10, c[0x0][0x3a0] ;  /* 0x00007400ff0a77ac */ /* 0x000ee40008000a00 */
[C---:B-1----:R-:W-:Y:S02]  /*0130*/  IADD3 R6, P1, PT, R2.reuse, UR8, RZ ;  /* 0x0000000802067c10 */ /* 0x042fe4000ff3e0ff */
[----:B--2---:R-:W-:Y:S01]  /*0140*/  IADD3 R4, P0, PT, R2, UR6, RZ ;  /* 0x0000000602047c10 */ /* 0x004fe2000ff1e0ff */
[----:B------:R-:W1:Y:S01]  /*0150*/  LDCU UR6, c[0x0][0x390] ;  /* 0x00007200ff0677ac */ /* 0x000e620008000800 */
[----:B------:R-:W-:-:S02]  /*0160*/  IADD3.X R7, PT, PT, R0, UR9, RZ, P1, !PT ;  /* 0x0000000900077c10 */ /* 0x000fc40008ffe4ff */
[----:B---3--:R-:W-:Y:S02]  /*0170*/  IADD3 R2, P1, PT, R2, UR10, RZ ;  /* 0x0000000a02027c10 */ /* 0x008fe4000ff3e0ff */
[C---:B------:R-:W-:Y:S01]  /*0180*/  IADD3.X R5, PT, PT, R0.reuse, UR7, RZ, P0, !PT ;  /* 0x0000000700057c10 */ /* 0x040fe200087fe4ff */
[----:B0-----:R-:W1:Y:S01]  /*0190*/  LDG.E R6, desc[UR4][R6.64] ;  /* 0x0000000406067981 */ /* 0x001e62000c1e1900 */
[----:B------:R-:W-:Y:S01]  /*01a0*/  IADD3.X R3, PT, PT, R0, UR11, RZ, P1, !PT ;  /* 0x0000000b00037c10 */ /* 0x000fe20008ffe4ff */
[----:B------:R-:W0:Y:S02]  /*01b0*/  LDCU UR7, c[0x0][0x380] ;  /* 0x00007000ff0777ac */ /* 0x000e240008000800 */
[----:B------:R-:W0:Y:S04]  /*01c0*/  LDG.E R4, desc[UR4][R4.64] ;  /* 0x0000000404047981 */ /* 0x000e28000c1e1900 */
[----:B------:R-:W2:Y:S01]  /*01d0*/  LDG.E R0, desc[UR4][R2.64] ;  /* 0x0000000402007981 */ /* 0x000ea2000c1e1900 */
[----:B-1----:R-:W-:-:S04]  /*01e0*/  FMUL R9, R6, UR6 ;  /* 0x0000000606097c20 */ /* 0x002fc80008400000 */
[----:B0-----:R-:W-:-:S04]  /*01f0*/  FFMA R9, R4, UR7, R9 ;  /* 0x0000000704097c23 */ /* 0x001fc80008000009 */
[----:B--2---:R-:W-:-:S05]  /*0200*/  FADD R9, R9, R0 ;  /* 0x0000000009097221 */ /* 0x004fca0000000000 */
[----:B------:R-:W-:Y:S01]  /*0210*/  STG.E desc[UR4][R2.64], R9 ;  /* 0x0000000902007986 */ /* 0x000fe2000c101904 */
[----:B------:R-:W-:Y:S05]  /*0220*/  EXIT ;  /* 0x000000000000794d */ /* 0x000fea0003800000 */
.L_x_99:
[----:B------:R-:W1:Y:S01]  /*0230*/  LDCU.64 UR8, c[0x0][0x398] ;  /* 0x00007300ff0877ac */ /* 0x000e620008000a00 */
[----:B------:R-:W-:Y:S01]  /*0240*/  IMAD.SHL.U32 R6, R0, 0x4, RZ ;  /* 0x0000000400067824 */ /* 0x000fe200078e00ff */
[----:B------:R-:W-:Y:S01]  /*0250*/  SHF.R.U32.HI R0, RZ, 0x1e, R0 ;  /* 0x0000001eff007819 */ /* 0x000fe20000011600 */
[----:B------:R-:W2:Y:S03]  /*0260*/  LDCU.64 UR6, c[0x0][0x388] ;  /* 0x00007100ff0677ac */ /* 0x000ea60008000a00 */
[C---:B-1----:R-:W-:Y:S02]  /*0270*/  IADD3 R4, P1, PT, R6.reuse, UR8, RZ ;  /* 0x0000000806047c10 */ /* 0x042fe4000ff3e0ff */
[----:B--2---:R-:W-:Y:S01]  /*0280*/  IADD3 R2, P0, PT, R6, UR6, RZ ;  /* 0x0000000606027c10 */ /* 0x004fe2000ff1e0ff */
[----:B------:R-:W1:Y:S01]  /*0290*/  LDCU UR6, c[0x0][0x390] ;  /* 0x00007200ff0677ac */ /* 0x000e620008000800 */
[----:B------:R-:W-:-:S02]  /*02a0*/  IADD3.X R5, PT, PT, R0, UR9, RZ, P1, !PT ;  /* 0x0000000900057c10 */ /* 0x000fc40008ffe4ff */
[----:B------:R-:W-:Y:S01]  /*02b0*/  IADD3.X R3, PT, PT, R0, UR7, RZ, P0, !PT ;  /* 0x0000000700037c10 */ /* 0x000fe200087fe4ff */
[----:B------:R-:W2:Y:S02]  /*02c0*/  LDCU.64 UR8, c[0x0][0x3a0] ;  /* 0x00007400ff0877ac */ /* 0x000ea40008000a00 */
[----:B0-----:R-:W1:Y:S01]  /*02d0*/  LDG.E R4, desc[UR4][R4.64] ;  /* 0x0000000404047981 */ /* 0x001e62000c1e1900 */
[----:B------:R-:W0:Y:S03]  /*02e0*/  LDCU UR7, c[0x0][0x380] ;  /* 0x00007000ff0777ac */ /* 0x000e260008000800 */
[----:B------:R-:W0:Y:S01]  /*02f0*/  LDG.E R2, desc[UR4][R2.64] ;  /* 0x0000000402027981 */ /* 0x000e22000c1e1900 */
[----:B--2---:R-:W-:-:S04]  /*0300*/  IADD3 R6, P0, PT, R6, UR8, RZ ;  /* 0x0000000806067c10 */ /* 0x004fc8000ff1e0ff */
[----:B------:R-:W-:Y:S01]  /*0310*/  IADD3.X R7, PT, PT, R0, UR9, RZ, P0, !PT ;  /* 0x0000000900077c10 */ /* 0x000fe200087fe4ff */
[----:B-1----:R-:W-:-:S04]  /*0320*/  FMUL R9, R4, UR6 ;  /* 0x0000000604097c20 */ /* 0x002fc80008400000 */
[----:B0-----:R-:W-:-:S05]  /*0330*/  FFMA R9, R2, UR7, R9 ;  /* 0x0000000702097c23 */ /* 0x001fca0008000009 */
[----:B------:R-:W-:Y:S01]  /*0340*/  STG.E desc[UR4][R6.64], R9 ;  /* 0x0000000906007986 */ /* 0x000fe2000c101904 */
[----:B------:R-:W-:Y:S05]  /*0350*/  EXIT ;  /* 0x000000000000794d */ /* 0x000fea0003800000 */
.L_x_100:
        /* <DEDUP_REMOVED lines=10> */
.L_x_166:


//--------------------- .text._Z16reduce_array_sumPflS_ --------------------------
	.section	.text._Z16reduce_array_sumPflS_,"ax",@progbits
	.align	128
        .global         _Z16reduce_array_sumPflS_
        .type           _Z16reduce_array_sumPflS_,@function
        .size           _Z16reduce_array_sumPflS_,(.L_x_167 - _Z16reduce_array_sumPflS_)
        .other          _Z16reduce_array_sumPflS_,@"STO_CUDA_ENTRY STV_DEFAULT"
_Z16reduce_array_sumPflS_:
.text._Z16reduce_array_sumPflS_:
[----:B------:R-:W-:Y:S01]  /*0000*/  LDC R1, c[0x0][0x37c] ;  /* 0x0000df00ff017b82 */ /* 0x000fe20000000800 */
[----:B------:R-:W0:Y:S01]  /*0010*/  S2R R0, SR_TID.X ;  /* 0x0000000000007919 */ /* 0x000e220000002100 */
[----:B------:R-:W0:Y:S01]  /*0020*/  LDCU UR4, c[0x0][0x360] ;  /* 0x00006c00ff0477ac */ /* 0x000e220008000800 */
[----:B------:R-:W0:Y:S01]  /*0030*/  S2R R3, SR_CTAID.X ;  /* 0x0000000000037919 */ /* 0x000e220000002500 */
[----:B------:R-:W1:Y:S01]  /*0040*/  LDCU.64 UR6, c[0x0][0x388] ;  /* 0x00007100ff0677ac */ /* 0x000e620008000a00 */
[----:B0-----:R-:W-:-:S05]  /*0050*/  IMAD R0, R3, UR4, R0 ;  /* 0x0000000403007c24 */ /* 0x001fca000f8e0200 */
[----:B-1----:R-:W-:-:S04]  /*0060*/  ISETP.GE.U32.AND P0, PT, R0, UR6, PT ;  /* 0x0000000600007c0c */ /* 0x002fc8000bf06070 */
[----:B------:R-:W-:-:S13]  /*0070*/  ISETP.GE.AND.EX P0, PT, RZ, UR7, PT, P0 ;  /* 0x00000007ff007c0c */ /* 0x000fda000bf06300 */
[----:B------:R-:W-:Y:S05]  /*0080*/  @P0 EXIT ;  /* 0x000000000000094d */ /* 0x000fea0003800000 */
[----:B------:R-:W0:Y:S01]  /*0090*/  LDCU.64 UR6, c[0x0][0x380] ;  /* 0x00007000ff0677ac */ /* 0x000e220008000a00 */
[----:B------:R-:W1:Y:S01]  /*00a0*/  LDCU.64 UR4, c[0x0][0x358] ;  /* 0x00006b00ff0477ac */ /* 0x000e620008000a00 */
[----:B0-----:R-:W-:-:S04]  /*00b0*/  LEA R4, P0, R0, UR6, 0x2 ;  /* 0x0000000600047c11 */ /* 0x001fc8000f8010ff */
[----:B------:R-:W-:-:S06]  /*00c0*/  LEA.HI.X R5, R0, UR7, RZ, 0x2, P0 ;  /* 0x0000000700057c11 */ /* 0x000fcc00080f14ff */
[----:B-1----:R-:W2:Y:S01]  /*00d0*/  LDG.E R5, desc[UR4][R4.64] ;  /* 0x0000000404057981 */ /* 0x002ea2000c1e1900 */
[----:B------:R-:W2:Y:S03]  /*00e0*/  LDC.64 R2, c[0x0][0x390] ;  /* 0x0000e400ff027b82 */ /* 0x000ea60000000a00 */
[----:B--2---:R-:W-:Y:S01]  /*00f0*/  REDG.E.ADD.F32.FTZ.RN.STRONG.GPU desc[UR4][R2.64], R5 ;  /* 0x00000005020079a6 */ /* 0x004fe2000c12f304 */
[----:B------:R-:W-:Y:S05]  /*0100*/  EXIT ;  /* 0x000000000000794d */ /* 0x000fea0003800000 */
.L_x_101:
        /* <DEDUP_REMOVED lines=15> */
.L_x_167:


//--------------------- .text._Z4maskPffll        --------------------------
	.section	.text._Z4maskPffll,"ax",@progbits
	.align	128
        .global         _Z4maskPffll
        .type           _Z4maskPffll,@function
        .size           _Z4maskPffll,(.L_x_168 - _Z4maskPffll)
        .other          _Z4maskPffll,@"STO_CUDA_ENTRY STV_DEFAULT"
_Z4maskPffll:
.text._Z4maskPffll:
        /* <DEDUP_REMOVED lines=16> */
[C---:B0-----:R-:W-:Y:S01]  /*0100*/  LEA R2, P0, R0.reuse, UR6, 0x2 ;  /* 0x0000000600027c11 */ /* 0x041fe2000f8010ff */
[----:B------:R-:W0:Y:S03]  /*0110*/  LDCU UR6, c[0x0][0x388] ;  /* 0x00007100ff0677ac */ /* 0x000e260008000800 */
[----:B------:R-:W-:-:S05]  /*0120*/  LEA.HI.X R3, R0, UR7, RZ, 0x2, P0 ;  /* 0x0000000700037c11 */ /* 0x000fca00080f14ff */
[----:B-1----:R-:W0:Y:S02]  /*0130*/  LDG.E R0, desc[UR4][R2.64] ;  /* 0x0000000402007981 */ /* 0x002e24000c1e1900 */
[----:B0-----:R-:W-:-:S05]  /*0140*/  FSET.BF.LT.AND R5, R0, UR6, PT ;  /* 0x0000000600057c0a */ /* 0x001fca000b801000 */
[----:B------:R-:W-:Y:S01]  /*0150*/  STG.E desc[UR4][R2.64], R5 ;  /* 0x0000000502007986 */ /* 0x000fe2000c101904 */
[----:B------:R-:W-:Y:S05]  /*0160*/  EXIT ;  /* 0x000000000000794d */ /* 0x000fea0003800000 */
.L_x_102:
        /* <DEDUP_REMOVED lines=9> */
.L_x_168:


//--------------------- .text._Z3powPffll         --------------------------
	.section	.text._Z3powPffll,"ax",@progbits
	.align	128
        .global         _Z3powPffll
        .type           _Z3powPffll,@function
        .size           _Z3powPffll,(.L_x_169 - _Z3powPffll)
        .other          _Z3powPffll,@"STO_CUDA_ENTRY STV_DEFAULT"
_Z3powPffll:
.text._Z3powPffll:
        /* <DEDUP_REMOVED lines=9> */
[----:B------:R-:W-:Y:S01]  /*0090*/  MOV R2, UR5 ;  /* 0x0000000500027c02 */ /* 0x000fe20008000f00 */
[----:B0-----:R-:W-:-:S05]  /*00a0*/  IMAD R0, R3, UR7, R0 ;  /* 0x0000000703007c24 */ /* 0x001fca000f8e0200 */
[----:B------:R-:W-:-:S04]  /*00b0*/  ISETP.LT.U32.AND P0, PT, R0, UR4, PT ;  /* 0x0000000400007c0c */ /* 0x000fc8000bf01070 */
[----:B------:R-:W-:-:S13]  /*00c0*/  ISETP.GT.AND.EX P0, PT, R2, RZ, PT, P0 ;  /* 0x000000ff0200720c */ /* 0x000fda0003f04300 */
[----:B------:R-:W-:Y:S05]  /*00d0*/  @!P0 EXIT ;  /* 0x000000000000894d */ /* 0x000fea0003800000 */
[----:B------:R-:W0:Y:S01]  /*00e0*/  LDCU.64 UR6, c[0x0][0x380] ;  /* 0x00007000ff0677ac */ /* 0x000e220008000a00 */
[----:B------:R-:W1:Y:S01]  /*00f0*/  LDCU.64 UR4, c[0x0][0x358] ;  /* 0x00006b00ff0477ac */ /* 0x000e620008000a00 */
[----:B0-----:R-:W-:-:S04]  /*0100*/  LEA R2, P0, R0, UR6, 0x2 ;  /* 0x0000000600027c11 */ /* 0x001fc8000f8010ff */
[----:B------:R-:W-:-:S05]  /*0110*/  LEA.HI.X R3, R0, UR7, RZ, 0x2, P0 ;  /* 0x0000000700037c11 */ /* 0x000fca00080f14ff */
[----:B-1----:R-:W2:Y:S01]  /*0120*/  LDG.E R0, desc[UR4][R2.64] ;  /* 0x0000000402007981 */ /* 0x002ea2000c1e1900 */
[----:B------:R-:W-:Y:S01]  /*0130*/  HFMA2 R11, -RZ, RZ, 0.771484375, 0.21533203125 ;  /* 0x3a2c32e4ff0b7431 */ /* 0x000fe200000001ff */
[----:B------:R-:W-:Y:S01]  /*0140*/  BSSY.RECONVERGENT B0, `(.L_x_103) ;  /* 0x000005a000007945 */ /* 0x000fe20003800200 */
[C---:B--2---:R-:W-:Y:S01]  /*0150*/  FMUL R5, |R0|.reuse, 16777216 ;  /* 0x4b80000000057820 */ /* 0x044fe20000400200 */
[----:B------:R-:W-:-:S04]  /*0160*/  FSETP.GEU.AND P0, PT, |R0|, 1.175494350822287508e-38, PT ;  /* 0x008000000000780b */ /* 0x000fc80003f0e200 */
[----:B------:R-:W-:-:S04]  /*0170*/  FSEL R5, R5, |R0|, !P0 ;  /* 0x4000000005057208 */ /* 0x000fc80004000000 */
[----:B------:R-:W-:-:S04]  /*0180*/  IADD3 R4, PT, PT, R5, -0x3f3504f3, RZ ;  /* 0xc0cafb0d05047810 */ /* 0x000fc80007ffe0ff */
[----:B------:R-:W-:Y:S02]  /*0190*/  LOP3.LUT R6, R4, 0xff800000, RZ, 0xc0, !PT ;  /* 0xff80000004067812 */ /* 0x000fe400078ec0ff */
[----:B------:R-:W-:Y:S02]  /*01a0*/  FSEL R4, RZ, -24, P0 ;  /* 0xc1c00000ff047808 */ /* 0x000fe40000000000 */
[----:B------:R-:W-:-:S05]  /*01b0*/  IADD3 R5, PT, PT, R5, -R6, RZ ;  /* 0x8000000605057210 */ /* 0x000fca0007ffe0ff */
[C---:B------:R-:W-:Y:S01]  /*01c0*/  FADD R8, R5.reuse, 1 ;  /* 0x3f80000005087421 */ /* 0x040fe20000000000 */
[----:B------:R-:W-:-:S04]  /*01d0*/  FADD R7, R5, -1 ;  /* 0xbf80000005077421 */ /* 0x000fc80000000000 */
[----:B------:R-:W-:Y:S01]  /*01e0*/  FADD R5, R7, R7 ;  /* 0x0000000707057221 */ /* 0x000fe20000000000 */
[----:B------:R-:W0:Y:S03]  /*01f0*/  MUFU.RCP R8, R8 ;  /* 0x0000000800087308 */ /* 0x000e260000001000 */
[----:B0-----:R-:W-:Y:S01]  /*0200*/  FMUL R9, R8, R5 ;  /* 0x0000000508097220 */ /* 0x001fe20000400000 */
[----:B------:R-:W-:-:S03]  /*0210*/  I2FP.F32.S32 R5, R6 ;  /* 0x0000000600057245 */ /* 0x000fc60000201400 */
[----:B------:R-:W-:Y:S01]  /*0220*/  FADD R10, R7, -R9 ;  /* 0x80000009070a7221 */ /* 0x000fe20000000000 */
[----:B------:R-:W-:Y:S01]  /*0230*/  FMUL R6, R9, R9 ;  /* 0x0000000909067220 */ /* 0x000fe20000400000 */
[----:B------:R-:W-:Y:S02]  /*0240*/  FFMA R4, R5, 1.1920928955078125e-07, R4 ;  /* 0x3400000005047823 */ /* 0x000fe40000000004 */
[----:B------:R-:W-:Y:S01]  /*0250*/  FADD R10, R10, R10 ;  /* 0x0000000a0a0a7221 */ /* 0x000fe20000000000 */
[C---:B------:R-:W-:Y:S01]  /*0260*/  FFMA R5, R6.reuse, R11, 0.0032181653659790754318 ;  /* 0x3b52e7db06057423 */ /* 0x040fe2000000000b */
[----:B------:R-:W-:Y:S02]  /*0270*/  FFMA R13, R9, 1.4426950216293334961, R4 ;  /* 0x3fb8aa3b090d7823 */ /* 0x000fe40000000004 */
[----:B------:R-:W-:Y:S01]  /*0280*/  FFMA R7, R7, -R9, R10 ;  /* 0x8000000907077223 */ /* 0x000fe2000000000a */
[----:B------:R-:W-:Y:S01]  /*0290*/  FFMA R11, R6, R5, 0.018033718690276145935 ;  /* 0x3c93bb73060b7423 */ /* 0x000fe20000000005 */
[----:B------:R-:W-:Y:S01]  /*02a0*/  FADD R4, R4, -R13 ;  /* 0x8000000d04047221 */ /* 0x000fe20000000000 */
[----:B------:R-:W0:Y:S01]  /*02b0*/  LDC R5, c[0x0][0x388] ;  /* 0x0000e200ff057b82 */ /* 0x000e220000000800 */
[----:B------:R-:W-:Y:S01]  /*02c0*/  FMUL R7, R8, R7 ;  /* 0x0000000708077220 */ /* 0x000fe20000400000 */
[----:B------:R-:W-:Y:S01]  /*02d0*/  FFMA R11, R6, R11, 0.12022458761930465698 ;  /* 0x3df6384f060b7423 */ /* 0x000fe2000000000b */
[----:B------:R-:W-:-:S03]  /*02e0*/  FFMA R4, R9, 1.4426950216293334961, R4 ;  /* 0x3fb8aa3b09047823 */ /* 0x000fc60000000004 */
[----:B------:R-:W-:Y:S01]  /*02f0*/  FMUL R6, R6, R11 ;  /* 0x0000000b06067220 */ /* 0x000fe20000400000 */
[----:B------:R-:W-:Y:S01]  /*0300*/  FFMA R4, R7, 1.4426950216293334961, R4 ;  /* 0x3fb8aa3b07047823 */ /* 0x000fe20000000004 */
[----:B------:R-:W-:Y:S02]  /*0310*/  MOV R11, 0x391fcb8e ;  /* 0x391fcb8e000b7802 */ /* 0x000fe40000000f00 */
[----:B------:R-:W-:Y:S01]  /*0320*/  FMUL R8, R6, 3 ;  /* 0x4040000006087820 */ /* 0x000fe20000400000 */
[----:B------:R-:W-:-:S04]  /*0330*/  FFMA R4, R9, 1.9251366722983220825e-08, R4 ;  /* 0x32a55e3409047823 */ /* 0x000fc80000000004 */
[----:B------:R-:W-:-:S04]  /*0340*/  FFMA R7, R7, R8, R4 ;  /* 0x0000000807077223 */ /* 0x000fc80000000004 */
[----:B------:R-:W-:-:S04]  /*0350*/  FFMA R6, R9, R6, R7 ;  /* 0x0000000609067223 */ /* 0x000fc80000000007 */
[----:B------:R-:W-:-:S04]  /*0360*/  FADD R4, R13, R6 ;  /* 0x000000060d047221 */ /* 0x000fc80000000000 */
[----:B0-----:R-:W-:Y:S01]  /*0370*/  FMUL R7, R4, R5 ;  /* 0x0000000504077220 */ /* 0x001fe20000400000 */
[----:B------:R-:W-:-:S03]  /*0380*/  FADD R13, -R13, R4 ;  /* 0x000000040d0d7221 */ /* 0x000fc60000000100 */
[----:B------:R-:W0:Y:S01]  /*0390*/  FRND R8, R7 ;  /* 0x0000000700087307 */ /* 0x000e220000201000 */
[----:B------:R-:W-:Y:S01]  /*03a0*/  FADD R6, R6, -R13 ;  /* 0x8000000d06067221 */ /* 0x000fe20000000000 */
[-C--:B------:R-:W-:Y:S01]  /*03b0*/  FFMA R9, R4, R5.reuse, -R7 ;  /* 0x0000000504097223 */ /* 0x080fe20000000807 */
[C---:B------:R-:W-:Y:S02]  /*03c0*/  FSETP.GT.AND P1, PT, |R7|.reuse, 152, PT ;  /* 0x431800000700780b */ /* 0x040fe40003f24200 */
[C---:B------:R-:W-:Y:S01]  /*03d0*/  FSETP.GEU.AND P2, PT, R7.reuse, RZ, PT ;  /* 0x000000ff0700720b */ /* 0x040fe20003f4e000 */
[----:B------:R-:W-:Y:S02]  /*03e0*/  FFMA R6, R6, R5, R9 ;  /* 0x0000000506067223 */ /* 0x000fe40000000009 */
[----:B------:R1:W2:Y:S01]  /*03f0*/  F2I.NTZ R4, R7 ;  /* 0x0000000700047305 */ /* 0x0002a20000203100 */
[----:B0-----:R-:W-:Y:S01]  /*0400*/  FADD R9, R7, -R8 ;  /* 0x8000000807097221 */ /* 0x001fe20000000000 */
[----:B------:R-:W-:Y:S01]  /*0410*/  FSETP.GT.AND P0, PT, R8, RZ, PT ;  /* 0x000000ff0800720b */ /* 0x000fe20003f04000 */
[----:B-1----:R-:W-:-:S02]  /*0420*/  HFMA2 R7, -RZ, RZ, 1.875, 0 ;  /* 0x3f800000ff077431 */ /* 0x002fc400000001ff */
[----:B------:R-:W-:-:S04]  /*0430*/  FADD R6, R6, R9 ;  /* 0x0000000906067221 */ /* 0x000fc80000000000 */
[----:B------:R-:W-:Y:S01]  /*0440*/  FFMA R9, R6, R11, 0.0013391353422775864601 ;  /* 0x3aaf85ed06097423 */ /* 0x000fe2000000000b */
[----:B------:R-:W-:Y:S02]  /*0450*/  SEL R11, RZ, 0x83000000, P0 ;  /* 0x83000000ff0b7807 */ /* 0x000fe40000000000 */
[----:B------:R-:W-:Y:S01]  /*0460*/  FSETP.NEU.AND P0, PT, R0, 1, PT ;  /* 0x3f8000000000780b */ /* 0x000fe20003f0d000 */
[C---:B------:R-:W-:Y:S01]  /*0470*/  FFMA R9, R6.reuse, R9, 0.0096188392490148544312 ;  /* 0x3c1d985606097423 */ /* 0x040fe20000000009 */
[----:B------:R-:W-:Y:S02]  /*0480*/  IADD3 R8, PT, PT, R11, 0x7f000000, RZ ;  /* 0x7f0000000b087810 */ /* 0x000fe40007ffe0ff */
[----:B------:R-:W-:Y:S01]  /*0490*/  FSETP.EQ.OR P0, PT, R5, RZ, !P0 ;  /* 0x000000ff0500720b */ /* 0x000fe20004702400 */
[----:B------:R-:W-:Y:S01]  /*04a0*/  FFMA R9, R6, R9, 0.055503588169813156128 ;  /* 0x3d6357bb06097423 */ /* 0x000fe20000000009 */
[----:B--2---:R-:W-:-:S03]  /*04b0*/  LEA R11, R4, -R11, 0x17 ;  /* 0x8000000b040b7211 */ /* 0x004fc600078eb8ff */
[----:B------:R-:W-:-:S04]  /*04c0*/  FFMA R9, R6, R9, 0.24022644758224487305 ;  /* 0x3e75fdec06097423 */ /* 0x000fc80000000009 */
[----:B------:R-:W-:-:S04]  /*04d0*/  FFMA R9, R6, R9, 0.69314718246459960938 ;  /* 0x3f31721806097423 */ /* 0x000fc80000000009 */
[----:B------:R-:W-:-:S04]  /*04e0*/  FFMA R9, R6, R9, 1 ;  /* 0x3f80000006097423 */ /* 0x000fc80000000009 */
[----:B------:R-:W-:-:S04]  /*04f0*/  FMUL R8, R9, R8 ;  /* 0x0000000809087220 */ /* 0x000fc80000400000 */
[----:B------:R-:W-:Y:S01]  /*0500*/  FMUL R8, R8, R11 ;  /* 0x0000000b08087220 */ /* 0x000fe20000400000 */
[----:B------:R-:W-:Y:S01]  /*0510*/  @P1 FSEL R8, RZ, +INF , !P2 ;  /* 0x7f800000ff081808 */ /* 0x000fe20005000000 */
[----:B------:R-:W-:Y:S06]  /*0520*/  @P0 BRA `(.L_x_104) ;  /* 0x00000000006c0947 */ /* 0x000fec0003800000 */
[----:B------:R-:W-:-:S04]  /*0530*/  FSETP.NAN.AND P0, PT, |R5|, |R5|, PT ;  /* 0x400000050500720b */ /* 0x000fc80003f08200 */
[----:B------:R-:W-:-:S13]  /*0540*/  FSETP.NUM.AND P0, PT, |R0|, |R0|, !P0 ;  /* 0x400000000000720b */ /* 0x000fda0004707200 */
[----:B------:R-:W-:Y:S01]  /*0550*/  @!P0 FADD R7, R0, R5 ;  /* 0x0000000500078221 */ /* 0x000fe20000000000 */
[----:B------:R-:W-:Y:S06]  /*0560*/  @!P0 BRA `(.L_x_104) ;  /* 0x00000000005c8947 */ /* 0x000fec0003800000 */
[----:B------:R-:W-:Y:S01]  /*0570*/  FMUL R6, R5, 0.5 ;  /* 0x3f00000005067820 */ /* 0x000fe20000400000 */
[----:B------:R-:W-:-:S04]  /*0580*/  FSETP.NEU.AND P0, PT, |R0|, +INF , PT ;  /* 0x7f8000000000780b */ /* 0x000fc80003f0d200 */
[----:B------:R-:W-:Y:S01]  /*0590*/  FSETP.NEU.AND P0, PT, R0, RZ, P0 ;  /* 0x000000ff0000720b */ /* 0x000fe2000070d000 */
[----:B------:R-:W0:Y:S03]  /*05a0*/  FRND.TRUNC R6, R6 ;  /* 0x0000000600067307 */ /* 0x000e26000020d000 */
[----:B------:R-:W-:Y:S01]  /*05b0*/  FSETP.GEU.OR P1, PT, R5, RZ, P0 ;  /* 0x000000ff0500720b */ /* 0x000fe2000072e400 */
[----:B0-----:R-:W-:-:S04]  /*05c0*/  FADD R4, R6, R6 ;  /* 0x0000000606047221 */ /* 0x001fc80000000000 */
[----:B------:R-:W-:-:S04]  /*05d0*/  FADD R9, -R4, R5 ;  /* 0x0000000504097221 */ /* 0x000fc80000000100 */
[----:B------:R-:W-:Y:S01]  /*05e0*/  @!P0 FADD R4, R0, R0 ;  /* 0x0000000000048221 */ /* 0x000fe20000000000 */
[----:B------:R-:W-:-:S04]  /*05f0*/  FSETP.NEU.AND P2, PT, |R9|, 1, !P0 ;  /* 0x3f8000000900780b */ /* 0x000fc8000474d200 */
[----:B------:R-:W-:-:S09]  /*0600*/  @!P1 LOP3.LUT R4, R4, 0x7f800000, RZ, 0x3c, !PT ;  /* 0x7f80000004049812 */ /* 0x000fd200078e3cff */
[----:B------:R-:W-:-:S04]  /*0610*/  @P2 LOP3.LUT R4, R4, 0x7fffffff, RZ, 0xc0, !PT ;  /* 0x7fffffff04042812 */ /* 0x000fc800078ec0ff */
[----:B------:R-:W-:Y:S01]  /*0620*/  @!P0 MOV R7, R4 ;  /* 0x0000000400078202 */ /* 0x000fe20000000f00 */
[----:B------:R-:W-:Y:S06]  /*0630*/  @!P0 BRA `(.L_x_104) ;  /* 0x0000000000288947 */ /* 0x000fec0003800000 */
[----:B------:R-:W-:Y:S02]  /*0640*/  FSETP.NEU.AND P0, PT, |R5|, +INF , PT ;  /* 0x7f8000000500780b */ /* 0x000fe40003f0d200 */
[----:B------:R-:W-:-:S13]  /*0650*/  FSETP.EQ.AND P1, PT, R0, -1, PT ;  /* 0xbf8000000000780b */ /* 0x000fda0003f22000 */
[----:B------:R-:W-:Y:S05]  /*0660*/  @!P0 BRA P1, `(.L_x_104) ;  /* 0x00000000001c8947 */ /* 0x000fea0000800000 */
[----:B------:R-:W-:Y:S02]  /*0670*/  FSETP.GEU.AND P1, PT, R0, RZ, PT ;  /* 0x000000ff0000720b */ /* 0x000fe40003f2e000 */
[----:B------:R-:W-:-:S11]  /*0680*/  MOV R7, R8 ;  /* 0x0000000800077202 */ /* 0x000fd60000000f00 */
[----:B------:R-:W0:Y:S01]  /*0690*/  @!P1 FRND.FLOOR R0, R5 ;  /* 0x0000000500009307 */ /* 0x000e220000205000 */
[----:B------:R-:W-:Y:S02]  /*06a0*/  @!P1 FSETP.NEU.AND P2, PT, |R9|, 1, PT ;  /* 0x3f8000000900980b */ /* 0x000fe40003f4d200 */
[----:B0-----:R-:W-:Y:S02]  /*06b0*/  @!P1 FSETP.NEU.AND P0, PT, R0, R5, PT ;  /* 0x000000050000920b */ /* 0x001fe40003f0d000 */
[----:B------:R-:W-:-:S04]  /*06c0*/  @!P1 FSEL R0, R8, -R8, P2 ;  /* 0x8000000808009208 */ /* 0x000fc80001000000 */
[----:B------:R-:W-:-:S07]  /*06d0*/  @!P1 FSEL R7, R0, +QNAN , !P0 ;  /* 0x7fffffff00079808 */ /* 0x000fce0004000000 */
.L_x_104:
[----:B------:R-:W-:Y:S05]  /*06e0*/  BSYNC.RECONVERGENT B0 ;  /* 0x0000000000007941 */ /* 0x000fea0003800200 */
.L_x_103:
[----:B------:R-:W-:Y:S01]  /*06f0*/  STG.E desc[UR4][R2.64], R7 ;  /* 0x0000000702007986 */ /* 0x000fe2000c101904 */
[----:B------:R-:W-:Y:S05]  /*0700*/  EXIT ;  /* 0x000000000000794d */ /* 0x000fea0003800000 */
.L_x_105:
        /* <DEDUP_REMOVED lines=15> */
.L_x_169:


//--------------------- .text._Z3sqrPfll          --------------------------
	.section	.text._Z3sqrPfll,"ax",@progbits
	.align	128
        .global         _Z3sqrPfll
        .type           _Z3sqrPfll,@function
        .size           _Z3sqrPfll,(.L_x_170 - _Z3sqrPfll)
        .other          _Z3sqrPfll,@"STO_CUDA_ENTRY STV_DEFAULT"
_Z3sqrPfll:
.text._Z3sqrPfll:
        /* <DEDUP_REMOVED lines=16> */
[----:B------:R-:W1:Y:S01]  /*0100*/  LDCU.64 UR4, c[0x0][0x358] ;  /* 0x00006b00ff0477ac */ /* 0x000e620008000a00 */
[----:B0-----:R-:W-:-:S04]  /*0110*/  LEA R2, P0, R0, UR6, 0x2 ;  /* 0x0000000600027c11 */ /* 0x001fc8000f8010ff */
[----:B------:R-:W-:-:S05]  /*0120*/  LEA.HI.X R3, R0, UR7, RZ, 0x2, P0 ;  /* 0x0000000700037c11 */ /* 0x000fca00080f14ff */
[----:B-1----:R-:W2:Y:S02]  /*0130*/  LDG.E R0, desc[UR4][R2.64] ;  /* 0x0000000402007981 */ /* 0x002ea4000c1e1900 */
[----:B--2---:R-:W-:-:S05]  /*0140*/  FMUL R5, R0, R0 ;  /* 0x0000000000057220 */ /* 0x004fca0000400000 */
[----:B------:R-:W-:Y:S01]  /*0150*/  STG.E desc[UR4][R2.64], R5 ;  /* 0x0000000502007986 */ /* 0x000fe2000c101904 */
[----:B------:R-:W-:Y:S05]  /*0160*/  EXIT ;  /* 0x000000000000794d */ /* 0x000fea0003800000 */
.L_x_106:
        /* <DEDUP_REMOVED lines=9> */
.L_x_170:


//--------------------- .text._Z4sqrtPfll         --------------------------
	.section	.text._Z4sqrtPfll,"ax",@progbits
	.align	128
        .global         _Z4sqrtPfll
        .type           _Z4sqrtPfll,@function
        .size           _Z4sqrtPfll,(.L_x_155 - _Z4sqrtPfll)
        .other          _Z4sqrtPfll,@"STO_CUDA_ENTRY STV_DEFAULT"
_Z4sqrtPfll:
.text._Z4sqrtPfll:
        /* <DEDUP_REMOVED lines=11> */
[----:B------:R-:W-:Y:S02]  /*00b0*/  MOV R2, UR5 ;  /* 0x0000000500027c02 */ /* 0x000fe40008000f00 */
        /* <DEDUP_REMOVED lines=8> */
[----:B------:R-:W-:Y:S01]  /*0140*/  BSSY.RECONVERGENT B0, `(.L_x_107) ;  /* 0x000000d000007945 */ /* 0x000fe20003800200 */
[----:B--2---:R-:W-:Y:S01]  /*0150*/  IADD3 R4, PT, PT, R0, -0xd000000, RZ ;  /* 0xf300000000047810 */ /* 0x004fe20007ffe0ff */
[----:B------:R0:W1:Y:S03]  /*0160*/  MUFU.RSQ R5, R0 ;  /* 0x0000000000057308 */ /* 0x0000660000001400 */
[----:B------:R-:W-:-:S13]  /*0170*/  ISETP.GT.U32.AND P0, PT, R4, 0x727fffff, PT ;  /* 0x727fffff0400780c */ /* 0x000fda0003f04070 */
[----:B0-----:R-:W-:Y:S05]  /*0180*/  @!P0 BRA `(.L_x_108) ;  /* 0x0000000000108947 */ /* 0x001fea0003800000 */
[----:B------:R-:W-:-:S07]  /*0190*/  MOV R9, 0x1b0 ;  /* 0x000001b000097802 */ /* 0x000fce0000000f00 */
[----:B-1----:R-:W-:Y:S05]  /*01a0*/  CALL.REL.NOINC `($__internal_6_$__cuda_sm20_sqrt_rn_f32_slowpath) ;  /* 0x0000000000247944 */ /* 0x002fea0003c00000 */
[----:B------:R-:W-:Y:S01]  /*01b0*/  IMAD.MOV.U32 R5, RZ, RZ, R0 ;  /* 0x000000ffff057224 */ /* 0x000fe200078e0000 */
[----:B------:R-:W-:Y:S06]  /*01c0*/  BRA `(.L_x_109) ;  /* 0x0000000000107947 */ /* 0x000fec0003800000 */
.L_x_108:
[----:B-1----:R-:W-:Y:S01]  /*01d0*/  FMUL.FTZ R7, R0, R5 ;  /* 0x0000000500077220 */ /* 0x002fe20000410000 */
[----:B------:R-:W-:-:S03]  /*01e0*/  FMUL.FTZ R5, R5, 0.5 ;  /* 0x3f00000005057820 */ /* 0x000fc60000410000 */
[----:B------:R-:W-:-:S04]  /*01f0*/  FFMA R0, -R7, R7, R0 ;  /* 0x0000000707007223 */ /* 0x000fc80000000100 */
[----:B------:R-:W-:-:S07]  /*0200*/  FFMA R5, R0, R5, R7 ;  /* 0x0000000500057223 */ /* 0x000fce0000000007 */
.L_x_109:
[----:B------:R-:W-:Y:S05]  /*0210*/  BSYNC.RECONVERGENT B0 ;  /* 0x0000000000007941 */ /* 0x000fea0003800200 */
.L_x_107:
[----:B------:R-:W-:Y:S01]  /*0220*/  STG.E desc[UR4][R2.64], R5 ;  /* 0x0000000502007986 */ /* 0x000fe2000c101904 */
[----:B------:R-:W-:Y:S05]  /*0230*/  EXIT ;  /* 0x000000000000794d */ /* 0x000fea0003800000 */
        .weak           $__internal_6_$__cuda_sm20_sqrt_rn_f32_slowpath
        .type           $__internal_6_$__cuda_sm20_sqrt_rn_f32_slowpath,@function
        .size           $__internal_6_$__cuda_sm20_sqrt_rn_f32_slowpath,(.L_x_155 - $__internal_6_$__cuda_sm20_sqrt_rn_f32_slowpath)
$__internal_6_$__cuda_sm20_sqrt_rn_f32_slowpath:
[----:B------:R-:W-:-:S13]  /*0240*/  LOP3.LUT P0, RZ, R0, 0x7fffffff, RZ, 0xc0, !PT ;  /* 0x7fffffff00ff7812 */ /* 0x000fda000780c0ff */
[----:B------:R-:W-:Y:S01]  /*0250*/  @!P0 MOV R4, R0 ;  /* 0x0000000000048202 */ /* 0x000fe20000000f00 */
[----:B------:R-:W-:Y:S06]  /*0260*/  @!P0 BRA `(.L_x_110) ;  /* 0x0000000000408947 */ /* 0x000fec0003800000 */
[----:B------:R-:W-:-:S13]  /*0270*/  FSETP.GEU.FTZ.AND P0, PT, R0, RZ, PT ;  /* 0x000000ff0000720b */ /* 0x000fda0003f1e000 */
[----:B------:R-:W-:Y:S01]  /*0280*/  @!P0 IMAD.MOV.U32 R4, RZ, RZ, 0x7fffffff ;  /* 0x7fffffffff048424 */ /* 0x000fe200078e00ff */
[----:B------:R-:W-:Y:S06]  /*0290*/  @!P0 BRA `(.L_x_110) ;  /* 0x0000000000348947 */ /* 0x000fec0003800000 */
[----:B------:R-:W-:-:S13]  /*02a0*/  FSETP.GTU.FTZ.AND P0, PT, |R0|, +INF , PT ;  /* 0x7f8000000000780b */ /* 0x000fda0003f1c200 */
[----:B------:R-:W-:Y:S01]  /*02b0*/  @P0 FADD.FTZ R4, R0, 1 ;  /* 0x3f80000000040421 */ /* 0x000fe20000010000 */
[----:B------:R-:W-:Y:S06]  /*02c0*/  @P0 BRA `(.L_x_110) ;  /* 0x0000000000280947 */ /* 0x000fec0003800000 */
[----:B------:R-:W-:-:S13]  /*02d0*/  FSETP.NEU.FTZ.AND P0, PT, |R0|, +INF , PT ;  /* 0x7f8000000000780b */ /* 0x000fda0003f1d200 */
[----:B------:R-:W-:-:S04]  /*02e0*/  @P0 FFMA R5, R0, 1.84467440737095516160e+19, RZ ;  /* 0x5f80000000050823 */ /* 0x000fc800000000ff */
[----:B------:R-:W0:Y:S02]  /*02f0*/  @P0 MUFU.RSQ R4, R5 ;  /* 0x0000000500040308 */ /* 0x000e240000001400 */
[----:B0-----:R-:W-:Y:S01]  /*0300*/  @P0 FMUL.FTZ R6, R5, R4 ;  /* 0x0000000405060220 */ /* 0x001fe20000410000 */
[----:B------:R-:W-:Y:S01]  /*0310*/  @P0 FMUL.FTZ R8, R4, 0.5 ;  /* 0x3f00000004080820 */ /* 0x000fe20000410000 */
[----:B------:R-:W-:Y:S02]  /*0320*/  @!P0 MOV R4, R0 ;  /* 0x0000000000048202 */ /* 0x000fe40000000f00 */
[----:B------:R-:W-:-:S04]  /*0330*/  @P0 FADD.FTZ R7, -R6, -RZ ;  /* 0x800000ff06070221 */ /* 0x000fc80000010100 */
[----:B------:R-:W-:-:S04]  /*0340*/  @P0 FFMA R7, R6, R7, R5 ;  /* 0x0000000706070223 */ /* 0x000fc80000000005 */
[----:B------:R-:W-:-:S04]  /*0350*/  @P0 FFMA R7, R7, R8, R6 ;  /* 0x0000000807070223 */ /* 0x000fc80000000006 */
[----:B------:R-:W-:-:S07]  /*0360*/  @P0 FMUL.FTZ R4, R7, 2.3283064365386962891e-10 ;  /* 0x2f80000007040820 */ /* 0x000fce0000410000 */
.L_x_110:
[----:B------:R-:W-:Y:S02]  /*0370*/  HFMA2 R5, -RZ, RZ, 0, 0 ;  /* 0x00000000ff057431 */ /* 0x000fe400000001ff */
[----:B------:R-:W-:Y:S01]  /*0380*/  IMAD.MOV.U32 R0, RZ, RZ, R4 ;  /* 0x000000ffff007224 */ /* 0x000fe200078e0004 */
[----:B------:R-:W-:-:S04]  /*0390*/  MOV R4, R9 ;  /* 0x0000000900047202 */ /* 0x000fc80000000f00 */
[----:B------:R-:W-:Y:S05]  /*03a0*/  RET.REL.NODEC R4 `(_Z4sqrtPfll) ;  /* 0xfffffffc04147950 */ /* 0x000fea0003c3ffff */
.L_x_111:
        /* <DEDUP_REMOVED lines=13> */
.L_x_155:


//--------------------- .text._Z3expPfll          --------------------------
	.section	.text._Z3expPfll,"ax",@progbits
	.align	128
        .global         _Z3expPfll
        .type           _Z3expPfll,@function
        .size           _Z3expPfll,(.L_x_172 - _Z3expPfll)
        .other          _Z3expPfll,@"STO_CUDA_ENTRY STV_DEFAULT"
_Z3expPfll:
.text._Z3expPfll:
        /* <DEDUP_REMOVED lines=20> */
[----:B------:R-:W-:Y:S01]  /*0140*/  HFMA2 R5, -RZ, RZ, 0.96630859375, -0.0022525787353515625 ;  /* 0x3bbb989dff057431 */ /* 0x000fe200000001ff */
[----:B------:R-:W-:-:S04]  /*0150*/  MOV R7, 0x437c0000 ;  /* 0x437c000000077802 */ /* 0x000fc80000000f00 */
[----:B--2---:R-:W-:-:S04]  /*0160*/  FFMA.SAT R4, R0, R5, 0.5 ;  /* 0x3f00000000047423 */ /* 0x004fc80000002005 */
[----:B------:R-:W-:-:S04]  /*0170*/  FFMA.RM R4, R4, R7, 12582913 ;  /* 0x4b40000104047423 */ /* 0x000fc80000004007 */
[C---:B------:R-:W-:Y:S01]  /*0180*/  FADD R5, R4.reuse, -12583039 ;  /* 0xcb40007f04057421 */ /* 0x040fe20000000000 */
[----:B------:R-:W-:-:S03]  /*0190*/  SHF.L.U32 R4, R4, 0x17, RZ ;  /* 0x0000001704047819 */ /* 0x000fc600000006ff */
[----:B------:R-:W-:-:S04]  /*01a0*/  FFMA R5, R0, 1.4426950216293334961, -R5 ;  /* 0x3fb8aa3b00057823 */ /* 0x000fc80000000805 */
[----:B------:R-:W-:-:S06]  /*01b0*/  FFMA R5, R0, 1.925963033500011079e-08, R5 ;  /* 0x32a5706000057823 */ /* 0x000fcc0000000005 */
[----:B------:R-:W0:Y:S02]  /*01c0*/  MUFU.EX2 R5, R5 ;  /* 0x0000000500057308 */ /* 0x000e240000000800 */
[----:B0-----:R-:W-:-:S05]  /*01d0*/  FMUL R7, R4, R5 ;  /* 0x0000000504077220 */ /* 0x001fca0000400000 */
[----:B------:R-:W-:Y:S01]  /*01e0*/  STG.E desc[UR4][R2.64], R7 ;  /* 0x0000000702007986 */ /* 0x000fe2000c101904 */
[----:B------:R-:W-:Y:S05]  /*01f0*/  EXIT ;  /* 0x000000000000794d */ /* 0x000fea0003800000 */
.L_x_112:
        /* <DEDUP_REMOVED lines=16> */
.L_x_172:


//--------------------- .text._Z3logPfll          --------------------------
	.section	.text._Z3logPfll,"ax",@progbits
	.align	128
        .global         _Z3logPfll
        .type           _Z3logPfll,@function
        .size           _Z3logPfll,(.L_x_173 - _Z3logPfll)
        .other          _Z3logPfll,@"STO_CUDA_ENTRY STV_DEFAULT"
_Z3logPfll:
.text._Z3logPfll:
        /* <DEDUP_REMOVED lines=20> */
[----:B------:R-:W-:Y:S01]  /*0140*/  HFMA2 R7, -RZ, RZ, 1.5048828125, 33.21875 ;  /* 0x3e055027ff077431 */ /* 0x000fe200000001ff */
[----:B--2---:R-:W-:-:S13]  /*0150*/  FSETP.GEU.AND P0, PT, R0, 1.175494350822287508e-38, PT ;  /* 0x008000000000780b */ /* 0x004fda0003f0e000 */
[----:B------:R-:W-:-:S05]  /*0160*/  @!P0 FMUL R0, R0, 8388608 ;  /* 0x4b00000000008820 */ /* 0x000fca0000400000 */
[----:B------:R-:W-:-:S04]  /*0170*/  IADD3 R4, PT, PT, R0, -0x3f2aaaab, RZ ;  /* 0xc0d5555500047810 */ /* 0x000fc80007ffe0ff */
[----:B------:R-:W-:-:S04]  /*0180*/  LOP3.LUT R5, R4, 0xff800000, RZ, 0xc0, !PT ;  /* 0xff80000004057812 */ /* 0x000fc800078ec0ff */
[-C--:B------:R-:W-:Y:S02]  /*0190*/  IADD3 R4, PT, PT, R0, -R5.reuse, RZ ;  /* 0x8000000500047210 */ /* 0x080fe40007ffe0ff */
[----:B------:R-:W-:-:S03]  /*01a0*/  I2FP.F32.S32 R5, R5 ;  /* 0x0000000500057245 */ /* 0x000fc60000201400 */
[----:B------:R-:W-:Y:S01]  /*01b0*/  FADD R6, R4, -1 ;  /* 0xbf80000004067421 */ /* 0x000fe20000000000 */
[----:B------:R-:W-:Y:S02]  /*01c0*/  FSEL R4, RZ, -23, P0 ;  /* 0xc1b80000ff047808 */ /* 0x000fe40000000000 */
[----:B------:R-:W-:Y:S01]  /*01d0*/  ISETP.GT.U32.AND P0, PT, R0, 0x7f7fffff, PT ;  /* 0x7f7fffff0000780c */ /* 0x000fe20003f04070 */
[C---:B------:R-:W-:Y:S02]  /*01e0*/  FFMA R7, R6.reuse, -R7, 0.14084610342979431152 ;  /* 0x3e1039f606077423 */ /* 0x040fe40000000807 */
[----:B------:R-:W-:Y:S01]  /*01f0*/  FFMA R4, R5, 1.1920928955078125e-07, R4 ;  /* 0x3400000005047823 */ /* 0x000fe20000000004 */
[----:B------:R-:W-:Y:S01]  /*0200*/  MOV R5, 0x7f800000 ;  /* 0x7f80000000057802 */ /* 0x000fe20000000f00 */
        /* <DEDUP_REMOVED lines=11> */
[----:B------:R-:W-:-:S04]  /*02c0*/  FSETP.NEU.AND P0, PT, R0, RZ, PT ;  /* 0x000000ff0000720b */ /* 0x000fc80003f0d000 */
[----:B------:R-:W-:-:S05]  /*02d0*/  FSEL R5, R4, -INF , P0 ;  /* 0xff80000004057808 */ /* 0x000fca0000000000 */
[----:B------:R-:W-:Y:S01]  /*02e0*/  STG.E desc[UR4][R2.64], R5 ;  /* 0x0000000502007986 */ /* 0x000fe2000c101904 */
[----:B------:R-:W-:Y:S05]  /*02f0*/  EXIT ;  /* 0x000000000000794d */ /* 0x000fea0003800000 */
.L_x_113:
        /* <DEDUP_REMOVED lines=16> */
.L_x_173:


//--------------------- .text._Z3sumPffll         --------------------------
	.section	.text._Z3sumPffll,"ax",@progbits
	.align	128
        .global         _Z3sumPffll
        .type           _Z3sumPffll,@function
        .size           _Z3sumPffll,(.L_x_174 - _Z3sumPffll)
        .other          _Z3sumPffll,@"STO_CUDA_ENTRY STV_DEFAULT"
_Z3sumPffll:
.text._Z3sumPffll:
        /* <DEDUP_REMOVED lines=20> */
[----:B0-----:R-:W-:-:S05]  /*0140*/  FADD R5, R0, UR6 ;  /* 0x0000000600057e21 */ /* 0x001fca0008000000 */
[----:B------:R-:W-:Y:S01]  /*0150*/  STG.E desc[UR4][R2.64], R5 ;  /* 0x0000000502007986 */ /* 0x000fe2000c101904 */
[----:B------:R-:W-:Y:S05]  /*0160*/  EXIT ;  /* 0x000000000000794d */ /* 0x000fea0003800000 */
.L_x_114:
        /* <DEDUP_REMOVED lines=9> */
.L_x_174:


//--------------------- .text._Z4multPffll        --------------------------
	.section	.text._Z4multPffll,"ax",@progbits
	.align	128
        .global         _Z4multPffll
        .type           _Z4multPffll,@function
        .size           _Z4multPffll,(.L_x_175 - _Z4multPffll)
        .other          _Z4multPffll,@"STO_CUDA_ENTRY STV_DEFAULT"
_Z4multPffll:
.text._Z4multPffll:
        /* <DEDUP_REMOVED lines=20> */
[----:B0-----:R-:W-:-:S05]  /*0140*/  FMUL R5, R0, UR6 ;  /* 0x0000000600057c20 */ /* 0x001fca0008400000 */
[----:B------:R-:W-:Y:S01]  /*0150*/  STG.E desc[UR4][R2.64], R5 ;  /* 0x0000000502007986 */ /* 0x000fe2000c101904 */
[----:B------:R-:W-:Y:S05]  /*0160*/  EXIT ;  /* 0x000000000000794d */ /* 0x000fea0003800000 */
.L_x_115:
        /* <DEDUP_REMOVED lines=9> */
.L_x_175:


//--------------------- .text._Z3setPffll         --------------------------
	.section	.text._Z3setPffll,"ax",@progbits
	.align	128
        .global         _Z3setPffll
        .type           _Z3setPffll,@function
        .size           _Z3setPffll,(.L_x_176 - _Z3setPffll)
        .other          _Z3setPffll,@"STO_CUDA_ENTRY STV_DEFAULT"
_Z3setPffll:
.text._Z3setPffll:
        /* <DEDUP_REMOVED lines=15> */
[----:B------:R-:W1:Y:S01]  /*00f0*/  LDC R5, c[0x0][0x388] ;  /* 0x0000e200ff057b82 */ /* 0x000e620000000800 */
[----:B------:R-:W1:Y:S01]  /*0100*/  LDCU.64 UR4, c[0x0][0x358] ;  /* 0x00006b00ff0477ac */ /* 0x000e620008000a00 */
[----:B0-----:R-:W-:-:S04]  /*0110*/  LEA R2, P0, R0, UR6, 0x2 ;  /* 0x0000000600027c11 */ /* 0x001fc8000f8010ff */
[----:B------:R-:W-:-:S05]  /*0120*/  LEA.HI.X R3, R0, UR7, RZ, 0x2, P0 ;  /* 0x0000000700037c11 */ /* 0x000fca00080f14ff */
[----:B-1----:R-:W-:Y:S01]  /*0130*/  STG.E desc[UR4][R2.64], R5 ;  /* 0x0000000502007986 */ /* 0x002fe2000c101904 */
[----:B------:R-:W-:Y:S05]  /*0140*/  EXIT ;  /* 0x000000000000794d */ /* 0x000fea0003800000 */
.L_x_116:
        /* <DEDUP_REMOVED lines=11> */
.L_x_176:


//--------------------- .text._Z4fillPfS_iiiiiii  --------------------------
	.section	.text._Z4fillPfS_iiiiiii,"ax",@progbits
	.align	128
        .global         _Z4fillPfS_iiiiiii
        .type           _Z4fillPfS_iiiiiii,@function
        .size           _Z4fillPfS_iiiiiii,(.L_x_177 - _Z4fillPfS_iiiiiii)
        .other          _Z4fillPfS_iiiiiii,@"STO_CUDA_ENTRY STV_DEFAULT"
_Z4fillPfS_iiiiiii:
.text._Z4fillPfS_iiiiiii:
[----:B------:R-:W-:Y:S01]  /*0000*/  LDC R1, c[0x0][0x37c] ;  /* 0x0000df00ff017b82 */ /* 0x000fe20000000800 */
[----:B------:R-:W0:Y:S07]  /*0010*/  S2R R0, SR_TID.X ;  /* 0x0000000000007919 */ /* 0x000e2e0000002100 */
[----:B------:R-:W0:Y:S08]  /*0020*/  LDC.64 R2, c[0x0][0x398] ;  /* 0x0000e600ff027b82 */ /* 0x000e300000000a00 */
[----:B------:R-:W1:Y:S08]  /*0030*/  S2UR UR5, SR_CTAID.Y ;  /* 0x00000000000579c3 */ /* 0x000e700000002600 */
[----:B------:R-:W1:Y:S08]  /*0040*/  LDC.64 R4, c[0x0][0x390] ;  /* 0x0000e400ff047b82 */ /* 0x000e700000000a00 */
[----:B------:R-:W2:Y:S01]  /*0050*/  S2UR UR4, SR_CTAID.X ;  /* 0x00000000000479c3 */ /* 0x000ea20000002500 */
[----:B0-----:R-:W-:-:S07]  /*0060*/  IADD3 R3, PT, PT, R0, R3, RZ ;  /* 0x0000000300037210 */ /* 0x001fce0007ffe0ff */
[----:B------:R-:W2:Y:S01]  /*0070*/  LDC.64 R6, c[0x0][0x3a0] ;  /* 0x0000e800ff067b82 */ /* 0x000ea20000000a00 */
[----:B-1----:R-:W-:-:S04]  /*0080*/  IMAD R3, R3, R4, UR5 ;  /* 0x0000000503037e24 */ /* 0x002fc8000f8e0204 */
[----:B--2---:R-:W-:Y:S01]  /*0090*/  IMAD R9, R6, UR4, R3 ;  /* 0x0000000406097c24 */ /* 0x004fe2000f8e0203 */
[----:B------:R-:W-:-:S04]  /*00a0*/  IADD3 R3, PT, PT, R0, R5, RZ ;  /* 0x0000000500037210 */ /* 0x000fc80007ffe0ff */
[----:B------:R-:W-:Y:S01]  /*00b0*/  ISETP.GE.AND P0, PT, R9, R7, PT ;  /* 0x000000070900720c */ /* 0x000fe20003f06270 */
[----:B------:R-:W-:-:S04]  /*00c0*/  IMAD R3, R3, R4, UR5 ;  /* 0x0000000503037e24 */ /* 0x000fc8000f8e0204 */
[----:B------:R-:W-:-:S08]  /*00d0*/  IMAD R7, R2, UR4, R3 ;  /* 0x0000000402077c24 */ /* 0x000fd0000f8e0203 */
[----:B------:R-:W-:Y:S05]  /*00e0*/  @P0 EXIT ;  /* 0x000000000000094d */ /* 0x000fea0003800000 */
[----:B------:R-:W0:Y:S02]  /*00f0*/  LDCU UR4, c[0x0][0x3a8] ;  /* 0x00007500ff0477ac */ /* 0x000e240008000800 */
[----:B0-----:R-:W-:Y:S01]  /*0100*/  UISETP.NE.AND UP0, UPT, UR4, URZ, UPT ;  /* 0x000000ff0400728c */ /* 0x001fe2000bf05270 */
[----:B------:R-:W0:Y:S08]  /*0110*/  LDCU.64 UR4, c[0x0][0x358] ;  /* 0x00006b00ff0477ac */ /* 0x000e300008000a00 */
[----:B------:R-:W-:Y:S05]  /*0120*/  BRA.U !UP0, `(.L_x_117) ;  /* 0x0000000108247547 */ /* 0x000fea000b800000 */
[----:B------:R-:W1:Y:S08]  /*0130*/  LDC.64 R2, c[0x0][0x380] ;  /* 0x0000e000ff027b82 */ /* 0x000e700000000a00 */
[----:B------:R-:W2:Y:S01]  /*0140*/  LDC.64 R4, c[0x0][0x388] ;  /* 0x0000e200ff047b82 */ /* 0x000ea20000000a00 */
[----:B-1----:R-:W-:-:S06]  /*0150*/  IMAD.WIDE R2, R7, 0x4, R2 ;  /* 0x0000000407027825 */ /* 0x002fcc00078e0202 */
[----:B0-----:R-:W3:Y:S01]  /*0160*/  LDG.E R2, desc[UR4][R2.64] ;  /* 0x0000000402027981 */ /* 0x001ee2000c1e1900 */
[----:B--2---:R-:W-:-:S05]  /*0170*/  IMAD.WIDE R4, R9, 0x4, R4 ;  /* 0x0000000409047825 */ /* 0x004fca00078e0204 */
[----:B------:R-:W3:Y:S02]  /*0180*/  LDG.E R7, desc[UR4][R4.64] ;  /* 0x0000000404077981 */ /* 0x000ee4000c1e1900 */
[----:B---3--:R-:W-:-:S05]  /*0190*/  FADD R7, R2, R7 ;  /* 0x0000000702077221 */ /* 0x008fca0000000000 */
[----:B------:R-:W-:Y:S01]  /*01a0*/  STG.E desc[UR4][R4.64], R7 ;  /* 0x0000000704007986 */ /* 0x000fe2000c101904 */
[----:B------:R-:W-:Y:S05]  /*01b0*/  EXIT ;  /* 0x000000000000794d */ /* 0x000fea0003800000 */
.L_x_117:
[----:B------:R-:W1:Y:S08]  /*01c0*/  LDC.64 R2, c[0x0][0x380] ;  /* 0x0000e000ff027b82 */ /* 0x000e700000000a00 */
[----:B------:R-:W2:Y:S01]  /*01d0*/  LDC.64 R4, c[0x0][0x388] ;  /* 0x0000e200ff047b82 */ /* 0x000ea20000000a00 */
[----:B-1----:R-:W-:-:S06]  /*01e0*/  IMAD.WIDE R2, R7, 0x4, R2 ;  /* 0x0000000407027825 */ /* 0x002fcc00078e0202 */
[----:B0-----:R-:W3:Y:S01]  /*01f0*/  LDG.E R3, desc[UR4][R2.64] ;  /* 0x0000000402037981 */ /* 0x001ee2000c1e1900 */
[----:B--2---:R-:W-:-:S05]  /*0200*/  IMAD.WIDE R4, R9, 0x4, R4 ;  /* 0x0000000409047825 */ /* 0x004fca00078e0204 */
[----:B---3--:R-:W-:Y:S01]  /*0210*/  STG.E desc[UR4][R4.64], R3 ;  /* 0x0000000304007986 */ /* 0x008fe2000c101904 */
[----:B------:R-:W-:Y:S05]  /*0220*/  EXIT ;  /* 0x000000000000794d */ /* 0x000fea0003800000 */
.L_x_118:
        /* <DEDUP_REMOVED lines=13> */
.L_x_177:


//--------------------- .text._Z12gpu_im2col_kPfS_iiiiS_iiiS_iiiiii --------------------------
	.section	.text._Z12gpu_im2col_kPfS_iiiiS_iiiS_iiiiii,"ax",@progbits
	.align	128
        .global         _Z12gpu_im2col_kPfS_iiiiS_iiiS_iiiiii
        .type           _Z12gpu_im2col_kPfS_iiiiS_iiiS_iiiiii,@function
        .size           _Z12gpu_im2col_kPfS_iiiiS_iiiS_iiiiii,(.L_x_178 - _Z12gpu_im2col_kPfS_iiiiS_iiiS_iiiiii)
        .other          _Z12gpu_im2col_kPfS_iiiiS_iiiS_iiiiii,@"STO_CUDA_ENTRY STV_DEFAULT"
_Z12gpu_im2col_kPfS_iiiiS_iiiS_iiiiii:
.text._Z12gpu_im2col_kPfS_iiiiS_iiiS_iiiiii:
[----:B------:R-:W-:Y:S01]  /*0000*/  LDC R1, c[0x0][0x37c] ;  /* 0x0000df00ff017b82 */ /* 0x000fe20000000800 */
[----:B------:R-:W0:Y:S01]  /*0010*/  LDCU UR5, c[0x0][0x39c] ;  /* 0x00007380ff0577ac */ /* 0x000e220008000800 */
[----:B------:R-:W1:Y:S06]  /*0020*/  S2R R0, SR_TID.X ;  /* 0x0000000000007919 */ /* 0x000e6c0000002100 */
[----:B------:R-:W2:Y:S01]  /*0030*/  LDC R4, c[0x0][0x3b0] ;  /* 0x0000ec00ff047b82 */ /* 0x000ea20000000800 */
[----:B------:R-:W0:Y:S01]  /*0040*/  LDCU UR4, c[0x0][0x390] ;  /* 0x00007200ff0477ac */ /* 0x000e220008000800 */
[----:B------:R-:W3:Y:S06]  /*0050*/  LDCU UR7, c[0x0][0x3ac] ;  /* 0x00007580ff0777ac */ /* 0x000eec0008000800 */
[----:B------:R-:W4:Y:S08]  /*0060*/  LDC.64 R2, c[0x0][0x3c0] ;  /* 0x0000f000ff027b82 */ /* 0x000f300000000a00 */
[----:B------:R-:W1:Y:S01]  /*0070*/  S2UR UR6, SR_CTAID.X ;  /* 0x00000000000679c3 */ /* 0x000e620000002500 */
[----:B0-----:R-:W-:-:S07]  /*0080*/  UIMAD UR4, UR5, UR4, URZ ;  /* 0x00000004050472a4 */ /* 0x001fce000f8e02ff */
[----:B------:R-:W1:Y:S01]  /*0090*/  LDC R7, c[0x0][0x360] ;  /* 0x0000d800ff077b82 */ /* 0x000e620000000800 */
[----:B---3--:R-:W-:-:S06]  /*00a0*/  UIMAD UR4, UR4, UR7, URZ ;  /* 0x00000007040472a4 */ /* 0x008fcc000f8e02ff */
[----:B--2---:R-:W-:-:S04]  /*00b0*/  IMAD R5, R4, UR4, RZ ;  /* 0x0000000404057c24 */ /* 0x004fc8000f8e02ff */
[----:B----4-:R-:W-:-:S04]  /*00c0*/  IMAD R6, R5, R2, RZ ;  /* 0x0000000205067224 */ /* 0x010fc800078e02ff */
[----:B------:R-:W-:Y:S02]  /*00d0*/  IMAD R5, R6, R3, RZ ;  /* 0x0000000306057224 */ /* 0x000fe400078e02ff */
[----:B-1----:R-:W-:-:S05]  /*00e0*/  IMAD R0, R7, UR6, R0 ;  /* 0x0000000607007c24 */ /* 0x002fca000f8e0200 */
[----:B------:R-:W-:Y:S02]  /*00f0*/  ISETP.GE.U32.AND P0, PT, R0, R5, PT ;  /* 0x000000050000720c */ /* 0x000fe40003f06070 */
[----:B------:R-:W-:-:S04]  /*0100*/  SHF.R.S32.HI R5, RZ, 0x1f, R5 ;  /* 0x0000001fff057819 */ /* 0x000fc80000011405 */
[----:B------:R-:W-:-:S13]  /*0110*/  ISETP.GE.AND.EX P0, PT, RZ, R5, PT, P0 ;  /* 0x00000005ff00720c */ /* 0x000fda0003f06300 */
[----:B------:R-:W-:Y:S05]  /*0120*/  @P0 EXIT ;  /* 0x000000000000094d */ /* 0x000fea0003800000 */
[----:B------:R-:W-:Y:S01]  /*0130*/  IMAD R5, R4, UR7, RZ ;  /* 0x0000000704057c24 */ /* 0x000fe2000f8e02ff */
[----:B------:R-:W-:Y:S01]  /*0140*/  IABS R8, R0 ;  /* 0x0000000000087213 */ /* 0x000fe20000000000 */
[----:B------:R-:W0:Y:S01]  /*0150*/  LDCU.64 UR6, c[0x0][0x3c8] ;  /* 0x00007900ff0677ac */ /* 0x000e220008000a00 */
[----:B------:R-:W-:Y:S01]  /*0160*/  IABS R16, R4 ;  /* 0x0000000400107213 */ /* 0x000fe20000000000 */
[----:B------:R-:W-:Y:S01]  /*0170*/  IMAD R7, R5, UR5, RZ ;  /* 0x0000000505077c24 */ /* 0x000fe2000f8e02ff */
[----:B------:R-:W1:Y:S03]  /*0180*/  LDCU UR8, c[0x0][0x398] ;  /* 0x00007300ff0877ac */ /* 0x000e660008000800 */
[----:B------:R-:W-:Y:S01]  /*0190*/  IMAD R2, R7, R2, RZ ;  /* 0x0000000207027224 */ /* 0x000fe200078e02ff */
[----:B------:R-:W1:Y:S03]  /*01a0*/  LDCU UR9, c[0x0][0x394] ;  /* 0x00007280ff0977ac */ /* 0x000e660008000800 */
[----:B------:R-:W-:-:S05]  /*01b0*/  IMAD R9, R2, R3, RZ ;  /* 0x0000000302097224 */ /* 0x000fca00078e02ff */
[----:B------:R-:W-:-:S04]  /*01c0*/  IABS R13, R9 ;  /* 0x00000009000d7213 */ /* 0x000fc80000000000 */
[----:B------:R-:W2:Y:S01]  /*01d0*/  I2F.RP R2, R13 ;  /* 0x0000000d00027306 */ /* 0x000ea20000209400 */
[----:B-1----:R-:W-:-:S04]  /*01e0*/  UIMAD UR4, UR8, UR9, URZ ;  /* 0x00000009080472a4 */ /* 0x002fc8000f8e02ff */
[----:B------:R-:W-:-:S03]  /*01f0*/  UIMAD UR4, UR4, UR5, URZ ;  /* 0x00000005040472a4 */ /* 0x000fc6000f8e02ff */
[----:B--2---:R-:W1:Y:S02]  /*0200*/  MUFU.RCP R2, R2 ;  /* 0x0000000200027308 */ /* 0x004e640000001000 */
[----:B-1----:R-:W-:Y:S01]  /*0210*/  VIADD R10, R2, 0xffffffe ;  /* 0x0ffffffe020a7836 */ /* 0x002fe20000000000 */
[----:B------:R-:W-:-:S05]  /*0220*/  IABS R2, R7 ;  /* 0x0000000700027213 */ /* 0x000fca0000000000 */
[----:B------:R1:W2:Y:S02]  /*0230*/  F2I.FTZ.U32.TRUNC.NTZ R11, R10 ;  /* 0x0000000a000b7305 */ /* 0x0002a4000021f000 */
[----:B-1----:R-:W-:Y:S02]  /*0240*/  HFMA2 R10, -RZ, RZ, 0, 0 ;  /* 0x00000000ff0a7431 */ /* 0x002fe400000001ff */
[----:B--2---:R-:W-:-:S04]  /*0250*/  IMAD.MOV R6, RZ, RZ, -R11 ;  /* 0x000000ffff067224 */ /* 0x004fc800078e0a0b */
[----:B------:R-:W-:Y:S01]  /*0260*/  IMAD R15, R6, R13, RZ ;  /* 0x0000000d060f7224 */ /* 0x000fe200078e02ff */
[----:B------:R-:W-:-:S03]  /*0270*/  IABS R6, R9 ;  /* 0x0000000900067213 */ /* 0x000fc60000000000 */
[----:B------:R-:W-:-:S04]  /*0280*/  IMAD.HI.U32 R11, R11, R15, R10 ;  /* 0x0000000f0b0b7227 */ /* 0x000fc800078e000a */
[----:B------:R-:W-:Y:S02]  /*0290*/  IMAD.MOV R15, RZ, RZ, -R6 ;  /* 0x000000ffff0f7224 */ /* 0x000fe400078e0a06 */
[----:B------:R-:W-:Y:S02]  /*02a0*/  IMAD.MOV.U32 R6, RZ, RZ, R2 ;  /* 0x000000ffff067224 */ /* 0x000fe400078e0002 */
[----:B------:R-:W-:Y:S02]  /*02b0*/  IMAD.HI.U32 R2, R11, R8, RZ ;  /* 0x000000080b027227 */ /* 0x000fe400078e00ff */
[----:B------:R-:W1:Y:S02]  /*02c0*/  I2F.RP R12, R6 ;  /* 0x00000006000c7306 */ /* 0x000e640000209400 */
[----:B------:R-:W-:Y:S01]  /*02d0*/  IMAD R8, R2, R15, R8 ;  /* 0x0000000f02087224 */ /* 0x000fe200078e0208 */
[----:B------:R-:W-:-:S04]  /*02e0*/  IABS R15, R5 ;  /* 0x00000005000f7213 */ /* 0x000fc80000000000 */
[----:B------:R-:W-:Y:S01]  /*02f0*/  ISETP.GT.U32.AND P1, PT, R13, R8, PT ;  /* 0x000000080d00720c */ /* 0x000fe20003f24070 */
[----:B-1----:R-:W1:-:S12]  /*0300*/  MUFU.RCP R12, R12 ;  /* 0x0000000c000c7308 */ /* 0x002e580000001000 */
[-C--:B------:R-:W-:Y:S01]  /*0310*/  @!P1 IADD3 R8, PT, PT, R8, -R13.reuse, RZ ;  /* 0x8000000d08089210 */ /* 0x080fe20007ffe0ff */
[----:B------:R-:W-:Y:S01]  /*0320*/  @!P1 VIADD R2, R2, 0x1 ;  /* 0x0000000102029836 */ /* 0x000fe20000000000 */
[----:B------:R-:W-:Y:S02]  /*0330*/  ISETP.NE.AND P1, PT, R9, RZ, PT ;  /* 0x000000ff0900720c */ /* 0x000fe40003f25270 */
[----:B------:R-:W-:Y:S02]  /*0340*/  ISETP.GE.U32.AND P0, PT, R8, R13, PT ;  /* 0x0000000d0800720c */ /* 0x000fe40003f06070 */
[----:B------:R-:W-:-:S04]  /*0350*/  LOP3.LUT R8, R0, R9, RZ, 0x3c, !PT ;  /* 0x0000000900087212 */ /* 0x000fc800078e3cff */
[----:B------:R-:W-:Y:S01]  /*0360*/  ISETP.GE.AND P2, PT, R8, RZ, PT ;  /* 0x000000ff0800720c */ /* 0x000fe20003f46270 */
[----:B-1----:R-:W-:-:S04]  /*0370*/  VIADD R10, R12, 0xffffffe ;  /* 0x0ffffffe0c0a7836 */ /* 0x002fc80000000000 */
[----:B------:R1:W2:Y:S02]  /*0380*/  F2I.FTZ.U32.TRUNC.NTZ R11, R10 ;  /* 0x0000000a000b7305 */ /* 0x0002a4000021f000 */
[----:B------:R-:W-:-:S06]  /*0390*/  @P0 IADD3 R2, PT, PT, R2, 0x1, RZ ;  /* 0x0000000102020810 */ /* 0x000fcc0007ffe0ff */
[----:B------:R-:W-:Y:S01]  /*03a0*/  @!P2 IMAD.MOV R2, RZ, RZ, -R2 ;  /* 0x000000ffff02a224 */ /* 0x000fe200078e0a02 */
[----:B------:R-:W-:Y:S01]  /*03b0*/  @!P1 LOP3.LUT R2, RZ, R9, RZ, 0x33, !PT ;  /* 0x00000009ff029212 */ /* 0x000fe200078e33ff */
[----:B-1----:R-:W-:-:S03]  /*03c0*/  IMAD.MOV.U32 R10, RZ, RZ, RZ ;  /* 0x000000ffff0a7224 */ /* 0x002fc600078e00ff */
[----:B------:R-:W-:Y:S01]  /*03d0*/  IADD3 R12, PT, PT, -R2, RZ, RZ ;  /* 0x000000ff020c7210 */ /* 0x000fe20007ffe1ff */
[----:B--2---:R-:W-:-:S04]  /*03e0*/  IMAD.MOV R13, RZ, RZ, -R11 ;  /* 0x000000ffff0d7224 */ /* 0x004fc800078e0a0b */
[----:B------:R-:W-:Y:S02]  /*03f0*/  IMAD R12, R9, R12, R0 ;  /* 0x0000000c090c7224 */ /* 0x000fe400078e0200 */
[----:B------:R-:W-:Y:S01]  /*0400*/  IMAD R9, R13, R6, RZ ;  /* 0x000000060d097224 */ /* 0x000fe200078e02ff */
[----:B------:R-:W-:Y:S02]  /*0410*/  IABS R13, R7 ;  /* 0x00000007000d7213 */ /* 0x000fe40000000000 */
[----:B------:R-:W-:Y:S01]  /*0420*/  IABS R8, R12 ;  /* 0x0000000c00087213 */ /* 0x000fe20000000000 */
[----:B------:R-:W-:Y:S01]  /*0430*/  IMAD.HI.U32 R11, R11, R9, R10 ;  /* 0x000000090b0b7227 */ /* 0x000fe200078e000a */
[----:B------:R-:W-:Y:S02]  /*0440*/  IABS R10, R5 ;  /* 0x00000005000a7213 */ /* 0x000fe40000000000 */
[----:B------:R-:W-:Y:S01]  /*0450*/  MOV R9, R8 ;  /* 0x0000000800097202 */ /* 0x000fe20000000f00 */
[----:B------:R-:W-:-:S04]  /*0460*/  IMAD.MOV R13, RZ, RZ, -R13 ;  /* 0x000000ffff0d7224 */ /* 0x000fc800078e0a0d */
[----:B------:R-:W-:Y:S02]  /*0470*/  IMAD.HI.U32 R8, R11, R9, RZ ;  /* 0x000000090b087227 */ /* 0x000fe400078e00ff */
[----:B------:R-:W1:Y:S02]  /*0480*/  I2F.RP R11, R10 ;  /* 0x0000000a000b7306 */ /* 0x000e640000209400 */
[----:B------:R-:W-:-:S05]  /*0490*/  IMAD R9, R8, R13, R9 ;  /* 0x0000000d08097224 */ /* 0x000fca00078e0209 */
[----:B------:R-:W-:Y:S01]  /*04a0*/  ISETP.GT.U32.AND P1, PT, R6, R9, PT ;  /* 0x000000090600720c */ /* 0x000fe20003f24070 */
[----:B-1----:R-:W1:-:S12]  /*04b0*/  MUFU.RCP R11, R11 ;  /* 0x0000000b000b7308 */ /* 0x002e580000001000 */
[----:B------:R-:W-:Y:S01]  /*04c0*/  @!P1 IMAD.IADD R9, R9, 0x1, -R6 ;  /* 0x0000000109099824 */ /* 0x000fe200078e0a06 */
[----:B------:R-:W-:Y:S02]  /*04d0*/  @!P1 IADD3 R8, PT, PT, R8, 0x1, RZ ;  /* 0x0000000108089810 */ /* 0x000fe40007ffe0ff */
[----:B------:R-:W-:Y:S02]  /*04e0*/  ISETP.NE.AND P1, PT, R7, RZ, PT ;  /* 0x000000ff0700720c */ /* 0x000fe40003f25270 */
[----:B------:R-:W-:Y:S02]  /*04f0*/  ISETP.GE.U32.AND P0, PT, R9, R6, PT ;  /* 0x000000060900720c */ /* 0x000fe40003f06070 */
[----:B------:R-:W-:Y:S02]  /*0500*/  LOP3.LUT R6, R12, R7, RZ, 0x3c, !PT ;  /* 0x000000070c067212 */ /* 0x000fe400078e3cff */
[----:B------:R-:W-:Y:S02]  /*0510*/  IABS R9, R3 ;  /* 0x0000000300097213 */ /* 0x000fe40000000000 */
[----:B------:R-:W-:Y:S01]  /*0520*/  ISETP.GE.AND P2, PT, R6, RZ, PT ;  /* 0x000000ff0600720c */ /* 0x000fe20003f46270 */
[----:B-1----:R-:W-:-:S06]  /*0530*/  VIADD R13, R11, 0xffffffe ;  /* 0x0ffffffe0b0d7836 */ /* 0x002fcc0000000000 */
[----:B------:R-:W1:Y:S01]  /*0540*/  F2I.FTZ.U32.TRUNC.NTZ R13, R13 ;  /* 0x0000000d000d7305 */ /* 0x000e62000021f000 */
[----:B------:R-:W-:-:S05]  /*0550*/  @P0 VIADD R8, R8, 0x1 ;  /* 0x0000000108080836 */ /* 0x000fca0000000000 */
[----:B------:R-:W-:Y:S01]  /*0560*/  @!P2 IMAD.MOV R8, RZ, RZ, -R8 ;  /* 0x000000ffff08a224 */ /* 0x000fe200078e0a08 */
[----:B------:R-:W-:-:S05]  /*0570*/  @!P1 LOP3.LUT R8, RZ, R7, RZ, 0x33, !PT ;  /* 0x00000007ff089212 */ /* 0x000fca00078e33ff */
[----:B------:R-:W-:Y:S01]  /*0580*/  IMAD.MOV R6, RZ, RZ, -R8 ;  /* 0x000000ffff067224 */ /* 0x000fe200078e0a08 */
[----:B-1----:R-:W-:-:S03]  /*0590*/  IADD3 R11, PT, PT, RZ, -R13, RZ ;  /* 0x8000000dff0b7210 */ /* 0x002fc60007ffe0ff */
[----:B------:R-:W-:Y:S02]  /*05a0*/  IMAD R6, R7, R6, R12 ;  /* 0x0000000607067224 */ /* 0x000fe400078e020c */
[----:B------:R-:W-:Y:S01]  /*05b0*/  IMAD.MOV.U32 R12, RZ, RZ, RZ ;  /* 0x000000ffff0c7224 */ /* 0x000fe200078e00ff */
[----:B------:R-:W1:Y:S01]  /*05c0*/  I2F.RP R7, R9 ;  /* 0x0000000900077306 */ /* 0x000e620000209400 */
[----:B------:R-:W-:Y:S01]  /*05d0*/  IMAD R11, R11, R10, RZ ;  /* 0x0000000a0b0b7224 */ /* 0x000fe200078e02ff */
[----:B------:R-:W-:-:S03]  /*05e0*/  IABS R14, R6 ;  /* 0x00000006000e7213 */ /* 0x000fc60000000000 */
[----:B------:R-:W-:Y:S01]  /*05f0*/  IMAD.HI.U32 R13, R13, R11, R12 ;  /* 0x0000000b0d0d7227 */ /* 0x000fe200078e000c */
[----:B------:R-:W-:-:S03]  /*0600*/  MOV R12, R16 ;  /* 0x00000010000c7202 */ /* 0x000fc60000000f00 */
[----:B------:R-:W-:Y:S02]  /*0610*/  IMAD.MOV R11, RZ, RZ, -R15 ;  /* 0x000000ffff0b7224 */ /* 0x000fe400078e0a0f */
[----:B------:R-:W-:Y:S01]  /*0620*/  IMAD.HI.U32 R13, R13, R14, RZ ;  /* 0x0000000e0d0d7227 */ /* 0x000fe200078e00ff */
[----:B------:R-:W2:Y:S03]  /*0630*/  I2F.RP R15, R12 ;  /* 0x0000000c000f7306 */ /* 0x000ea60000209400 */
[----:B------:R-:W-:Y:S01]  /*0640*/  IMAD R11, R13, R11, R14 ;  /* 0x0000000b0d0b7224 */ /* 0x000fe200078e020e */
[----:B------:R-:W-:-:S04]  /*0650*/  LOP3.LUT R14, R6, R5, RZ, 0x3c, !PT ;  /* 0x00000005060e7212 */ /* 0x000fc800078e3cff */
[----:B------:R-:W-:Y:S01]  /*0660*/  ISETP.GT.U32.AND P1, PT, R10, R11, PT ;  /* 0x0000000b0a00720c */ /* 0x000fe20003f24070 */
[----:B-1----:R-:W1:Y:S01]  /*0670*/  MUFU.RCP R7, R7 ;  /* 0x0000000700077308 */ /* 0x002e620000001000 */
[----:B------:R-:W-:-:S07]  /*0680*/  ISETP.GE.AND P2, PT, R14, RZ, PT ;  /* 0x000000ff0e00720c */ /* 0x000fce0003f46270 */
[----:B--2---:R-:W2:Y:S04]  /*0690*/  MUFU.RCP R15, R15 ;  /* 0x0000000f000f7308 */ /* 0x004ea80000001000 */
[----:B------:R-:W-:Y:S02]  /*06a0*/  @!P1 IMAD.IADD R11, R11, 0x1, -R10 ;  /* 0x000000010b0b9824 */ /* 0x000fe400078e0a0a */
[----:B------:R-:W-:Y:S01]  /*06b0*/  @!P1 VIADD R13, R13, 0x1 ;  /* 0x000000010d0d9836 */ /* 0x000fe20000000000 */
[----:B------:R-:W-:Y:S02]  /*06c0*/  ISETP.NE.AND P1, PT, R5, RZ, PT ;  /* 0x000000ff0500720c */ /* 0x000fe40003f25270 */
[----:B------:R-:W-:Y:S02]  /*06d0*/  ISETP.GE.U32.AND P0, PT, R11, R10, PT ;  /* 0x0000000a0b00720c */ /* 0x000fe40003f06070 */
[----:B-1----:R-:W-:-:S04]  /*06e0*/  IADD3 R10, PT, PT, R7, 0xffffffe, RZ ;  /* 0x0ffffffe070a7810 */ /* 0x002fc80007ffe0ff */
[----:B------:R-:W1:Y:S01]  /*06f0*/  F2I.FTZ.U32.TRUNC.NTZ R11, R10 ;  /* 0x0000000a000b7305 */ /* 0x000e62000021f000 */
[----:B--2---:R-:W-:-:S06]  /*0700*/  VIADD R14, R15, 0xffffffe ;  /* 0x0ffffffe0f0e7836 */ /* 0x004fcc0000000000 */
[----:B------:R-:W-:Y:S01]  /*0710*/  @P0 IADD3 R13, PT, PT, R13, 0x1, RZ ;  /* 0x000000010d0d0810 */ /* 0x000fe20007ffe0ff */
[----:B------:R-:W2:Y:S04]  /*0720*/  F2I.FTZ.U32.TRUNC.NTZ R7, R14 ;  /* 0x0000000e00077305 */ /* 0x000ea8000021f000 */
[----:B------:R-:W-:Y:S01]  /*0730*/  @!P2 IMAD.MOV R13, RZ, RZ, -R13 ;  /* 0x000000ffff0da224 */ /* 0x000fe200078e0a0d */
[----:B------:R-:W-:Y:S01]  /*0740*/  @!P1 LOP3.LUT R13, RZ, R5, RZ, 0x33, !PT ;  /* 0x00000005ff0d9212 */ /* 0x000fe200078e33ff */
[----:B-1----:R-:W-:-:S04]  /*0750*/  IMAD.MOV R16, RZ, RZ, -R11 ;  /* 0x000000ffff107224 */ /* 0x002fc800078e0a0b */
[----:B------:R-:W-:Y:S02]  /*0760*/  IMAD.MOV R10, RZ, RZ, -R13 ;  /* 0x000000ffff0a7224 */ /* 0x000fe400078e0a0d */
[----:B------:R-:W-:Y:S02]  /*0770*/  IMAD R15, R16, R9, RZ ;  /* 0x00000009100f7224 */ /* 0x000fe400078e02ff */
[----:B------:R-:W-:Y:S02]  /*0780*/  IMAD R5, R5, R10, R6 ;  /* 0x0000000a05057224 */ /* 0x000fe400078e0206 */
[----:B------:R-:W-:Y:S01]  /*0790*/  HFMA2 R6, -RZ, RZ, 0, 0 ;  /* 0x00000000ff067431 */ /* 0x000fe200000001ff */
[----:B--2---:R-:W-:Y:S01]  /*07a0*/  IADD3 R17, PT, PT, RZ, -R7, RZ ;  /* 0x80000007ff117210 */ /* 0x004fe20007ffe0ff */
[----:B------:R-:W-:Y:S01]  /*07b0*/  IMAD.MOV.U32 R10, RZ, RZ, RZ ;  /* 0x000000ffff0a7224 */ /* 0x000fe200078e00ff */
[----:B------:R-:W-:-:S03]  /*07c0*/  IABS R14, R5 ;  /* 0x00000005000e7213 */ /* 0x000fc60000000000 */
[----:B------:R-:W-:Y:S01]  /*07d0*/  IMAD.HI.U32 R10, R11, R15, R10 ;  /* 0x0000000f0b0a7227 */ /* 0x000fe200078e000a */
[----:B------:R-:W-:-:S03]  /*07e0*/  IABS R11, R8 ;  /* 0x00000008000b7213 */ /* 0x000fc60000000000 */
[----:B------:R-:W-:Y:S02]  /*07f0*/  IMAD R15, R17, R12, RZ ;  /* 0x0000000c110f7224 */ /* 0x000fe400078e02ff */
[----:B------:R-:W-:-:S04]  /*0800*/  IMAD.HI.U32 R10, R10, R11, RZ ;  /* 0x0000000b0a0a7227 */ /* 0x000fc800078e00ff */
[----:B------:R-:W-:-:S04]  /*0810*/  IMAD.HI.U32 R6, R7, R15, R6 ;  /* 0x0000000f07067227 */ /* 0x000fc800078e0006 */
[----:B------:R-:W-:-:S04]  /*0820*/  IMAD.MOV.U32 R15, RZ, RZ, R14 ;  /* 0x000000ffff0f7224 */ /* 0x000fc800078e000e */
[----:B------:R-:W-:-:S04]  /*0830*/  IMAD.HI.U32 R7, R6, R15, RZ ;  /* 0x0000000f06077227 */ /* 0x000fc800078e00ff */
[----:B------:R-:W-:Y:S01]  /*0840*/  IMAD.MOV R6, RZ, RZ, -R10 ;  /* 0x000000ffff067224 */ /* 0x000fe200078e0a0a */
[----:B------:R-:W-:-:S03]  /*0850*/  IADD3 R14, PT, PT, -R7, RZ, RZ ;  /* 0x000000ff070e7210 */ /* 0x000fc60007ffe1ff */
[----:B------:R-:W-:Y:S02]  /*0860*/  IMAD R6, R9, R6, R11 ;  /* 0x0000000609067224 */ /* 0x000fe400078e020b */
[----:B------:R-:W-:-:S03]  /*0870*/  IMAD R11, R12, R14, R15 ;  /* 0x0000000e0c0b7224 */ /* 0x000fc600078e020f */
[----:B------:R-:W-:Y:S02]  /*0880*/  ISETP.GT.U32.AND P0, PT, R9, R6, PT ;  /* 0x000000060900720c */ /* 0x000fe40003f04070 */
[----:B------:R-:W-:-:S11]  /*0890*/  ISETP.GT.U32.AND P4, PT, R12, R11, PT ;  /* 0x0000000b0c00720c */ /* 0x000fd60003f84070 */
[----:B------:R-:W-:Y:S01]  /*08a0*/  @!P0 IMAD.IADD R6, R6, 0x1, -R9 ;  /* 0x0000000106068824 */ /* 0x000fe200078e0a09 */
[----:B------:R-:W-:Y:S01]  /*08b0*/  @!P0 IADD3 R10, PT, PT, R10, 0x1, RZ ;  /* 0x000000010a0a8810 */ /* 0x000fe20007ffe0ff */
[----:B------:R-:W-:Y:S01]  /*08c0*/  @!P4 IMAD.IADD R11, R11, 0x1, -R12 ;  /* 0x000000010b0bc824 */ /* 0x000fe200078e0a0c */
[----:B------:R-:W-:Y:S01]  /*08d0*/  ISETP.NE.AND P0, PT, R3, RZ, PT ;  /* 0x000000ff0300720c */ /* 0x000fe20003f05270 */
[----:B------:R-:W-:Y:S01]  /*08e0*/  @!P4 VIADD R7, R7, 0x1 ;  /* 0x000000010707c836 */ /* 0x000fe20000000000 */
[----:B------:R-:W-:Y:S02]  /*08f0*/  ISETP.GE.U32.AND P5, PT, R6, R9, PT ;  /* 0x000000090600720c */ /* 0x000fe40003fa6070 */
[----:B------:R-:W-:Y:S02]  /*0900*/  LOP3.LUT R6, R8, R3, RZ, 0x3c, !PT ;  /* 0x0000000308067212 */ /* 0x000fe400078e3cff */
[----:B------:R-:W-:Y:S02]  /*0910*/  LOP3.LUT R9, R5, R4, RZ, 0x3c, !PT ;  /* 0x0000000405097212 */ /* 0x000fe400078e3cff */
[----:B------:R-:W-:-:S02]  /*0920*/  ISETP.GE.U32.AND P3, PT, R11, R12, PT ;  /* 0x0000000c0b00720c */ /* 0x000fc40003f66070 */
[----:B------:R-:W-:Y:S02]  /*0930*/  ISETP.GE.AND P2, PT, R6, RZ, PT ;  /* 0x000000ff0600720c */ /* 0x000fe40003f46270 */
[----:B------:R-:W-:Y:S02]  /*0940*/  ISETP.GE.AND P1, PT, R9, RZ, PT ;  /* 0x000000ff0900720c */ /* 0x000fe40003f26270 */
[----:B------:R-:W0:Y:S01]  /*0950*/  LDC R9, c[0x0][0x3d0] ;  /* 0x0000f400ff097b82 */ /* 0x000e220000000800 */
[----:B------:R-:W-:Y:S01]  /*0960*/  ISETP.NE.AND P4, PT, R4, RZ, PT ;  /* 0x000000ff0400720c */ /* 0x000fe20003f85270 */
[----:B------:R-:W-:-:S05]  /*0970*/  @P5 VIADD R10, R10, 0x1 ;  /* 0x000000010a0a5836 */ /* 0x000fca0000000000 */
[----:B------:R-:W-:Y:S02]  /*0980*/  @P3 IADD3 R7, PT, PT, R7, 0x1, RZ ;  /* 0x0000000107073810 */ /* 0x000fe40007ffe0ff */
[----:B------:R-:W-:Y:S01]  /*0990*/  @!P2 IMAD.MOV R10, RZ, RZ, -R10 ;  /* 0x000000ffff0aa224 */ /* 0x000fe200078e0a0a */
[----:B------:R-:W-:Y:S02]  /*09a0*/  @!P0 LOP3.LUT R10, RZ, R3, RZ, 0x33, !PT ;  /* 0x00000003ff0a8212 */ /* 0x000fe400078e33ff */
[----:B------:R-:W-:Y:S02]  /*09b0*/  @!P1 IADD3 R7, PT, PT, -R7, RZ, RZ ;  /* 0x000000ff07079210 */ /* 0x000fe40007ffe1ff */
[----:B------:R-:W-:Y:S01]  /*09c0*/  @!P4 LOP3.LUT R7, RZ, R4, RZ, 0x33, !PT ;  /* 0x00000004ff07c212 */ /* 0x000fe200078e33ff */
[----:B------:R-:W-:-:S03]  /*09d0*/  IMAD.MOV R6, RZ, RZ, -R10 ;  /* 0x000000ffff067224 */ /* 0x000fc600078e0a0a */
[----:B------:R-:W-:Y:S01]  /*09e0*/  IADD3 R11, PT, PT, -R7, RZ, RZ ;  /* 0x000000ff070b7210 */ /* 0x000fe20007ffe1ff */
[----:B------:R-:W-:-:S04]  /*09f0*/  IMAD R3, R3, R6, R8 ;  /* 0x0000000603037224 */ /* 0x000fc800078e0208 */
[----:B------:R-:W-:Y:S02]  /*0a00*/  IMAD R4, R4, R11, R5 ;  /* 0x0000000b04047224 */ /* 0x000fe400078e0205 */
[--C-:B0-----:R-:W-:Y:S02]  /*0a10*/  IMAD R10, R10, UR6, -R9.reuse ;  /* 0x000000060a0a7c24 */ /* 0x101fe4000f8e0a09 */
[----:B------:R-:W-:Y:S01]  /*0a20*/  IMAD R3, R3, UR7, -R9 ;  /* 0x0000000703037c24 */ /* 0x000fe2000f8e0a09 */
[----:B------:R-:W0:Y:S01]  /*0a30*/  LDCU.64 UR6, c[0x0][0x358] ;  /* 0x00006b00ff0677ac */ /* 0x000e220008000a00 */
[----:B------:R-:W-:Y:S02]  /*0a40*/  IMAD.IADD R10, R10, 0x1, R7 ;  /* 0x000000010a0a7824 */ /* 0x000fe400078e0207 */
[----:B------:R-:W-:Y:S01]  /*0a50*/  IMAD R7, R2, UR4, RZ ;  /* 0x0000000402077c24 */ /* 0x000fe2000f8e02ff */
[----:B------:R-:W-:Y:S02]  /*0a60*/  IADD3 R4, PT, PT, R3, R4, RZ ;  /* 0x0000000403047210 */ /* 0x000fe40007ffe0ff */
[----:B------:R-:W-:-:S02]  /*0a70*/  ISETP.GE.AND P1, PT, R10, UR9, PT ;  /* 0x000000090a007c0c */ /* 0x000fc4000bf26270 */
[----:B------:R-:W-:Y:S02]  /*0a80*/  ISETP.GE.AND P0, PT, R4, UR8, PT ;  /* 0x0000000804007c0c */ /* 0x000fe4000bf06270 */
[----:B------:R-:W-:Y:S02]  /*0a90*/  ISETP.GT.AND P1, PT, R10, -0x1, !P1 ;  /* 0xffffffff0a00780c */ /* 0x000fe40004f24270 */
[----:B------:R-:W-:-:S04]  /*0aa0*/  ISETP.GT.AND P0, PT, R4, -0x1, !P0 ;  /* 0xffffffff0400780c */ /* 0x000fc80004704270 */
[----:B------:R-:W-:-:S13]  /*0ab0*/  PLOP3.LUT P0, PT, P0, P1, PT, 0x80, 0x8 ;  /* 0x000000000008781c */ /* 0x000fda0000703070 */
[----:B0-----:R-:W-:Y:S05]  /*0ac0*/  @!P0 BRA `(.L_x_119) ;  /* 0x00000000005c8947 */ /* 0x001fea0003800000 */
[----:B------:R-:W0:Y:S01]  /*0ad0*/  LDCU UR4, c[0x0][0x3d4] ;  /* 0x00007a80ff0477ac */ /* 0x000e220008000800 */
[----:B------:R-:W-:-:S04]  /*0ae0*/  IMAD R13, R13, UR9, R10 ;  /* 0x000000090d0d7c24 */ /* 0x000fc8000f8e020a */
[----:B------:R-:W-:Y:S01]  /*0af0*/  IMAD R6, R13, UR8, R4 ;  /* 0x000000080d067c24 */ /* 0x000fe2000f8e0204 */
[----:B0-----:R-:W-:-:S09]  /*0b00*/  UISETP.NE.AND UP0, UPT, UR4, URZ, UPT ;  /* 0x000000ff0400728c */ /* 0x001fd2000bf05270 */
[----:B------:R-:W-:Y:S05]  /*0b10*/  BRA.U !UP0, `(.L_x_120) ;  /* 0x0000000108247547 */ /* 0x000fea000b800000 */
[----:B------:R-:W0:Y:S01]  /*0b20*/  LDCU.64 UR4, c[0x0][0x388] ;  /* 0x00007100ff0477ac */ /* 0x000e220008000a00 */
[----:B------:R-:W1:Y:S01]  /*0b30*/  LDC.64 R2, c[0x0][0x380] ;  /* 0x0000e000ff027b82 */ /* 0x000e620000000a00 */
[----:B0-----:R-:W-:-:S04]  /*0b40*/  LEA R4, P0, R0, UR4, 0x2 ;  /* 0x0000000400047c11 */ /* 0x001fc8000f8010ff */
[----:B------:R-:W-:-:S06]  /*0b50*/  LEA.HI.X R5, R0, UR5, RZ, 0x2, P0 ;  /* 0x0000000500057c11 */ /* 0x000fcc00080f14ff */
[----:B------:R-:W2:Y:S01]  /*0b60*/  LDG.E R5, desc[UR6][R4.64] ;  /* 0x0000000604057981 */ /* 0x000ea2000c1e1900 */
[----:B------:R-:W-:-:S04]  /*0b70*/  IMAD.IADD R7, R7, 0x1, R6 ;  /* 0x0000000107077824 */ /* 0x000fc800078e0206 */
[----:B-1----:R-:W-:-:S05]  /*0b80*/  IMAD.WIDE R2, R7, 0x4, R2 ;  /* 0x0000000407027825 */ /* 0x002fca00078e0202 */
[----:B--2---:R-:W-:Y:S01]  /*0b90*/  REDG.E.ADD.F32.FTZ.RN.STRONG.GPU desc[UR6][R2.64], R5 ;  /* 0x00000005020079a6 */ /* 0x004fe2000c12f306 */
[----:B------:R-:W-:Y:S05]  /*0ba0*/  EXIT ;  /* 0x000000000000794d */ /* 0x000fea0003800000 */
.L_x_120:
[----:B------:R-:W0:Y:S01]  /*0bb0*/  LDC.64 R2, c[0x0][0x380] ;  /* 0x0000e000ff027b82 */ /* 0x000e220000000a00 */
[----:B------:R-:W-:Y:S01]  /*0bc0*/  IADD3 R7, PT, PT, R7, R6, RZ ;  /* 0x0000000607077210 */ /* 0x000fe20007ffe0ff */
[----:B------:R-:W1:Y:S04]  /*0bd0*/  LDCU.64 UR4, c[0x0][0x388] ;  /* 0x00007100ff0477ac */ /* 0x000e680008000a00 */
[----:B0-----:R-:W-:-:S06]  /*0be0*/  IMAD.WIDE R2, R7, 0x4, R2 ;  /* 0x0000000407027825 */ /* 0x001fcc00078e0202 */
[----:B------:R-:W2:Y:S01]  /*0bf0*/  LDG.E R3, desc[UR6][R2.64] ;  /* 0x0000000602037981 */ /* 0x000ea2000c1e1900 */
[----:B-1----:R-:W-:-:S04]  /*0c00*/  LEA R4, P0, R0, UR4, 0x2 ;  /* 0x0000000400047c11 */ /* 0x002fc8000f8010ff */
[----:B------:R-:W-:-:S05]  /*0c10*/  LEA.HI.X R5, R0, UR5, RZ, 0x2, P0 ;  /* 0x0000000500057c11 */ /* 0x000fca00080f14ff */
[----:B--2---:R-:W-:Y:S01]  /*0c20*/  STG.E desc[UR6][R4.64], R3 ;  /* 0x0000000304007986 */ /* 0x004fe2000c101906 */
[----:B------:R-:W-:Y:S05]  /*0c30*/  EXIT ;  /* 0x000000000000794d */ /* 0x000fea0003800000 */
.L_x_119:
[----:B------:R-:W0:Y:S02]  /*0c40*/  LDCU UR4, c[0x0][0x3d4] ;  /* 0x00007a80ff0477ac */ /* 0x000e240008000800 */
[----:B0-----:R-:W-:-:S13]  /*0c50*/  ISETP.NE.AND P0, PT, RZ, UR4, PT ;  /* 0x00000004ff007c0c */ /* 0x001fda000bf05270 */
[----:B------:R-:W-:Y:S05]  /*0c60*/  @P0 EXIT ;  /* 0x000000000000094d */ /* 0x000fea0003800000 */
[----:B------:R-:W0:Y:S02]  /*0c70*/  LDCU.64 UR4, c[0x0][0x388] ;  /* 0x00007100ff0477ac */ /* 0x000e240008000a00 */
[----:B0-----:R-:W-:-:S04]  /*0c80*/  LEA R2, P0, R0, UR4, 0x2 ;  /* 0x0000000400027c11 */ /* 0x001fc8000f8010ff */
[----:B------:R-:W-:-:S05]  /*0c90*/  LEA.HI.X R3, R0, UR5, RZ, 0x2, P0 ;  /* 0x0000000500037c11 */ /* 0x000fca00080f14ff */
[----:B------:R-:W-:Y:S01]  /*0ca0*/  STG.E desc[UR6][R2.64], RZ ;  /* 0x000000ff02007986 */ /* 0x000fe2000c101906 */
[----:B------:R-:W-:Y:S05]  /*0cb0*/  EXIT ;  /* 0x000000000000794d */ /* 0x000fea0003800000 */
.L_x_121:
        /* <DEDUP_REMOVED lines=12> */
.L_x_178:


//--------------------- .text._Z15gpu_deltabias_kPfiiiiS_ --------------------------
	.section	.text._Z15gpu_deltabias_kPfiiiiS_,"ax",@progbits
	.align	128
        .global         _Z15gpu_deltabias_kPfiiiiS_
        .type           _Z15gpu_deltabias_kPfiiiiS_,@function
        .size           _Z15gpu_deltabias_kPfiiiiS_,(.L_x_179 - _Z15gpu_deltabias_kPfiiiiS_)
        .other          _Z15gpu_deltabias_kPfiiiiS_,@"STO_CUDA_ENTRY STV_DEFAULT"
_Z15gpu_deltabias_kPfiiiiS_:
.text._Z15gpu_deltabias_kPfiiiiS_:
[----:B------:R-:W-:Y:S08]  /*0000*/  LDC R1, c[0x0][0x37c] ;  /* 0x0000df00ff017b82 */ /* 0x000ff00000000800 */
[----:B------:R-:W0:Y:S01]  /*0010*/  LDC R6, c[0x0][0x38c] ;  /* 0x0000e300ff067b82 */ /* 0x000e220000000800 */
[----:B------:R-:W0:Y:S02]  /*0020*/  LDCU UR4, c[0x0][0x390] ;  /* 0x00007200ff0477ac */ /* 0x000e240008000800 */
[----:B0-----:R-:W-:-:S05]  /*0030*/  IMAD R6, R6, UR4, RZ ;  /* 0x0000000406067c24 */ /* 0x001fca000f8e02ff */
[----:B------:R-:W-:-:S13]  /*0040*/  ISETP.GE.AND P0, PT, R6, 0x1, PT ;  /* 0x000000010600780c */ /* 0x000fda0003f06270 */
[----:B------:R-:W-:Y:S05]  /*0050*/  @!P0 EXIT ;  /* 0x000000000000894d */ /* 0x000fea0003800000 */
[----:B------:R-:W0:Y:S01]  /*0060*/  S2R R5, SR_TID.X ;  /* 0x0000000000057919 */ /* 0x000e220000002100 */
[----:B------:R-:W0:Y:S01]  /*0070*/  S2UR UR4, SR_CTAID.X ;  /* 0x00000000000479c3 */ /* 0x000e220000002500 */
[C---:B------:R-:W-:Y:S01]  /*0080*/  ISETP.GE.U32.AND P1, PT, R6.reuse, 0x10, PT ;  /* 0x000000100600780c */ /* 0x040fe20003f26070 */
[----:B------:R-:W1:Y:S01]  /*0090*/  LDCU.64 UR6, c[0x0][0x358] ;  /* 0x00006b00ff0677ac */ /* 0x000e620008000a00 */
[----:B------:R-:W-:-:S04]  /*00a0*/  LOP3.LUT R10, R6, 0xf, RZ, 0xc0, !PT ;  /* 0x0000000f060a7812 */ /* 0x000fc800078ec0ff */
[----:B------:R-:W-:Y:S01]  /*00b0*/  ISETP.NE.AND P0, PT, R10, RZ, PT ;  /* 0x000000ff0a00720c */ /* 0x000fe20003f05270 */
[----:B------:R-:W0:Y:S08]  /*00c0*/  LDC R0, c[0x0][0x394] ;  /* 0x0000e500ff007b82 */ /* 0x000e300000000800 */
[----:B------:R-:W2:Y:S01]  /*00d0*/  LDC.64 R2, c[0x0][0x398] ;  /* 0x0000e600ff027b82 */ /* 0x000ea20000000a00 */
[----:B0-----:R-:W-:-:S02]  /*00e0*/  IMAD R7, R0, UR4, R5 ;  /* 0x0000000400077c24 */ /* 0x001fc4000f8e0205 */
[----:B------:R-:W-:Y:S02]  /*00f0*/  IMAD.MOV.U32 R0, RZ, RZ, RZ ;  /* 0x000000ffff007224 */ /* 0x000fe400078e00ff */
[----:B------:R-:W-:Y:S02]  /*0100*/  IMAD R7, R6, R7, RZ ;  /* 0x0000000706077224 */ /* 0x000fe400078e02ff */
[----:B--2---:R-:W-:Y:S01]  /*0110*/  IMAD.WIDE.U32 R2, R5, 0x4, R2 ;  /* 0x0000000405027825 */ /* 0x004fe200078e0002 */
[----:B-1----:R-:W-:Y:S06]  /*0120*/  @!P1 BRA `(.L_x_122) ;  /* 0x0000000000b49947 */ /* 0x002fec0003800000 */
[----:B------:R-:W0:Y:S01]  /*0130*/  LDCU.64 UR4, c[0x0][0x380] ;  /* 0x00007000ff0477ac */ /* 0x000e220008000a00 */
[----:B------:R-:W-:Y:S01]  /*0140*/  LOP3.LUT R0, R6, 0x7ffffff0, RZ, 0xc0, !PT ;  /* 0x7ffffff006007812 */ /* 0x000fe200078ec0ff */
[----:B------:R-:W-:-:S03]  /*0150*/  IMAD.MOV.U32 R9, RZ, RZ, R7 ;  /* 0x000000ffff097224 */ /* 0x000fc600078e0007 */
[----:B------:R-:W-:Y:S01]  /*0160*/  IADD3 R8, PT, PT, -R0, RZ, RZ ;  /* 0x000000ff00087210 */ /* 0x000fe20007ffe1ff */
[----:B0-----:R-:W-:-:S04]  /*0170*/  UIADD3 UR4, UP0, UPT, UR4, 0x20, URZ ;  /* 0x0000002004047890 */ /* 0x001fc8000ff1e0ff */
[----:B------:R-:W-:-:S12]  /*0180*/  UIADD3.X UR5, UPT, UPT, URZ, UR5, URZ, UP0, !UPT ;  /* 0x00000005ff057290 */ /* 0x000fd800087fe4ff */
.L_x_123:
[----:B------:R-:W-:Y:S02]  /*0190*/  IMAD.U32 R4, RZ, RZ, UR4 ;  /* 0x00000004ff047e24 */ /* 0x000fe4000f8e00ff */
[----:B------:R-:W-:Y:S02]  /*01a0*/  IMAD.U32 R5, RZ, RZ, UR5 ;  /* 0x00000005ff057e24 */ /* 0x000fe4000f8e00ff */
[----:B------:R-:W-:-:S05]  /*01b0*/  IMAD.WIDE R4, R9, 0x4, R4 ;  /* 0x0000000409047825 */ /* 0x000fca00078e0204 */
[----:B----4-:R-:W2:Y:S04]  /*01c0*/  LDG.E R11, desc[UR6][R4.64+-0x20] ;  /* 0xffffe006040b7981 */ /* 0x010ea8000c1e1900 */
[----:B--2---:R0:W-:Y:S04]  /*01d0*/  REDG.E.ADD.F32.FTZ.RN.STRONG.GPU desc[UR6][R2.64], R11 ;  /* 0x0000000b020079a6 */ /* 0x0041e8000c12f306 */
[----:B------:R-:W2:Y:S04]  /*01e0*/  LDG.E R13, desc[UR6][R4.64+-0x1c] ;  /* 0xffffe406040d7981 */ /* 0x000ea8000c1e1900 */
[----:B--2---:R1:W-:Y:S04]  /*01f0*/  REDG.E.ADD.F32.FTZ.RN.STRONG.GPU desc[UR6][R2.64], R13 ;  /* 0x0000000d020079a6 */ /* 0x0043e8000c12f306 */
[----:B------:R-:W2:Y:S04]  /*0200*/  LDG.E R15, desc[UR6][R4.64+-0x18] ;  /* 0xffffe806040f7981 */ /* 0x000ea8000c1e1900 */
[----:B--2---:R2:W-:Y:S04]  /*0210*/  REDG.E.ADD.F32.FTZ.RN.STRONG.GPU desc[UR6][R2.64], R15 ;  /* 0x0000000f020079a6 */ /* 0x0045e8000c12f306 */
[----:B------:R-:W3:Y:S04]  /*0220*/  LDG.E R17, desc[UR6][R4.64+-0x14] ;  /* 0xffffec0604117981 */ /* 0x000ee8000c1e1900 */
[----:B---3--:R3:W-:Y:S04]  /*0230*/  REDG.E.ADD.F32.FTZ.RN.STRONG.GPU desc[UR6][R2.64], R17 ;  /* 0x00000011020079a6 */ /* 0x0087e8000c12f306 */
[----:B------:R-:W4:Y:S04]  /*0240*/  LDG.E R19, desc[UR6][R4.64+-0x10] ;  /* 0xfffff00604137981 */ /* 0x000f28000c1e1900 */
[----:B----4-:R4:W-:Y:S04]  /*0250*/  REDG.E.ADD.F32.FTZ.RN.STRONG.GPU desc[UR6][R2.64], R19 ;  /* 0x00000013020079a6 */ /* 0x0109e8000c12f306 */
[----:B------:R-:W5:Y:S04]  /*0260*/  LDG.E R21, desc[UR6][R4.64+-0xc] ;  /* 0xfffff40604157981 */ /* 0x000f68000c1e1900 */
[----:B-----5:R5:W-:Y:S04]  /*0270*/  REDG.E.ADD.F32.FTZ.RN.STRONG.GPU desc[UR6][R2.64], R21 ;  /* 0x00000015020079a6 */ /* 0x020be8000c12f306 */
[----:B0-----:R-:W2:Y:S04]  /*0280*/  LDG.E R11, desc[UR6][R4.64+-0x8] ;  /* 0xfffff806040b7981 */ /* 0x001ea8000c1e1900 */
[----:B--2---:R0:W-:Y:S04]  /*0290*/  REDG.E.ADD.F32.FTZ.RN.STRONG.GPU desc[UR6][R2.64], R11 ;  /* 0x0000000b020079a6 */ /* 0x0041e8000c12f306 */
[----:B-1----:R-:W2:Y:S04]  /*02a0*/  LDG.E R13, desc[UR6][R4.64+-0x4] ;  /* 0xfffffc06040d7981 */ /* 0x002ea8000c1e1900 */
[----:B--2---:R1:W-:Y:S04]  /*02b0*/  REDG.E.ADD.F32.FTZ.RN.STRONG.GPU desc[UR6][R2.64], R13 ;  /* 0x0000000d020079a6 */ /* 0x0043e8000c12f306 */
[----:B------:R-:W2:Y:S04]  /*02c0*/  LDG.E R15, desc[UR6][R4.64] ;  /* 0x00000006040f7981 */ /* 0x000ea8000c1e1900 */
[----:B--2---:R2:W-:Y:S04]  /*02d0*/  REDG.E.ADD.F32.FTZ.RN.STRONG.GPU desc[UR6][R2.64], R15 ;  /* 0x0000000f020079a6 */ /* 0x0045e8000c12f306 */
[----:B---3--:R-:W3:Y:S04]  /*02e0*/  LDG.E R17, desc[UR6][R4.64+0x4] ;  /* 0x0000040604117981 */ /* 0x008ee8000c1e1900 */
[----:B---3--:R3:W-:Y:S04]  /*02f0*/  REDG.E.ADD.F32.FTZ.RN.STRONG.GPU desc[UR6][R2.64], R17 ;  /* 0x00000011020079a6 */ /* 0x0087e8000c12f306 */
[----:B----4-:R-:W4:Y:S04]  /*0300*/  LDG.E R19, desc[UR6][R4.64+0x8] ;  /* 0x0000080604137981 */ /* 0x010f28000c1e1900 */
[----:B----4-:R4:W-:Y:S04]  /*0310*/  REDG.E.ADD.F32.FTZ.RN.STRONG.GPU desc[UR6][R2.64], R19 ;  /* 0x00000013020079a6 */ /* 0x0109e8000c12f306 */
[----:B-----5:R-:W5:Y:S04]  /*0320*/  LDG.E R21, desc[UR6][R4.64+0xc] ;  /* 0x00000c0604157981 */ /* 0x020f68000c1e1900 */
[----:B-----5:R4:W-:Y:S04]  /*0330*/  REDG.E.ADD.F32.FTZ.RN.STRONG.GPU desc[UR6][R2.64], R21 ;  /* 0x00000015020079a6 */ /* 0x0209e8000c12f306 */
[----:B0-----:R-:W5:Y:S04]  /*0340*/  LDG.E R11, desc[UR6][R4.64+0x10] ;  /* 0x00001006040b7981 */ /* 0x001f68000c1e1900 */
[----:B-----5:R4:W-:Y:S04]  /*0350*/  REDG.E.ADD.F32.FTZ.RN.STRONG.GPU desc[UR6][R2.64], R11 ;  /* 0x0000000b020079a6 */ /* 0x0209e8000c12f306 */
[----:B-1----:R-:W5:Y:S04]  /*0360*/  LDG.E R13, desc[UR6][R4.64+0x14] ;  /* 0x00001406040d7981 */ /* 0x002f68000c1e1900 */
[----:B-----5:R4:W-:Y:S04]  /*0370*/  REDG.E.ADD.F32.FTZ.RN.STRONG.GPU desc[UR6][R2.64], R13 ;  /* 0x0000000d020079a6 */ /* 0x0209e8000c12f306 */
[----:B--2---:R-:W2:Y:S01]  /*0380*/  LDG.E R15, desc[UR6][R4.64+0x18] ;  /* 0x00001806040f7981 */ /* 0x004ea2000c1e1900 */
[----:B------:R-:W-:-:S04]  /*0390*/  IADD3 R8, PT, PT, R8, 0x10, RZ ;  /* 0x0000001008087810 */ /* 0x000fc80007ffe0ff */
[----:B------:R-:W-:Y:S01]  /*03a0*/  ISETP.NE.AND P1, PT, R8, RZ, PT ;  /* 0x000000ff0800720c */ /* 0x000fe20003f25270 */
[----:B--2---:R4:W-:Y:S04]  /*03b0*/  REDG.E.ADD.F32.FTZ.RN.STRONG.GPU desc[UR6][R2.64], R15 ;  /* 0x0000000f020079a6 */ /* 0x0049e8000c12f306 */
[----:B---3--:R-:W2:Y:S01]  /*03c0*/  LDG.E R17, desc[UR6][R4.64+0x1c] ;  /* 0x00001c0604117981 */ /* 0x008ea2000c1e1900 */
[----:B------:R-:W-:-:S03]  /*03d0*/  VIADD R9, R9, 0x10 ;  /* 0x0000001009097836 */ /* 0x000fc60000000000 */
[----:B--2---:R4:W-:Y:S04]  /*03e0*/  REDG.E.ADD.F32.FTZ.RN.STRONG.GPU desc[UR6][R2.64], R17 ;  /* 0x00000011020079a6 */ /* 0x0049e8000c12f306 */
[----:B------:R-:W-:Y:S05]  /*03f0*/  @P1 BRA `(.L_x_123) ;  /* 0xfffffffc00641947 */ /* 0x000fea000383ffff */
.L_x_122:
[----:B------:R-:W-:Y:S05]  /*0400*/  @!P0 EXIT ;  /* 0x000000000000894d */ /* 0x000fea0003800000 */
[----:B------:R-:W-:Y:S02]  /*0410*/  ISETP.GE.U32.AND P0, PT, R10, 0x8, PT ;  /* 0x000000080a00780c */ /* 0x000fe40003f06070 */
[----:B------:R-:W-:-:S04]  /*0420*/  LOP3.LUT R8, R6, 0x7, RZ, 0xc0, !PT ;  /* 0x0000000706087812 */ /* 0x000fc800078ec0ff */
[----:B------:R-:W-:-:S07]  /*0430*/  ISETP.NE.AND P1, PT, R8, RZ, PT ;  /* 0x000000ff0800720c */ /* 0x000fce0003f25270 */
[----:B------:R-:W-:Y:S06]  /*0440*/  @!P0 BRA `(.L_x_124) ;  /* 0x0000000000508947 */ /* 0x000fec0003800000 */
[----:B------:R-:W0:Y:S01]  /*0450*/  LDC.64 R4, c[0x0][0x380] ;  /* 0x0000e000ff047b82 */ /* 0x000e220000000a00 */
[----:B------:R-:W-:-:S04]  /*0460*/  IMAD.IADD R9, R7, 0x1, R0 ;  /* 0x0000000107097824 */ /* 0x000fc800078e0200 */
[----:B0-----:R-:W-:-:S05]  /*0470*/  IMAD.WIDE R4, R9, 0x4, R4 ;  /* 0x0000000409047825 */ /* 0x001fca00078e0204 */
[----:B------:R-:W2:Y:S04]  /*0480*/  LDG.E R9, desc[UR6][R4.64] ;  /* 0x0000000604097981 */ /* 0x000ea8000c1e1900 */
[----:B--2---:R0:W-:Y:S04]  /*0490*/  REDG.E.ADD.F32.FTZ.RN.STRONG.GPU desc[UR6][R2.64], R9 ;  /* 0x00000009020079a6 */ /* 0x0041e8000c12f306 */
[----:B----4-:R-:W2:Y:S04]  /*04a0*/  LDG.E R11, desc[UR6][R4.64+0x4] ;  /* 0x00000406040b7981 */ /* 0x010ea8000c1e1900 */
[----:B--2---:R1:W-:Y:S04]  /*04b0*/  REDG.E.ADD.F32.FTZ.RN.STRONG.GPU desc[UR6][R2.64], R11 ;  /* 0x0000000b020079a6 */ /* 0x0043e8000c12f306 */
[----:B------:R-:W2:Y:S04]  /*04c0*/  LDG.E R13, desc[UR6][R4.64+0x8] ;  /* 0x00000806040d7981 */ /* 0x000ea8000c1e1900 */
[----:B--2---:R2:W-:Y:S04]  /*04d0*/  REDG.E.ADD.F32.FTZ.RN.STRONG.GPU desc[UR6][R2.64], R13 ;  /* 0x0000000d020079a6 */ /* 0x0045e8000c12f306 */
[----:B------:R-:W3:Y:S04]  /*04e0*/  LDG.E R15, desc[UR6][R4.64+0xc] ;  /* 0x00000c06040f7981 */ /* 0x000ee8000c1e1900 */
[----:B---3--:R2:W-:Y:S04]  /*04f0*/  REDG.E.ADD.F32.FTZ.RN.STRONG.GPU desc[UR6][R2.64], R15 ;  /* 0x0000000f020079a6 */ /* 0x0085e8000c12f306 */
[----:B------:R-:W3:Y:S04]  /*0500*/  LDG.E R17, desc[UR6][R4.64+0x10] ;  /* 0x0000100604117981 */ /* 0x000ee8000c1e1900 */
[----:B---3--:R2:W-:Y:S04]  /*0510*/  REDG.E.ADD.F32.FTZ.RN.STRONG.GPU desc[UR6][R2.64], R17 ;  /* 0x00000011020079a6 */ /* 0x0085e8000c12f306 */
[----:B------:R-:W3:Y:S04]  /*0520*/  LDG.E R19, desc[UR6][R4.64+0x14] ;  /* 0x0000140604137981 */ /* 0x000ee8000c1e1900 */
[----:B---3--:R2:W-:Y:S04]  /*0530*/  REDG.E.ADD.F32.FTZ.RN.STRONG.GPU desc[UR6][R2.64], R19 ;  /* 0x00000013020079a6 */ /* 0x0085e8000c12f306 */
[----:B0-----:R-:W3:Y:S04]  /*0540*/  LDG.E R9, desc[UR6][R4.64+0x18] ;  /* 0x0000180604097981 */ /* 0x001ee8000c1e1900 */
[----:B---3--:R2:W-:Y:S04]  /*0550*/  REDG.E.ADD.F32.FTZ.RN.STRONG.GPU desc[UR6][R2.64], R9 ;  /* 0x00000009020079a6 */ /* 0x0085e8000c12f306 */
[----:B-1----:R-:W3:Y:S01]  /*0560*/  LDG.E R11, desc[UR6][R4.64+0x1c] ;  /* 0x00001c06040b7981 */ /* 0x002ee2000c1e1900 */
[----:B------:R-:W-:-:S03]  /*0570*/  IADD3 R0, PT, PT, R0, 0x8, RZ ;  /* 0x0000000800007810 */ /* 0x000fc60007ffe0ff */
[----:B---3--:R2:W-:Y:S04]  /*0580*/  REDG.E.ADD.F32.FTZ.RN.STRONG.GPU desc[UR6][R2.64], R11 ;  /* 0x0000000b020079a6 */ /* 0x0085e8000c12f306 */
.L_x_124:
[----:B------:R-:W-:Y:S05]  /*0590*/  @!P1 EXIT ;  /* 0x000000000000994d */ /* 0x000fea0003800000 */
[----:B------:R-:W-:Y:S02]  /*05a0*/  ISETP.GE.U32.AND P0, PT, R8, 0x4, PT ;  /* 0x000000040800780c */ /* 0x000fe40003f06070 */
[----:B------:R-:W-:-:S04]  /*05b0*/  LOP3.LUT R6, R6, 0x3, RZ, 0xc0, !PT ;  /* 0x0000000306067812 */ /* 0x000fc800078ec0ff */
[----:B------:R-:W-:-:S07]  /*05c0*/  ISETP.NE.AND P1, PT, R6, RZ, PT ;  /* 0x000000ff0600720c */ /* 0x000fce0003f25270 */
[----:B------:R-:W-:Y:S06]  /*05d0*/  @!P0 BRA `(.L_x_125) ;  /* 0x0000000000308947 */ /* 0x000fec0003800000 */
[----:B------:R-:W0:Y:S01]  /*05e0*/  LDC.64 R4, c[0x0][0x380] ;  /* 0x0000e000ff047b82 */ /* 0x000e220000000a00 */
[----:B--2---:R-:W-:-:S04]  /*05f0*/  IMAD.IADD R9, R7, 0x1, R0 ;  /* 0x0000000107097824 */ /* 0x004fc800078e0200 */
[----:B0-----:R-:W-:-:S05]  /*0600*/  IMAD.WIDE R4, R9, 0x4, R4 ;  /* 0x0000000409047825 */ /* 0x001fca00078e0204 */
[----:B------:R-:W2:Y:S04]  /*0610*/  LDG.E R9, desc[UR6][R4.64] ;  /* 0x0000000604097981 */ /* 0x000ea8000c1e1900 */
[----:B--2---:R0:W-:Y:S04]  /*0620*/  REDG.E.ADD.F32.FTZ.RN.STRONG.GPU desc[UR6][R2.64], R9 ;  /* 0x00000009020079a6 */ /* 0x0041e8000c12f306 */
[----:B----4-:R-:W2:Y:S04]  /*0630*/  LDG.E R11, desc[UR6][R4.64+0x4] ;  /* 0x00000406040b7981 */ /* 0x010ea8000c1e1900 */
[----:B--2---:R0:W-:Y:S04]  /*0640*/  REDG.E.ADD.F32.FTZ.RN.STRONG.GPU desc[UR6][R2.64], R11 ;  /* 0x0000000b020079a6 */ /* 0x0041e8000c12f306 */
[----:B------:R-:W2:Y:S04]  /*0650*/  LDG.E R13, desc[UR6][R4.64+0x8] ;  /* 0x00000806040d7981 */ /* 0x000ea8000c1e1900 */
[----:B--2---:R0:W-:Y:S04]  /*0660*/  REDG.E.ADD.F32.FTZ.RN.STRONG.GPU desc[UR6][R2.64], R13 ;  /* 0x0000000d020079a6 */ /* 0x0041e8000c12f306 */
[----:B------:R-:W2:Y:S01]  /*0670*/  LDG.E R15, desc[UR6][R4.64+0xc] ;  /* 0x00000c06040f7981 */ /* 0x000ea2000c1e1900 */
[----:B------:R-:W-:-:S03]  /*0680*/  IADD3 R0, PT, PT, R0, 0x4, RZ ;  /* 0x0000000400007810 */ /* 0x000fc60007ffe0ff */
[----:B--2---:R0:W-:Y:S04]  /*0690*/  REDG.E.ADD.F32.FTZ.RN.STRONG.GPU desc[UR6][R2.64], R15 ;  /* 0x0000000f020079a6 */ /* 0x0041e8000c12f306 */
.L_x_125:
[----:B------:R-:W-:Y:S05]  /*06a0*/  @!P1 EXIT ;  /* 0x000000000000994d */ /* 0x000fea0003800000 */
[----:B0-2---:R-:W0:Y:S01]  /*06b0*/  LDC.64 R8, c[0x0][0x380] ;  /* 0x0000e000ff087b82 */ /* 0x005e220000000a00 */
[----:B------:R-:W-:Y:S01]  /*06c0*/  IMAD.IADD R7, R7, 0x1, R0 ;  /* 0x0000000107077824 */ /* 0x000fe200078e0200 */
[----:B------:R-:W-:-:S07]  /*06d0*/  IADD3 R6, PT, PT, -R6, RZ, RZ ;  /* 0x000000ff06067210 */ /* 0x000fce0007ffe1ff */
.L_x_126:
[----:B01----:R-:W-:-:S06]  /*06e0*/  IMAD.WIDE R4, R7, 0x4, R8 ;  /* 0x0000000407047825 */ /* 0x003fcc00078e0208 */
[----:B------:R-:W2:Y:S01]  /*06f0*/  LDG.E R5, desc[UR6][R4.64] ;  /* 0x0000000604057981 */ /* 0x000ea2000c1e1900 */
[----:B------:R-:W-:-:S05]  /*0700*/  VIADD R6, R6, 0x1 ;  /* 0x0000000106067836 */ /* 0x000fca0000000000 */
[----:B------:R-:W-:Y:S02]  /*0710*/  ISETP.NE.AND P0, PT, R6, RZ, PT ;  /* 0x000000ff0600720c */ /* 0x000fe40003f05270 */
[----:B------:R-:W-:Y:S01]  /*0720*/  IADD3 R7, PT, PT, R7, 0x1, RZ ;  /* 0x0000000107077810 */ /* 0x000fe20007ffe0ff */
[----:B--2---:R1:W-:Y:S10]  /*0730*/  REDG.E.ADD.F32.FTZ.RN.STRONG.GPU desc[UR6][R2.64], R5 ;  /* 0x00000005020079a6 */ /* 0x0043f4000c12f306 */
[----:B------:R-:W-:Y:S05]  /*0740*/  @P0 BRA `(.L_x_126) ;  /* 0xfffffffc00e40947 */ /* 0x000fea000383ffff */
[----:B------:R-:W-:Y:S05]  /*0750*/  EXIT ;  /* 0x000000000000794d */ /* 0x000fea0003800000 */
.L_x_127:
        /* <DEDUP_REMOVED lines=10> */
.L_x_179:


//--------------------- .text._Z13gpu_addbias_kPfiiiiS_ --------------------------
	.section	.text._Z13gpu_addbias_kPfiiiiS_,"ax",@progbits
	.align	128
        .global         _Z13gpu_addbias_kPfiiiiS_
        .type           _Z13gpu_addbias_kPfiiiiS_,@function
        .size           _Z13gpu_addbias_kPfiiiiS_,(.L_x_180 - _Z13gpu_addbias_kPfiiiiS_)
        .other          _Z13gpu_addbias_kPfiiiiS_,@"STO_CUDA_ENTRY STV_DEFAULT"
_Z13gpu_addbias_kPfiiiiS_:
.text._Z13gpu_addbias_kPfiiiiS_:
        /* <DEDUP_REMOVED lines=15> */
[----:B------:R-:W-:Y:S02]  /*00f0*/  HFMA2 R0, -RZ, RZ, 0, 0 ;  /* 0x00000000ff007431 */ /* 0x000fe400000001ff */
[----:B------:R-:W-:Y:S02]  /*0100*/  IMAD R7, R6, R7, RZ ;  /* 0x0000000706077224 */ /* 0x000fe400078e02ff */
[----:B--2---:R-:W-:Y:S01]  /*0110*/  IMAD.WIDE.U32 R2, R5, 0x4, R2 ;  /* 0x0000000405027825 */ /* 0x004fe200078e0002 */
[----:B-1----:R-:W-:Y:S06]  /*0120*/  @!P1 BRA `(.L_x_128) ;  /* 0x0000000400349947 */ /* 0x002fec0003800000 */
[----:B------:R-:W0:Y:S01]  /*0130*/  LDCU.64 UR4, c[0x0][0x380] ;  /* 0x00007000ff0477ac */ /* 0x000e220008000a00 */
[----:B------:R-:W-:Y:S02]  /*0140*/  LOP3.LUT R0, R6, 0x7ffffff0, RZ, 0xc0, !PT ;  /* 0x7ffffff006007812 */ /* 0x000fe400078ec0ff */
[----:B------:R-:W-:Y:S02]  /*0150*/  MOV R8, R7 ;  /* 0x0000000700087202 */ /* 0x000fe40000000f00 */
[----:B------:R-:W-:Y:S01]  /*0160*/  IADD3 R9, PT, PT, -R0, RZ, RZ ;  /* 0x000000ff00097210 */ /* 0x000fe20007ffe1ff */
[----:B0-----:R-:W-:-:S04]  /*0170*/  UIADD3 UR4, UP0, UPT, UR4, 0x20, URZ ;  /* 0x0000002004047890 */ /* 0x001fc8000ff1e0ff */
[----:B------:R-:W-:-:S12]  /*0180*/  UIADD3.X UR5, UPT, UPT, URZ, UR5, URZ, UP0, !UPT ;  /* 0x00000005ff057290 */ /* 0x000fd800087fe4ff */
.L_x_129:
[----:B0-----:R-:W-:Y:S01]  /*0190*/  MOV R4, UR4 ;  /* 0x0000000400047c02 */ /* 0x001fe20008000f00 */
[----:B------:R-:W2:Y:S01]  /*01a0*/  LDG.E R10, desc[UR6][R2.64] ;  /* 0x00000006020a7981 */ /* 0x000ea2000c1e1900 */
[----:B------:R-:W-:-:S03]  /*01b0*/  MOV R5, UR5 ;  /* 0x0000000500057c02 */ /* 0x000fc60008000f00 */
[----:B------:R-:W-:-:S05]  /*01c0*/  IMAD.WIDE R4, R8, 0x4, R4 ;  /* 0x0000000408047825 */ /* 0x000fca00078e0204 */
[----:B------:R-:W2:Y:S04]  /*01d0*/  LDG.E R11, desc[UR6][R4.64+-0x20] ;  /* 0xffffe006040b7981 */ /* 0x000ea8000c1e1900 */
[----:B------:R-:W3:Y:S04]  /*01e0*/  LDG.E R13, desc[UR6][R4.64+-0x1c] ;  /* 0xffffe406040d7981 */ /* 0x000ee8000c1e1900 */
[----:B------:R-:W4:Y:S04]  /*01f0*/  LDG.E R15, desc[UR6][R4.64+-0x18] ;  /* 0xffffe806040f7981 */ /* 0x000f28000c1e1900 */
[----:B------:R-:W5:Y:S01]  /*0200*/  LDG.E R17, desc[UR6][R4.64+-0x14] ;  /* 0xffffec0604117981 */ /* 0x000f62000c1e1900 */
[----:B--2---:R-:W-:-:S05]  /*0210*/  FADD R11, R10, R11 ;  /* 0x0000000b0a0b7221 */ /* 0x004fca0000000000 */
[----:B------:R0:W-:Y:S04]  /*0220*/  STG.E desc[UR6][R4.64+-0x20], R11 ;  /* 0xffffe00b04007986 */ /* 0x0001e8000c101906 */
[----:B------:R-:W3:Y:S04]  /*0230*/  LDG.E R10, desc[UR6][R2.64] ;  /* 0x00000006020a7981 */ /* 0x000ee8000c1e1900 */
[----:B0-----:R-:W2:Y:S01]  /*0240*/  LDG.E R11, desc[UR6][R4.64+-0x10] ;  /* 0xfffff006040b7981 */ /* 0x001ea2000c1e1900 */
[----:B---3--:R-:W-:-:S05]  /*0250*/  FADD R13, R10, R13 ;  /* 0x0000000d0a0d7221 */ /* 0x008fca0000000000 */
[----:B------:R0:W-:Y:S04]  /*0260*/  STG.E desc[UR6][R4.64+-0x1c], R13 ;  /* 0xffffe40d04007986 */ /* 0x0001e8000c101906 */
[----:B------:R-:W4:Y:S04]  /*0270*/  LDG.E R10, desc[UR6][R2.64] ;  /* 0x00000006020a7981 */ /* 0x000f28000c1e1900 */
[----:B0-----:R-:W3:Y:S01]  /*0280*/  LDG.E R13, desc[UR6][R4.64+-0xc] ;  /* 0xfffff406040d7981 */ /* 0x001ee2000c1e1900 */
[----:B----4-:R-:W-:-:S05]  /*0290*/  FADD R15, R10, R15 ;  /* 0x0000000f0a0f7221 */ /* 0x010fca0000000000 */
[----:B------:R0:W-:Y:S04]  /*02a0*/  STG.E desc[UR6][R4.64+-0x18], R15 ;  /* 0xffffe80f04007986 */ /* 0x0001e8000c101906 */
[----:B------:R-:W5:Y:S04]  /*02b0*/  LDG.E R10, desc[UR6][R2.64] ;  /* 0x00000006020a7981 */ /* 0x000f68000c1e1900 */
[----:B0-----:R-:W4:Y:S01]  /*02c0*/  LDG.E R15, desc[UR6][R4.64+-0x8] ;  /* 0xfffff806040f7981 */ /* 0x001f22000c1e1900 */
[----:B-----5:R-:W-:-:S05]  /*02d0*/  FADD R17, R10, R17 ;  /* 0x000000110a117221 */ /* 0x020fca0000000000 */
[----:B------:R0:W-:Y:S04]  /*02e0*/  STG.E desc[UR6][R4.64+-0x14], R17 ;  /* 0xffffec1104007986 */ /* 0x0001e8000c101906 */
[----:B------:R-:W2:Y:S04]  /*02f0*/  LDG.E R10, desc[UR6][R2.64] ;  /* 0x00000006020a7981 */ /* 0x000ea8000c1e1900 */
[----:B0-----:R-:W5:Y:S01]  /*0300*/  LDG.E R17, desc[UR6][R4.64+-0x4] ;  /* 0xfffffc0604117981 */ /* 0x001f62000c1e1900 */
        /* <DEDUP_REMOVED lines=34> */
[----:B------:R-:W3:Y:S02]  /*0530*/  LDG.E R10, desc[UR6][R2.64] ;  /* 0x00000006020a7981 */ /* 0x000ee4000c1e1900 */
[----:B---3--:R-:W-:-:S05]  /*0540*/  FADD R13, R10, R13 ;  /* 0x0000000d0a0d7221 */ /* 0x008fca0000000000 */
[----:B------:R0:W-:Y:S04]  /*0550*/  STG.E desc[UR6][R4.64+0x14], R13 ;  /* 0x0000140d04007986 */ /* 0x0001e8000c101906 */
[----:B------:R-:W4:Y:S01]  /*0560*/  LDG.E R10, desc[UR6][R2.64] ;  /* 0x00000006020a7981 */ /* 0x000f22000c1e1900 */
[----:B------:R-:W-:Y:S01]  /*0570*/  IADD3 R9, PT, PT, R9, 0x10, RZ ;  /* 0x0000001009097810 */ /* 0x000fe20007ffe0ff */
[----:B----4-:R-:W-:-:S05]  /*0580*/  FADD R15, R10, R15 ;  /* 0x0000000f0a0f7221 */ /* 0x010fca0000000000 */
[----:B------:R0:W-:Y:S04]  /*0590*/  STG.E desc[UR6][R4.64+0x18], R15 ;  /* 0x0000180f04007986 */ /* 0x0001e8000c101906 */
[----:B------:R-:W5:Y:S01]  /*05a0*/  LDG.E R10, desc[UR6][R2.64] ;  /* 0x00000006020a7981 */ /* 0x000f62000c1e1900 */
[----:B------:R-:W-:Y:S02]  /*05b0*/  ISETP.NE.AND P1, PT, R9, RZ, PT ;  /* 0x000000ff0900720c */ /* 0x000fe40003f25270 */
[----:B------:R-:W-:Y:S01]  /*05c0*/  IADD3 R8, PT, PT, R8, 0x10, RZ ;  /* 0x0000001008087810 */ /* 0x000fe20007ffe0ff */
[----:B-----5:R-:W-:-:S05]  /*05d0*/  FADD R17, R10, R17 ;  /* 0x000000110a117221 */ /* 0x020fca0000000000 */
[----:B------:R0:W-:Y:S05]  /*05e0*/  STG.E desc[UR6][R4.64+0x1c], R17 ;  /* 0x00001c1104007986 */ /* 0x0001ea000c101906 */
[----:B------:R-:W-:Y:S05]  /*05f0*/  @P1 BRA `(.L_x_129) ;  /* 0xfffffff800e41947 */ /* 0x000fea000383ffff */
.L_x_128:
[----:B------:R-:W-:Y:S05]  /*0600*/  @!P0 EXIT ;  /* 0x000000000000894d */ /* 0x000fea0003800000 */
[----:B------:R-:W-:Y:S02]  /*0610*/  ISETP.GE.U32.AND P0, PT, R12, 0x8, PT ;  /* 0x000000080c00780c */ /* 0x000fe40003f06070 */
[----:B------:R-:W-:-:S04]  /*0620*/  LOP3.LUT R10, R6, 0x7, RZ, 0xc0, !PT ;  /* 0x00000007060a7812 */ /* 0x000fc800078ec0ff */
[----:B------:R-:W-:-:S07]  /*0630*/  ISETP.NE.AND P1, PT, R10, RZ, PT ;  /* 0x000000ff0a00720c */ /* 0x000fce0003f25270 */
[----:B------:R-:W-:Y:S06]  /*0640*/  @!P0 BRA `(.L_x_130) ;  /* 0x0000000000908947 */ /* 0x000fec0003800000 */
[----:B0-----:R-:W0:Y:S01]  /*0650*/  LDC.64 R4, c[0x0][0x380] ;  /* 0x0000e000ff047b82 */ /* 0x001e220000000a00 */
[----:B------:R-:W-:Y:S01]  /*0660*/  IADD3 R9, PT, PT, R7, R0, RZ ;  /* 0x0000000007097210 */ /* 0x000fe20007ffe0ff */
[----:B------:R-:W2:Y:S04]  /*0670*/  LDG.E R8, desc[UR6][R2.64] ;  /* 0x0000000602087981 */ /* 0x000ea8000c1e1900 */
[----:B0-----:R-:W-:-:S05]  /*0680*/  IMAD.WIDE R4, R9, 0x4, R4 ;  /* 0x0000000409047825 */ /* 0x001fca00078e0204 */
        /* <DEDUP_REMOVED lines=25> */
[----:B------:R-:W4:Y:S02]  /*0820*/  LDG.E R8, desc[UR6][R2.64] ;  /* 0x0000000602087981 */ /* 0x000f24000c1e1900 */
[----:B----4-:R-:W-:-:S05]  /*0830*/  FADD R13, R8, R13 ;  /* 0x0000000d080d7221 */ /* 0x010fca0000000000 */
[----:B------:R1:W-:Y:S04]  /*0840*/  STG.E desc[UR6][R4.64+0x18], R13 ;  /* 0x0000180d04007986 */ /* 0x0003e8000c101906 */
[----:B------:R-:W5:Y:S01]  /*0850*/  LDG.E R8, desc[UR6][R2.64] ;  /* 0x0000000602087981 */ /* 0x000f62000c1e1900 */
[----:B------:R-:W-:Y:S01]  /*0860*/  IADD3 R0, PT, PT, R0, 0x8, RZ ;  /* 0x0000000800007810 */ /* 0x000fe20007ffe0ff */
[----:B-----5:R-:W-:-:S05]  /*0870*/  FADD R15, R8, R15 ;  /* 0x0000000f080f7221 */ /* 0x020fca0000000000 */
[----:B------:R1:W-:Y:S02]  /*0880*/  STG.E desc[UR6][R4.64+0x1c], R15 ;  /* 0x00001c0f04007986 */ /* 0x0003e4000c101906 */
.L_x_130:
[----:B------:R-:W-:Y:S05]  /*0890*/  @!P1 EXIT ;  /* 0x000000000000994d */ /* 0x000fea0003800000 */
[----:B------:R-:W-:Y:S02]  /*08a0*/  ISETP.GE.U32.AND P0, PT, R10, 0x4, PT ;  /* 0x000000040a00780c */ /* 0x000fe40003f06070 */
[----:B------:R-:W-:-:S04]  /*08b0*/  LOP3.LUT R6, R6, 0x3, RZ, 0xc0, !PT ;  /* 0x0000000306067812 */ /* 0x000fc800078ec0ff */
[----:B------:R-:W-:-:S07]  /*08c0*/  ISETP.NE.AND P1, PT, R6, RZ, PT ;  /* 0x000000ff0600720c */ /* 0x000fce0003f25270 */
[----:B------:R-:W-:Y:S06]  /*08d0*/  @!P0 BRA `(.L_x_131) ;  /* 0x0000000000508947 */ /* 0x000fec0003800000 */
[----:B01----:R-:W0:Y:S01]  /*08e0*/  LDC.64 R4, c[0x0][0x380] ;  /* 0x0000e000ff047b82 */ /* 0x003e220000000a00 */
        /* <DEDUP_REMOVED lines=19> */
.L_x_131:
[----:B------:R-:W-:Y:S05]  /*0a20*/  @!P1 EXIT ;  /* 0x000000000000994d */ /* 0x000fea0003800000 */
[----:B-12---:R-:W1:Y:S01]  /*0a30*/  LDC.64 R8, c[0x0][0x380] ;  /* 0x0000e000ff087b82 */ /* 0x006e620000000a00 */
[----:B------:R-:W-:Y:S02]  /*0a40*/  IADD3 R7, PT, PT, R7, R0, RZ ;  /* 0x0000000007077210 */ /* 0x000fe40007ffe0ff */
[----:B------:R-:W-:-:S07]  /*0a50*/  IADD3 R6, PT, PT, -R6, RZ, RZ ;  /* 0x000000ff06067210 */ /* 0x000fce0007ffe1ff */
.L_x_132:
[C---:B012---:R-:W-:Y:S01]  /*0a60*/  IMAD.WIDE R4, R7.reuse, 0x4, R8 ;  /* 0x0000000407047825 */ /* 0x047fe200078e0208 */
[----:B------:R-:W2:Y:S04]  /*0a70*/  LDG.E R0, desc[UR6][R2.64] ;  /* 0x0000000602007981 */ /* 0x000ea8000c1e1900 */
[----:B------:R-:W2:Y:S01]  /*0a80*/  LDG.E R11, desc[UR6][R4.64] ;  /* 0x00000006040b7981 */ /* 0x000ea2000c1e1900 */
[----:B------:R-:W-:Y:S02]  /*0a90*/  IADD3 R6, PT, PT, R6, 0x1, RZ ;  /* 0x0000000106067810 */ /* 0x000fe40007ffe0ff */
[----:B------:R-:W-:Y:S02]  /*0aa0*/  IADD3 R7, PT, PT, R7, 0x1, RZ ;  /* 0x0000000107077810 */ /* 0x000fe40007ffe0ff */
[----:B------:R-:W-:Y:S01]  /*0ab0*/  ISETP.NE.AND P0, PT, R6, RZ, PT ;  /* 0x000000ff0600720c */ /* 0x000fe20003f05270 */
[----:B--2---:R-:W-:-:S05]  /*0ac0*/  FADD R11, R0, R11 ;  /* 0x0000000b000b7221 */ /* 0x004fca0000000000 */
[----:B------:R2:W-:Y:S07]  /*0ad0*/  STG.E desc[UR6][R4.64], R11 ;  /* 0x0000000b04007986 */ /* 0x0005ee000c101906 */
[----:B------:R-:W-:Y:S05]  /*0ae0*/  @P0 BRA `(.L_x_132) ;  /* 0xfffffffc00dc0947 */ /* 0x000fea000383ffff */
[----:B------:R-:W-:Y:S05]  /*0af0*/  EXIT ;  /* 0x000000000000794d */ /* 0x000fea0003800000 */
.L_x_133:
        /* <DEDUP_REMOVED lines=16> */
.L_x_180:


//--------------------- .text._Z14maxpool2d_backPfiiiiiiiiiiS_S_S_S_ --------------------------
	.section	.text._Z14maxpool2d_backPfiiiiiiiiiiS_S_S_S_,"ax",@progbits
	.align	128
        .global         _Z14maxpool2d_backPfiiiiiiiiiiS_S_S_S_
        .type           _Z14maxpool2d_backPfiiiiiiiiiiS_S_S_S_,@function
        .size           _Z14maxpool2d_backPfiiiiiiiiiiS_S_S_S_,(.L_x_181 - _Z14maxpool2d_backPfiiiiiiiiiiS_S_S_S_)
        .other          _Z14maxpool2d_backPfiiiiiiiiiiS_S_S_S_,@"STO_CUDA_ENTRY STV_DEFAULT"
_Z14maxpool2d_backPfiiiiiiiiiiS_S_S_S_:
.text._Z14maxpool2d_backPfiiiiiiiiiiS_S_S_S_:
[----:B------:R-:W-:Y:S01]  /*0000*/  LDC R1, c[0x0][0x37c] ;  /* 0x0000df00ff017b82 */ /* 0x000fe20000000800 */
[----:B------:R-:W0:Y:S07]  /*0010*/  S2R R0, SR_CTAID.X ;  /* 0x0000000000007919 */ /* 0x000e2e0000002500 */
[----:B------:R-:W1:Y:S01]  /*0020*/  LDC.64 R2, c[0x0][0x390] ;  /* 0x0000e400ff027b82 */ /* 0x000e620000000a00 */
[----:B------:R-:W1:Y:S01]  /*0030*/  LDCU.64 UR6, c[0x0][0x388] ;  /* 0x00007100ff0677ac */ /* 0x000e620008000a00 */
[----:B------:R-:W0:Y:S01]  /*0040*/  S2R R5, SR_TID.X ;  /* 0x0000000000057919 */ /* 0x000e220000002100 */
[----:B------:R-:W0:Y:S01]  /*0050*/  LDCU UR4, c[0x0][0x360] ;  /* 0x00006c00ff0477ac */ /* 0x000e220008000800 */
[----:B-1----:R-:W-:-:S04]  /*0060*/  IMAD R4, R2, UR7, RZ ;  /* 0x0000000702047c24 */ /* 0x002fc8000f8e02ff */
[----:B------:R-:W-:-:S04]  /*0070*/  IMAD R6, R4, R3, RZ ;  /* 0x0000000304067224 */ /* 0x000fc800078e02ff */
[----:B------:R-:W-:Y:S02]  /*0080*/  IMAD R3, R6, UR6, RZ ;  /* 0x0000000606037c24 */ /* 0x000fe4000f8e02ff */
[----:B0-----:R-:W-:-:S05]  /*0090*/  IMAD R0, R0, UR4, R5 ;  /* 0x0000000400007c24 */ /* 0x001fca000f8e0205 */
[----:B------:R-:W-:Y:S02]  /*00a0*/  ISETP.GE.U32.AND P0, PT, R0, R3, PT ;  /* 0x000000030000720c */ /* 0x000fe40003f06070 */
[----:B------:R-:W-:-:S04]  /*00b0*/  SHF.R.S32.HI R3, RZ, 0x1f, R3 ;  /* 0x0000001fff037819 */ /* 0x000fc80000011403 */
[----:B------:R-:W-:-:S13]  /*00c0*/  ISETP.GE.AND.EX P0, PT, RZ, R3, PT, P0 ;  /* 0x00000003ff00720c */ /* 0x000fda0003f06300 */
[----:B------:R-:W-:Y:S05]  /*00d0*/  @P0 EXIT ;  /* 0x000000000000094d */ /* 0x000fea0003800000 */
[----:B------:R-:W-:Y:S01]  /*00e0*/  IABS R12, R6 ;  /* 0x00000006000c7213 */ /* 0x000fe20000000000 */
[----:B------:R-:W0:Y:S01]  /*00f0*/  LDC.64 R14, c[0x0][0x3a0] ;  /* 0x0000e800ff0e7b82 */ /* 0x000e220000000a00 */
[----:B------:R-:W-:Y:S02]  /*0100*/  IABS R5, R4 ;  /* 0x0000000400057213 */ /* 0x000fe40000000000 */
[----:B------:R-:W1:Y:S01]  /*0110*/  I2F.RP R3, R12 ;  /* 0x0000000c00037306 */ /* 0x000e620000209400 */
[----:B------:R-:W-:Y:S02]  /*0120*/  IABS R11, R0 ;  /* 0x00000000000b7213 */ /* 0x000fe40000000000 */
[----:B------:R-:W-:Y:S02]  /*0130*/  IABS R13, R6 ;  /* 0x00000006000d7213 */ /* 0x000fe40000000000 */
[----:B------:R-:W-:-:S03]  /*0140*/  ISETP.GE.AND P2, PT, R0, RZ, PT ;  /* 0x000000ff0000720c */ /* 0x000fc60003f46270 */
[----:B------:R-:W2:Y:S08]  /*0150*/  I2F.RP R10, R5 ;  /* 0x00000005000a7306 */ /* 0x000eb00000209400 */
[----:B-1----:R-:W1:Y:S08]  /*0160*/  MUFU.RCP R3, R3 ;  /* 0x0000000300037308 */ /* 0x002e700000001000 */
[----:B--2---:R-:W-:Y:S01]  /*0170*/  MUFU.RCP R10, R10 ;  /* 0x0000000a000a7308 */ /* 0x004fe20000001000 */
[----:B-1----:R-:W-:-:S02]  /*0180*/  VIADD R8, R3, 0xffffffe ;  /* 0x0ffffffe03087836 */ /* 0x002fc40000000000 */
[----:B------:R-:W-:-:S05]  /*0190*/  IMAD.MOV R3, RZ, RZ, -R13 ;  /* 0x000000ffff037224 */ /* 0x000fca00078e0a0d */
[----:B------:R1:W2:Y:S02]  /*01a0*/  F2I.FTZ.U32.TRUNC.NTZ R9, R8 ;  /* 0x0000000800097305 */ /* 0x0002a4000021f000 */
[----:B-1----:R-:W-:Y:S02]  /*01b0*/  HFMA2 R8, -RZ, RZ, 0, 0 ;  /* 0x00000000ff087431 */ /* 0x002fe400000001ff */
[----:B--2---:R-:W-:-:S04]  /*01c0*/  IMAD.MOV R7, RZ, RZ, -R9 ;  /* 0x000000ffff077224 */ /* 0x004fc800078e0a09 */
[----:B------:R-:W-:-:S04]  /*01d0*/  IMAD R7, R7, R12, RZ ;  /* 0x0000000c07077224 */ /* 0x000fc800078e02ff */
[----:B------:R-:W-:-:S04]  /*01e0*/  IMAD.HI.U32 R9, R9, R7, R8 ;  /* 0x0000000709097227 */ /* 0x000fc800078e0008 */
[----:B------:R-:W-:Y:S01]  /*01f0*/  IMAD.MOV.U32 R8, RZ, RZ, R11 ;  /* 0x000000ffff087224 */ /* 0x000fe200078e000b */
[----:B------:R-:W-:Y:S01]  /*0200*/  IABS R11, R4 ;  /* 0x00000004000b7213 */ /* 0x000fe20000000000 */
[----:B------:R-:W-:Y:S01]  /*0210*/  VIADD R7, R10, 0xffffffe ;  /* 0x0ffffffe0a077836 */ /* 0x000fe20000000000 */
[----:B------:R-:W-:Y:S01]  /*0220*/  IABS R10, R2 ;  /* 0x00000002000a7213 */ /* 0x000fe20000000000 */
[----:B------:R-:W-:-:S04]  /*0230*/  IMAD.HI.U32 R9, R9, R8, RZ ;  /* 0x0000000809097227 */ /* 0x000fc800078e00ff */
[----:B------:R-:W-:Y:S01]  /*0240*/  IMAD R3, R9, R3, R8 ;  /* 0x0000000309037224 */ /* 0x000fe200078e0208 */
[----:B------:R-:W1:Y:S01]  /*0250*/  F2I.FTZ.U32.TRUNC.NTZ R7, R7 ;  /* 0x0000000700077305 */ /* 0x000e62000021f000 */
[----:B------:R-:W-:-:S03]  /*0260*/  IMAD.MOV R11, RZ, RZ, -R11 ;  /* 0x000000ffff0b7224 */ /* 0x000fc600078e0a0b */
[----:B------:R-:W-:Y:S02]  /*0270*/  ISETP.GT.U32.AND P0, PT, R12, R3, PT ;  /* 0x000000030c00720c */ /* 0x000fe40003f04070 */
[----:B-1----:R-:W-:-:S11]  /*0280*/  IADD3 R8, PT, PT, RZ, -R7, RZ ;  /* 0x80000007ff087210 */ /* 0x002fd60007ffe0ff */
[----:B------:R-:W-:Y:S02]  /*0290*/  @!P0 IADD3 R3, PT, PT, R3, -R12, RZ ;  /* 0x8000000c03038210 */ /* 0x000fe40007ffe0ff */
[----:B------:R-:W-:Y:S01]  /*02a0*/  ISETP.NE.AND P0, PT, R6, RZ, PT ;  /* 0x000000ff0600720c */ /* 0x000fe20003f05270 */
[----:B------:R-:W-:Y:S01]  /*02b0*/  IMAD R9, R8, R5, RZ ;  /* 0x0000000508097224 */ /* 0x000fe200078e02ff */
[----:B------:R-:W-:Y:S01]  /*02c0*/  ISETP.GT.U32.AND P1, PT, R12, R3, PT ;  /* 0x000000030c00720c */ /* 0x000fe20003f24070 */
[----:B------:R-:W-:-:S12]  /*02d0*/  IMAD.MOV.U32 R8, RZ, RZ, R10 ;  /* 0x000000ffff087224 */ /* 0x000fd800078e000a */
[----:B------:R-:W-:Y:S02]  /*02e0*/  @!P1 IMAD.IADD R3, R3, 0x1, -R12 ;  /* 0x0000000103039824 */ /* 0x000fe400078e0a0c */
[----:B------:R-:W1:Y:S02]  /*02f0*/  LDC.64 R12, c[0x0][0x3a8] ;  /* 0x0000ea00ff0c7b82 */ /* 0x000e640000000a00 */
[----:B------:R-:W-:Y:S01]  /*0300*/  @!P2 IMAD.MOV R3, RZ, RZ, -R3 ;  /* 0x000000ffff03a224 */ /* 0x000fe200078e0a03 */
[----:B------:R-:W-:Y:S02]  /*0310*/  @!P0 LOP3.LUT R3, RZ, R6, RZ, 0x33, !PT ;  /* 0x00000006ff038212 */ /* 0x000fe400078e33ff */
[----:B------:R-:W-:Y:S02]  /*0320*/  MOV R6, RZ ;  /* 0x000000ff00067202 */ /* 0x000fe40000000f00 */
[----:B------:R-:W-:Y:S02]  /*0330*/  IABS R10, R3 ;  /* 0x00000003000a7213 */ /* 0x000fe40000000000 */
[----:B------:R-:W-:Y:S01]  /*0340*/  ISETP.GE.AND P2, PT, R3, RZ, PT ;  /* 0x000000ff0300720c */ /* 0x000fe20003f46270 */
[----:B------:R-:W-:-:S02]  /*0350*/  IMAD.HI.U32 R6, R7, R9, R6 ;  /* 0x0000000907067227 */ /* 0x000fc400078e0006 */
[----:B------:R-:W2:Y:S02]  /*0360*/  I2F.RP R9, R8 ;  /* 0x0000000800097306 */ /* 0x000ea40000209400 */
[----:B------:R-:W-:Y:S01]  /*0370*/  IMAD.MOV.U32 R7, RZ, RZ, R10 ;  /* 0x000000ffff077224 */ /* 0x000fe200078e000a */
[----:B------:R-:W-:-:S03]  /*0380*/  MOV R10, R11 ;  /* 0x0000000b000a7202 */ /* 0x000fc60000000f00 */
[----:B------:R-:W-:-:S04]  /*0390*/  IMAD.HI.U32 R6, R6, R7, RZ ;  /* 0x0000000706067227 */ /* 0x000fc800078e00ff */
[----:B------:R-:W-:Y:S02]  /*03a0*/  IMAD R6, R6, R10, R7 ;  /* 0x0000000a06067224 */ /* 0x000fe400078e0207 */
[----:B------:R-:W1:Y:S03]  /*03b0*/  LDC.64 R10, c[0x0][0x398] ;  /* 0x0000e600ff0a7b82 */ /* 0x000e660000000a00 */
[----:B------:R-:W-:Y:S01]  /*03c0*/  ISETP.GT.U32.AND P0, PT, R5, R6, PT ;  /* 0x000000060500720c */ /* 0x000fe20003f04070 */
[----:B--2---:R-:W2:-:S12]  /*03d0*/  MUFU.RCP R9, R9 ;  /* 0x0000000900097308 */ /* 0x004e980000001000 */
[----:B------:R-:W-:Y:S01]  /*03e0*/  @!P0 IMAD.IADD R6, R6, 0x1, -R5 ;  /* 0x0000000106068824 */ /* 0x000fe200078e0a05 */
[----:B------:R-:W-:-:S04]  /*03f0*/  ISETP.NE.AND P0, PT, R4, RZ, PT ;  /* 0x000000ff0400720c */ /* 0x000fc80003f05270 */
[----:B------:R-:W-:Y:S01]  /*0400*/  ISETP.GT.U32.AND P1, PT, R5, R6, PT ;  /* 0x000000060500720c */ /* 0x000fe20003f24070 */
[----:B--2---:R-:W-:-:S06]  /*0410*/  VIADD R7, R9, 0xffffffe ;  /* 0x0ffffffe09077836 */ /* 0x004fcc0000000000 */
[----:B------:R-:W2:Y:S06]  /*0420*/  F2I.FTZ.U32.TRUNC.NTZ R7, R7 ;  /* 0x0000000700077305 */ /* 0x000eac000021f000 */
[----:B------:R-:W-:-:S05]  /*0430*/  @!P1 IADD3 R6, PT, PT, R6, -R5, RZ ;  /* 0x8000000506069210 */ /* 0x000fca0007ffe0ff */
[----:B------:R-:W-:Y:S02]  /*0440*/  IMAD.MOV.U32 R5, RZ, RZ, R6 ;  /* 0x000000ffff057224 */ /* 0x000fe400078e0006 */
[----:B------:R-:W-:Y:S02]  /*0450*/  IMAD.MOV.U32 R6, RZ, RZ, RZ ;  /* 0x000000ffff067224 */ /* 0x000fe400078e00ff */
[----:B--2---:R-:W-:Y:S01]  /*0460*/  IMAD.MOV R9, RZ, RZ, -R7 ;  /* 0x000000ffff097224 */ /* 0x004fe200078e0a07 */
[----:B------:R-:W-:Y:S02]  /*0470*/  @!P2 IADD3 R5, PT, PT, -R5, RZ, RZ ;  /* 0x000000ff0505a210 */ /* 0x000fe40007ffe1ff */
[----:B------:R-:W-:Y:S01]  /*0480*/  @!P0 LOP3.LUT R5, RZ, R4, RZ, 0x33, !PT ;  /* 0x00000004ff058212 */ /* 0x000fe200078e33ff */
[----:B------:R-:W-:-:S03]  /*0490*/  IMAD R9, R9, R8, RZ ;  /* 0x0000000809097224 */ /* 0x000fc600078e02ff */
[----:B------:R-:W-:Y:S01]  /*04a0*/  IABS R4, R5 ;  /* 0x0000000500047213 */ /* 0x000fe20000000000 */
[----:B------:R-:W-:-:S04]  /*04b0*/  IMAD.HI.U32 R6, R7, R9, R6 ;  /* 0x0000000907067227 */ /* 0x000fc800078e0006 */
[----:B------:R-:W-:-:S04]  /*04c0*/  IMAD.MOV.U32 R7, RZ, RZ, R4 ;  /* 0x000000ffff077224 */ /* 0x000fc800078e0004 */
[----:B------:R-:W-:-:S05]  /*04d0*/  IMAD.HI.U32 R6, R6, R7, RZ ;  /* 0x0000000706067227 */ /* 0x000fca00078e00ff */
[----:B------:R-:W-:-:S05]  /*04e0*/  IADD3 R4, PT, PT, -R6, RZ, RZ ;  /* 0x000000ff06047210 */ /* 0x000fca0007ffe1ff */
[----:B------:R-:W-:Y:S01]  /*04f0*/  IMAD R7, R8, R4, R7 ;  /* 0x0000000408077224 */ /* 0x000fe200078e0207 */
[----:B------:R-:W-:-:S04]  /*0500*/  LOP3.LUT R4, R5, R2, RZ, 0x3c, !PT ;  /* 0x0000000205047212 */ /* 0x000fc800078e3cff */
[----:B------:R-:W-:Y:S02]  /*0510*/  ISETP.GT.U32.AND P2, PT, R8, R7, PT ;  /* 0x000000070800720c */ /* 0x000fe40003f44070 */
[----:B------:R-:W-:-:S11]  /*0520*/  ISETP.GE.AND P1, PT, R4, RZ, PT ;  /* 0x000000ff0400720c */ /* 0x000fd60003f26270 */
[----:B------:R-:W-:Y:S02]  /*0530*/  @!P2 IMAD.IADD R7, R7, 0x1, -R8 ;  /* 0x000000010707a824 */ /* 0x000fe400078e0a08 */
[----:B------:R-:W-:Y:S01]  /*0540*/  @!P2 VIADD R6, R6, 0x1 ;  /* 0x000000010606a836 */ /* 0x000fe20000000000 */
[----:B------:R-:W-:Y:S02]  /*0550*/  ISETP.NE.AND P2, PT, R2, RZ, PT ;  /* 0x000000ff0200720c */ /* 0x000fe40003f45270 */
[----:B------:R-:W-:Y:S02]  /*0560*/  ISETP.GE.U32.AND P0, PT, R7, R8, PT ;  /* 0x000000080700720c */ /* 0x000fe40003f06070 */
[----:B-1----:R-:W-:-:S11]  /*0570*/  IADD3 R8, PT, PT, R13, R2, -R11 ;  /* 0x000000020d087210 */ /* 0x002fd60007ffe80b */
[----:B------:R-:W-:-:S05]  /*0580*/  @P0 IADD3 R6, PT, PT, R6, 0x1, RZ ;  /* 0x0000000106060810 */ /* 0x000fca0007ffe0ff */
[----:B------:R-:W-:Y:S01]  /*0590*/  @!P1 IMAD.MOV R6, RZ, RZ, -R6 ;  /* 0x000000ffff069224 */ /* 0x000fe200078e0a06 */
[----:B------:R-:W-:-:S04]  /*05a0*/  @!P2 LOP3.LUT R6, RZ, R2, RZ, 0x33, !PT ;  /* 0x00000002ff06a212 */ /* 0x000fc800078e33ff */
[C---:B------:R-:W-:Y:S01]  /*05b0*/  IADD3 R4, PT, PT, -R6.reuse, RZ, RZ ;  /* 0x000000ff06047210 */ /* 0x040fe20007ffe1ff */
[----:B0-----:R-:W-:-:S04]  /*05c0*/  IMAD R7, R6, R14, -R12 ;  /* 0x0000000e06077224 */ /* 0x001fc800078e0a0c */
[----:B------:R-:W-:-:S04]  /*05d0*/  IMAD R4, R2, R4, R5 ;  /* 0x0000000402047224 */ /* 0x000fc800078e0205 */
[----:B------:R-:W-:Y:S01]  /*05e0*/  IMAD R9, R4, R15, -R13 ;  /* 0x0000000f04097224 */ /* 0x000fe200078e0a0d */
[----:B------:R-:W-:-:S04]  /*05f0*/  IADD3 R4, PT, PT, R12, UR7, -R10 ;  /* 0x000000070c047c10 */ /* 0x000fc8000fffe80a */
[----:B------:R-:W-:-:S04]  /*0600*/  ISETP.GT.AND P0, PT, R9, R8, PT ;  /* 0x000000080900720c */ /* 0x000fc80003f04270 */
[----:B------:R-:W-:-:S13]  /*0610*/  ISETP.GT.OR P0, PT, R7, R4, P0 ;  /* 0x000000040700720c */ /* 0x000fda0000704670 */
[----:B------:R-:W-:Y:S05]  /*0620*/  @P0 EXIT ;  /* 0x000000000000094d */ /* 0x000fea0003800000 */
[----:B------:R-:W0:Y:S01]  /*0630*/  LDC.64 R6, c[0x0][0x3b0] ;  /* 0x0000ec00ff067b82 */ /* 0x000e220000000a00 */
[----:B------:R-:W1:Y:S07]  /*0640*/  LDCU.64 UR4, c[0x0][0x358] ;  /* 0x00006b00ff0477ac */ /* 0x000e6e0008000a00 */
[----:B------:R-:W2:Y:S01]  /*0650*/  LDC.64 R8, c[0x0][0x3b8] ;  /* 0x0000ee00ff087b82 */ /* 0x000ea20000000a00 */
[----:B0-----:R-:W-:-:S06]  /*0660*/  IMAD.WIDE R6, R0, 0x4, R6 ;  /* 0x0000000400067825 */ /* 0x001fcc00078e0206 */
[----:B-1----:R-:W3:Y:S01]  /*0670*/  LDG.E R6, desc[UR4][R6.64] ;  /* 0x0000000406067981 */ /* 0x002ee2000c1e1900 */
[----:B--2---:R-:W-:-:S06]  /*0680*/  IMAD.WIDE R8, R0, 0x4, R8 ;  /* 0x0000000400087825 */ /* 0x004fcc00078e0208 */
[----:B------:R-:W2:Y:S01]  /*0690*/  LDG.E R8, desc[UR4][R8.64] ;  /* 0x0000000408087981 */ /* 0x000ea2000c1e1900 */
[----:B------:R-:W-:Y:S01]  /*06a0*/  ISETP.GE.AND P0, PT, R0, UR7, PT ;  /* 0x0000000700007c0c */ /* 0x000fe2000bf06270 */
[----:B---3--:R-:W0:Y:S08]  /*06b0*/  F2I.TRUNC.NTZ R11, R6 ;  /* 0x00000006000b7305 */ /* 0x008e30000020f100 */
[----:B--2---:R-:W1:Y:S01]  /*06c0*/  F2I.TRUNC.NTZ R4, R8 ;  /* 0x0000000800047305 */ /* 0x004e62000020f100 */
[----:B0-----:R-:W-:-:S02]  /*06d0*/  ISETP.GE.OR P0, PT, R11, R2, P0 ;  /* 0x000000020b00720c */ /* 0x001fc40000706670 */
[----:B-1----:R-:W-:-:S04]  /*06e0*/  LOP3.LUT R10, R11, R4, RZ, 0xfc, !PT ;  /* 0x000000040b0a7212 */ /* 0x002fc800078efcff */
[----:B------:R-:W-:-:S13]  /*06f0*/  ISETP.LT.OR P0, PT, R10, RZ, P0 ;  /* 0x000000ff0a00720c */ /* 0x000fda0000701670 */
[----:B------:R-:W-:Y:S05]  /*0700*/  @P0 EXIT ;  /* 0x000000000000094d */ /* 0x000fea0003800000 */
[----:B------:R-:W0:Y:S01]  /*0710*/  LDC.64 R6, c[0x0][0x3c0] ;  /* 0x0000f000ff067b82 */ /* 0x000e220000000a00 */
[----:B------:R-:W-:-:S05]  /*0720*/  IADD3 R0, PT, PT, -R5, R3, R0 ;  /* 0x0000000305007210 */ /* 0x000fca0007ffe100 */
[----:B------:R-:W-:Y:S02]  /*0730*/  IMAD.IADD R11, R11, 0x1, R0 ;  /* 0x000000010b0b7824 */ /* 0x000fe400078e0200 */
[----:B------:R-:W1:Y:S02]  /*0740*/  LDC.64 R8, c[0x0][0x3c8] ;  /* 0x0000f200ff087b82 */ /* 0x000e640000000a00 */
[----:B------:R-:W-:-:S05]  /*0750*/  IMAD R2, R4, R2, R11 ;  /* 0x0000000204027224 */ /* 0x000fca00078e020b */
[----:B------:R-:W-:-:S05]  /*0760*/  IADD3 R5, PT, PT, -R3, R2, RZ ;  /* 0x0000000203057210 */ /* 0x000fca0007ffe1ff */
[----:B0-----:R-:W-:-:S06]  /*0770*/  IMAD.WIDE R2, R5, 0x4, R6 ;  /* 0x0000000405027825 */ /* 0x001fcc00078e0206 */
[----:B------:R-:W2:Y:S01]  /*0780*/  LDG.E R2, desc[UR4][R2.64] ;  /* 0x0000000402027981 */ /* 0x000ea2000c1e1900 */
[----:B-1----:R-:W-:-:S05]  /*0790*/  IMAD.WIDE R4, R5, 0x4, R8 ;  /* 0x0000000405047825 */ /* 0x002fca00078e0208 */
[----:B------:R-:W2:Y:S02]  /*07a0*/  LDG.E R7, desc[UR4][R4.64] ;  /* 0x0000000404077981 */ /* 0x000ea4000c1e1900 */
[----:B--2---:R-:W-:-:S05]  /*07b0*/  FADD R7, R2, R7 ;  /* 0x0000000702077221 */ /* 0x004fca0000000000 */
[----:B------:R-:W-:Y:S01]  /*07c0*/  STG.E desc[UR4][R4.64], R7 ;  /* 0x0000000704007986 */ /* 0x000fe2000c101904 */
[----:B------:R-:W-:Y:S05]  /*07d0*/  EXIT ;  /* 0x000000000000794d */ /* 0x000fea0003800000 */
.L_x_134:
        /* <DEDUP_REMOVED lines=10> */
.L_x_181:


//--------------------- .text._Z9maxpool2dPfiiiiiiS_iiiiiiiS_S_ --------------------------
	.section	.text._Z9maxpool2dPfiiiiiiS_iiiiiiiS_S_,"ax",@progbits
	.align	128
        .global         _Z9maxpool2dPfiiiiiiS_iiiiiiiS_S_
        .type           _Z9maxpool2dPfiiiiiiS_iiiiiiiS_S_,@function
        .size           _Z9maxpool2dPfiiiiiiS_iiiiiiiS_S_,(.L_x_182 - _Z9maxpool2dPfiiiiiiS_iiiiiiiS_S_)
        .other          _Z9maxpool2dPfiiiiiiS_iiiiiiiS_S_,@"STO_CUDA_ENTRY STV_DEFAULT"
_Z9maxpool2dPfiiiiiiS_iiiiiiiS_S_:
.text._Z9maxpool2dPfiiiiiiS_iiiiiiiS_S_:
[----:B------:R-:W-:Y:S01]  /*0000*/  LDC R1, c[0x0][0x37c] ;  /* 0x0000df00ff017b82 */ /* 0x000fe20000000800 */
[----:B------:R-:W0:Y:S07]  /*0010*/  S2R R5, SR_CTAID.X ;  /* 0x0000000000057919 */ /* 0x000e2e0000002500 */
[----:B------:R-:W1:Y:S01]  /*0020*/  LDC.64 R2, c[0x0][0x3a8] ;  /* 0x0000ea00ff027b82 */ /* 0x000e620000000a00 */
[----:B------:R-:W1:Y:S01]  /*0030*/  LDCU UR5, c[0x0][0x388] ;  /* 0x00007100ff0577ac */ /* 0x000e620008000800 */
[----:B------:R-:W0:Y:S01]  /*0040*/  S2R R6, SR_TID.X ;  /* 0x0000000000067919 */ /* 0x000e220000002100 */
[----:B------:R-:W0:Y:S01]  /*0050*/  LDCU UR4, c[0x0][0x360] ;  /* 0x00006c00ff0477ac */ /* 0x000e220008000800 */
[----:B------:R-:W2:Y:S01]  /*0060*/  LDCU UR6, c[0x0][0x3b0] ;  /* 0x00007600ff0677ac */ /* 0x000ea20008000800 */
[----:B-1----:R-:W-:-:S04]  /*0070*/  IMAD R0, R2, UR5, RZ ;  /* 0x0000000502007c24 */ /* 0x002fc8000f8e02ff */
[----:B------:R-:W-:Y:S02]  /*0080*/  IMAD R4, R0, R3, RZ ;  /* 0x0000000300047224 */ /* 0x000fe400078e02ff */
[----:B0-----:R-:W-:Y:S02]  /*0090*/  IMAD R0, R5, UR4, R6 ;  /* 0x0000000405007c24 */ /* 0x001fe4000f8e0206 */
[----:B--2---:R-:W-:-:S05]  /*00a0*/  IMAD R5, R4, UR6, RZ ;  /* 0x0000000604057c24 */ /* 0x004fca000f8e02ff */
[----:B------:R-:W-:Y:S02]  /*00b0*/  ISETP.GE.U32.AND P0, PT, R0, R5, PT ;  /* 0x000000050000720c */ /* 0x000fe40003f06070 */
[----:B------:R-:W-:-:S04]  /*00c0*/  SHF.R.S32.HI R5, RZ, 0x1f, R5 ;  /* 0x0000001fff057819 */ /* 0x000fc80000011405 */
[----:B------:R-:W-:-:S13]  /*00d0*/  ISETP.GE.AND.EX P0, PT, RZ, R5, PT, P0 ;  /* 0x00000005ff00720c */ /* 0x000fda0003f06300 */
[----:B------:R-:W-:Y:S05]  /*00e0*/  @P0 EXIT ;  /* 0x000000000000094d */ /* 0x000fea0003800000 */
[----:B------:R-:W-:Y:S01]  /*00f0*/  IMAD R2, R2, R3, RZ ;  /* 0x0000000302027224 */ /* 0x000fe200078e02ff */
[----:B------:R-:W-:Y:S01]  /*0100*/  IABS R10, R0 ;  /* 0x00000000000a7213 */ /* 0x000fe20000000000 */
[----:B------:R-:W0:Y:S02]  /*0110*/  LDCU.64 UR8, c[0x0][0x3b8] ;  /* 0x00007700ff0877ac */ /* 0x000e240008000a00 */
[----:B------:R-:W-:Y:S01]  /*0120*/  IMAD R5, R2, UR6, RZ ;  /* 0x0000000602057c24 */ /* 0x000fe2000f8e02ff */
[----:B------:R-:W0:Y:S04]  /*0130*/  LDCU.64 UR12, c[0x0][0x398] ;  /* 0x00007300ff0c77ac */ /* 0x000e280008000a00 */
[----:B------:R-:W-:Y:S01]  /*0140*/  IABS R11, R5 ;  /* 0x00000005000b7213 */ /* 0x000fe20000000000 */
[----:B------:R-:W0:Y:S03]  /*0150*/  LDCU UR4, c[0x0][0x38c] ;  /* 0x00007180ff0477ac */ /* 0x000e260008000800 */
[----:B------:R-:W1:Y:S08]  /*0160*/  I2F.RP R4, R11 ;  /* 0x0000000b00047306 */ /* 0x000e700000209400 */
[----:B-1----:R-:W1:Y:S01]  /*0170*/  MUFU.RCP R4, R4 ;  /* 0x0000000400047308 */ /* 0x002e620000001000 */
[----:B0-----:R-:W-:Y:S01]  /*0180*/  UIADD3 UR4, UPT, UPT, UR9, UR4, -UR12 ;  /* 0x0000000409047290 */ /* 0x001fe2000fffe80c */
[----:B-1----:R-:W-:Y:S01]  /*0190*/  VIADD R6, R4, 0xffffffe ;  /* 0x0ffffffe04067836 */ /* 0x002fe20000000000 */
[----:B------:R-:W-:-:S05]  /*01a0*/  IABS R4, R2 ;  /* 0x0000000200047213 */ /* 0x000fca0000000000 */
[----:B------:R0:W1:Y:S02]  /*01b0*/  F2I.FTZ.U32.TRUNC.NTZ R7, R6 ;  /* 0x0000000600077305 */ /* 0x000064000021f000 */
[----:B0-----:R-:W-:Y:S02]  /*01c0*/  IMAD.MOV.U32 R6, RZ, RZ, RZ ;  /* 0x000000ffff067224 */ /* 0x001fe400078e00ff */
[----:B-1----:R-:W-:-:S04]  /*01d0*/  IMAD.MOV R8, RZ, RZ, -R7 ;  /* 0x000000ffff087224 */ /* 0x002fc800078e0a07 */
[----:B------:R-:W-:Y:S01]  /*01e0*/  IMAD R9, R8, R11, RZ ;  /* 0x0000000b08097224 */ /* 0x000fe200078e02ff */
[----:B------:R-:W-:-:S03]  /*01f0*/  IABS R8, R5 ;  /* 0x0000000500087213 */ /* 0x000fc60000000000 */
[----:B------:R-:W-:-:S04]  /*0200*/  IMAD.HI.U32 R7, R7, R9, R6 ;  /* 0x0000000907077227 */ /* 0x000fc800078e0006 */
[----:B------:R-:W-:Y:S02]  /*0210*/  IMAD.MOV R6, RZ, RZ, -R8 ;  /* 0x000000ffff067224 */ /* 0x000fe400078e0a08 */
[----:B------:R-:W-:Y:S01]  /*0220*/  IMAD.HI.U32 R9, R7, R10, RZ ;  /* 0x0000000a07097227 */ /* 0x000fe200078e00ff */
[----:B------:R-:W0:Y:S03]  /*0230*/  I2F.RP R8, R4 ;  /* 0x0000000400087306 */ /* 0x000e260000209400 */
[----:B------:R-:W-:-:S05]  /*0240*/  IMAD R6, R9, R6, R10 ;  /* 0x0000000609067224 */ /* 0x000fca00078e020a */
[----:B------:R-:W-:Y:S01]  /*0250*/  ISETP.GT.U32.AND P2, PT, R11, R6, PT ;  /* 0x000000060b00720c */ /* 0x000fe20003f44070 */
[----:B0-----:R-:W0:-:S12]  /*0260*/  MUFU.RCP R8, R8 ;  /* 0x0000000800087308 */ /* 0x001e180000001000 */
[----:B------:R-:W-:Y:S02]  /*0270*/  @!P2 IMAD.IADD R6, R6, 0x1, -R11 ;  /* 0x000000010606a824 */ /* 0x000fe400078e0a0b */
[----:B------:R-:W-:Y:S01]  /*0280*/  @!P2 VIADD R9, R9, 0x1 ;  /* 0x000000010909a836 */ /* 0x000fe20000000000 */
[----:B------:R-:W-:Y:S02]  /*0290*/  ISETP.NE.AND P2, PT, R5, RZ, PT ;  /* 0x000000ff0500720c */ /* 0x000fe40003f45270 */
[----:B------:R-:W-:Y:S02]  /*02a0*/  ISETP.GE.U32.AND P0, PT, R6, R11, PT ;  /* 0x0000000b0600720c */ /* 0x000fe40003f06070 */
[----:B------:R-:W-:-:S04]  /*02b0*/  LOP3.LUT R6, R0, R5, RZ, 0x3c, !PT ;  /* 0x0000000500067212 */ /* 0x000fc800078e3cff */
[----:B------:R-:W-:Y:S01]  /*02c0*/  ISETP.GE.AND P1, PT, R6, RZ, PT ;  /* 0x000000ff0600720c */ /* 0x000fe20003f26270 */
[----:B0-----:R-:W-:-:S04]  /*02d0*/  VIADD R6, R8, 0xffffffe ;  /* 0x0ffffffe08067836 */ /* 0x001fc80000000000 */
[----:B------:R0:W1:Y:S02]  /*02e0*/  F2I.FTZ.U32.TRUNC.NTZ R7, R6 ;  /* 0x0000000600077305 */ /* 0x000064000021f000 */
[----:B------:R-:W-:-:S06]  /*02f0*/  @P0 VIADD R9, R9, 0x1 ;  /* 0x0000000109090836 */ /* 0x000fcc0000000000 */
[----:B------:R-:W-:Y:S01]  /*0300*/  @!P1 IMAD.MOV R9, RZ, RZ, -R9 ;  /* 0x000000ffff099224 */ /* 0x000fe200078e0a09 */
[----:B------:R-:W-:Y:S01]  /*0310*/  @!P2 LOP3.LUT R9, RZ, R5, RZ, 0x33, !PT ;  /* 0x00000005ff09a212 */ /* 0x000fe200078e33ff */
[----:B0-----:R-:W-:-:S04]  /*0320*/  IMAD.MOV.U32 R6, RZ, RZ, RZ ;  /* 0x000000ffff067224 */ /* 0x001fc800078e00ff */
[----:B------:R-:W-:Y:S02]  /*0330*/  IMAD.MOV R8, RZ, RZ, -R9 ;  /* 0x000000ffff087224 */ /* 0x000fe400078e0a09 */
[----:B-1----:R-:W-:Y:S02]  /*0340*/  IMAD.MOV R11, RZ, RZ, -R7 ;  /* 0x000000ffff0b7224 */ /* 0x002fe400078e0a07 */
[----:B------:R-:W-:Y:S01]  /*0350*/  IMAD R5, R5, R8, R0 ;  /* 0x0000000805057224 */ /* 0x000fe200078e0200 */
[----:B------:R-:W-:Y:S01]  /*0360*/  IABS R8, R2 ;  /* 0x0000000200087213 */ /* 0x000fe20000000000 */
[----:B------:R-:W-:-:S03]  /*0370*/  IMAD R11, R11, R4, RZ ;  /* 0x000000040b0b7224 */ /* 0x000fc600078e02ff */
[----:B------:R-:W-:Y:S01]  /*0380*/  IABS R10, R5 ;  /* 0x00000005000a7213 */ /* 0x000fe20000000000 */
[----:B------:R-:W-:Y:S01]  /*0390*/  IMAD.HI.U32 R7, R7, R11, R6 ;  /* 0x0000000b07077227 */ /* 0x000fe200078e0006 */
[----:B------:R-:W-:-:S03]  /*03a0*/  IABS R6, R3 ;  /* 0x0000000300067213 */ /* 0x000fc60000000000 */
        /* <DEDUP_REMOVED lines=12> */
[----:B0-----:R-:W-:Y:S02]  /*0470*/  VIADD R10, R8, 0xffffffe ;  /* 0x0ffffffe080a7836 */ /* 0x001fe40000000000 */
[----:B------:R-:W0:Y:S02]  /*0480*/  LDC R8, c[0x0][0x3c0] ;  /* 0x0000f000ff087b82 */ /* 0x000e240000000800 */
[----:B------:R1:W2:Y:S02]  /*0490*/  F2I.FTZ.U32.TRUNC.NTZ R11, R10 ;  /* 0x0000000a000b7305 */ /* 0x0002a4000021f000 */
[----:B------:R-:W-:-:S04]  /*04a0*/  @P0 VIADD R7, R7, 0x1 ;  /* 0x0000000107070836 */ /* 0x000fc80000000000 */
[----:B------:R-:W-:Y:S02]  /*04b0*/  IMAD.MOV.U32 R4, RZ, RZ, R7 ;  /* 0x000000ffff047224 */ /* 0x000fe400078e0007 */
[----:B-1----:R-:W-:Y:S02]  /*04c0*/  IMAD.MOV.U32 R10, RZ, RZ, RZ ;  /* 0x000000ffff0a7224 */ /* 0x002fe400078e00ff */
[----:B------:R-:W-:Y:S01]  /*04d0*/  @!P1 IMAD.MOV R4, RZ, RZ, -R4 ;  /* 0x000000ffff049224 */ /* 0x000fe200078e0a04 */
[----:B------:R-:W-:Y:S01]  /*04e0*/  @!P2 LOP3.LUT R4, RZ, R2, RZ, 0x33, !PT ;  /* 0x00000002ff04a212 */ /* 0x000fe200078e33ff */
[----:B--2---:R-:W-:-:S04]  /*04f0*/  IMAD.MOV R13, RZ, RZ, -R11 ;  /* 0x000000ffff0d7224 */ /* 0x004fc800078e0a0b */
[----:B------:R-:W-:-:S04]  /*0500*/  IMAD.MOV R7, RZ, RZ, -R4 ;  /* 0x000000ffff077224 */ /* 0x000fc800078e0a04 */
[----:B------:R-:W-:Y:S02]  /*0510*/  IMAD R12, R2, R7, R5 ;  /* 0x00000007020c7224 */ /* 0x000fe400078e0205 */
[----:B------:R-:W-:-:S03]  /*0520*/  IMAD R5, R13, R6, RZ ;  /* 0x000000060d057224 */ /* 0x000fc600078e02ff */
[----:B------:R-:W-:Y:S01]  /*0530*/  IABS R2, R12 ;  /* 0x0000000c00027213 */ /* 0x000fe20000000000 */
[----:B------:R-:W-:-:S04]  /*0540*/  IMAD.HI.U32 R10, R11, R5, R10 ;  /* 0x000000050b0a7227 */ /* 0x000fc800078e000a */
[----:B------:R-:W-:-:S04]  /*0550*/  IMAD.MOV.U32 R5, RZ, RZ, R2 ;  /* 0x000000ffff057224 */ /* 0x000fc800078e0002 */
[----:B------:R-:W-:-:S04]  /*0560*/  IMAD.HI.U32 R10, R10, R5, RZ ;  /* 0x000000050a0a7227 */ /* 0x000fc800078e00ff */
[----:B------:R-:W-:-:S04]  /*0570*/  IMAD.MOV R2, RZ, RZ, -R10 ;  /* 0x000000ffff027224 */ /* 0x000fc800078e0a0a */
        /* <DEDUP_REMOVED lines=8> */
[----:B------:R-:W0:Y:S08]  /*0600*/  LDC R6, c[0x0][0x390] ;  /* 0x0000e400ff067b82 */ /* 0x000e300000000800 */
[----:B------:R-:W1:Y:S03]  /*0610*/  LDC R5, c[0x0][0x3b4] ;  /* 0x0000ed00ff057b82 */ /* 0x000e660000000800 */
[----:B------:R-:W-:-:S04]  /*0620*/  @P0 VIADD R10, R10, 0x1 ;  /* 0x000000010a0a0836 */ /* 0x000fc80000000000 */
[----:B------:R-:W-:Y:S01]  /*0630*/  @!P1 IMAD.MOV R10, RZ, RZ, -R10 ;  /* 0x000000ffff0a9224 */ /* 0x000fe200078e0a0a */
[----:B------:R-:W-:-:S05]  /*0640*/  @!P2 LOP3.LUT R10, RZ, R3, RZ, 0x33, !PT ;  /* 0x00000003ff0aa212 */ /* 0x000fca00078e33ff */
[----:B------:R-:W-:-:S04]  /*0650*/  IMAD.MOV R2, RZ, RZ, -R10 ;  /* 0x000000ffff027224 */ /* 0x000fc800078e0a0a */
[----:B------:R-:W-:Y:S01]  /*0660*/  IMAD R7, R3, R2, R12 ;  /* 0x0000000203077224 */ /* 0x000fe200078e020c */
[----:B0-----:R-:W-:-:S03]  /*0670*/  IADD3 R2, PT, PT, R8, -UR13, R6 ;  /* 0x8000000d08027c10 */ /* 0x001fc6000fffe006 */
[----:B------:R-:W-:Y:S02]  /*0680*/  IMAD R7, R7, UR8, -R8 ;  /* 0x0000000807077c24 */ /* 0x000fe4000f8e0a08 */
[----:B-1----:R-:W-:-:S03]  /*0690*/  IMAD R8, R10, R5, -UR9 ;  /* 0x800000090a087e24 */ /* 0x002fc6000f8e0205 */
[----:B------:R-:W-:-:S04]  /*06a0*/  ISETP.GT.AND P0, PT, R7, R2, PT ;  /* 0x000000020700720c */ /* 0x000fc80003f04270 */
[----:B------:R-:W-:-:S13]  /*06b0*/  ISETP.GT.OR P0, PT, R8, UR4, P0 ;  /* 0x0000000408007c0c */ /* 0x000fda0008704670 */
[----:B------:R-:W-:Y:S05]  /*06c0*/  @P0 EXIT ;  /* 0x000000000000094d */ /* 0x000fea0003800000 */
[----:B------:R-:W-:Y:S01]  /*06d0*/  UISETP.GE.AND UP0, UPT, UR12, 0x1, UPT ;  /* 0x000000010c00788c */ /* 0x000fe2000bf06270 */
[----:B------:R-:W-:Y:S01]  /*06e0*/  IMAD.MOV.U32 R6, RZ, RZ, RZ ;  /* 0x000000ffff067224 */ /* 0x000fe200078e00ff */
[----:B------:R-:W0:Y:S07]  /*06f0*/  LDCU.64 UR10, c[0x0][0x358] ;  /* 0x00006b00ff0a77ac */ /* 0x000e2e0008000a00 */
[----:B------:R-:W-:Y:S05]  /*0700*/  BRA.U !UP0, `(.L_x_135) ;  /* 0x0000000d08c07547 */ /* 0x000fea000b800000 */
[----:B------:R-:W1:Y:S01]  /*0710*/  LDCU UR4, c[0x0][0x394] ;  /* 0x00007280ff0477ac */ /* 0x000e620008000800 */
[----:B------:R-:W-:Y:S01]  /*0720*/  UISETP.GE.AND UP0, UPT, UR13, 0x1, UPT ;  /* 0x000000010d00788c */ /* 0x000fe2000bf06270 */
[----:B-1----:R-:W-:-:S08]  /*0730*/  IMAD R9, R9, UR4, R4 ;  /* 0x0000000409097c24 */ /* 0x002fd0000f8e0204 */
[----:B------:R-:W-:Y:S05]  /*0740*/  BRA.U !UP0, `(.L_x_135) ;  /* 0x0000000d08b07547 */ /* 0x000fea000b800000 */
[----:B------:R-:W1:Y:S01]  /*0750*/  LDC.64 R4, c[0x0][0x3c8] ;  /* 0x0000f200ff047b82 */ /* 0x000e620000000a00 */
[----:B------:R-:W-:Y:S01]  /*0760*/  IMAD.MOV.U32 R6, RZ, RZ, RZ ;  /* 0x000000ffff067224 */ /* 0x000fe200078e00ff */
[----:B------:R-:W-:Y:S02]  /*0770*/  ULOP3.LUT UR7, UR13, 0x7, URZ, 0xc0, !UPT ;  /* 0x000000070d077892 */ /* 0x000fe4000f8ec0ff */
[----:B------:R-:W-:Y:S02]  /*0780*/  ULOP3.LUT UR8, UR13, 0x3, URZ, 0xc0, !UPT ;  /* 0x000000030d087892 */ /* 0x000fe4000f8ec0ff */
[----:B------:R-:W-:Y:S02]  /*0790*/  ULOP3.LUT UR6, UR13, 0x7ffffff8, URZ, 0xc0, !UPT ;  /* 0x7ffffff80d067892 */ /* 0x000fe4000f8ec0ff */
[----:B------:R-:W2:Y:S01]  /*07a0*/  LDC.64 R2, c[0x0][0x3d0] ;  /* 0x0000f400ff027b82 */ /* 0x000ea20000000a00 */
[----:B------:R-:W-:Y:S01]  /*07b0*/  UMOV UR4, URZ ;  /* 0x000000ff00047c82 */ /* 0x000fe20008000000 */
[----:B-1----:R-:W-:-:S04]  /*07c0*/  IMAD.WIDE R4, R0, 0x4, R4 ;  /* 0x0000000400047825 */ /* 0x002fc800078e0204 */
[----:B--2---:R-:W-:-:S07]  /*07d0*/  IMAD.WIDE R2, R0, 0x4, R2 ;  /* 0x0000000400027825 */ /* 0x004fce00078e0202 */
.L_x_147:
[----:B-1----:R-:W1:Y:S01]  /*07e0*/  LDCU.64 UR14, c[0x0][0x398] ;  /* 0x00007300ff0e77ac */ /* 0x002e620008000a00 */
[----:B------:R-:W-:Y:S01]  /*07f0*/  VIADD R16, R8, UR4 ;  /* 0x0000000408107c36 */ /* 0x000fe20008000000 */
[----:B--2---:R-:W2:Y:S04]  /*0800*/  LDCU UR9, c[0x0][0x38c] ;  /* 0x00007180ff0977ac */ /* 0x004ea80008000800 */
[----:B0--34-:R-:W-:Y:S01]  /*0810*/  I2FP.F32.S32 R11, R16 ;  /* 0x00000010000b7245 */ /* 0x019fe20000201400 */
[----:B------:R-:W-:Y:S01]  /*0820*/  UIADD3 UR4, UPT, UPT, UR4, 0x1, URZ ;  /* 0x0000000104047890 */ /* 0x000fe2000fffe0ff */
[----:B------:R-:W-:Y:S01]  /*0830*/  UMOV UR5, URZ ;  /* 0x000000ff00057c82 */ /* 0x000fe20008000000 */
[----:B-1----:R-:W-:Y:S02]  /*0840*/  UISETP.GE.U32.AND UP1, UPT, UR15, 0x8, UPT ;  /* 0x000000080f00788c */ /* 0x002fe4000bf26070 */
[----:B------:R-:W-:Y:S01]  /*0850*/  UISETP.NE.AND UP0, UPT, UR4, UR14, UPT ;  /* 0x0000000e0400728c */ /* 0x000fe2000bf05270 */
[----:B--2---:R-:W-:-:S06]  /*0860*/  IMAD R10, R9, UR9, R16 ;  /* 0x00000009090a7c24 */ /* 0x004fcc000f8e0210 */
[----:B------:R-:W-:Y:S05]  /*0870*/  BRA.U !UP1, `(.L_x_136) ;  /* 0x0000000509887547 */ /* 0x000fea000b800000 */
[----:B------:R-:W1:Y:S01]  /*0880*/  LDC.64 R12, c[0x0][0x380] ;  /* 0x0000e000ff0c7b82 */ /* 0x000e620000000a00 */
[----:B------:R-:W-:Y:S01]  /*0890*/  ISETP.GE.AND P1, PT, R16, UR9, PT ;  /* 0x0000000910007c0c */ /* 0x000fe2000bf26270 */
[----:B------:R-:W2:Y:S01]  /*08a0*/  LDCU UR12, c[0x0][0x390] ;  /* 0x00007200ff0c77ac */ /* 0x000ea20008000800 */
[----:B------:R-:W-:-:S11]  /*08b0*/  UMOV UR5, URZ ;  /* 0x000000ff00057c82 */ /* 0x000fd60008000000 */
.L_x_137:
[----:B---3--:R-:W-:Y:S02]  /*08c0*/  VIADD R17, R7, UR5 ;  /* 0x0000000507117c36 */ /* 0x008fe40008000000 */
[----:B------:R-:W-:Y:S02]  /*08d0*/  IMAD.MOV.U32 R19, RZ, RZ, RZ ;  /* 0x000000ffff137224 */ /* 0x000fe400078e00ff */
[----:B--2---:R-:W-:Y:S01]  /*08e0*/  IMAD R15, R10, UR12, R17 ;  /* 0x0000000c0a0f7c24 */ /* 0x004fe2000f8e0211 */
[C---:B------:R-:W-:Y:S02]  /*08f0*/  ISETP.GE.OR P0, PT, R17.reuse, UR12, P1 ;  /* 0x0000000c11007c0c */ /* 0x040fe40008f06670 */
[----:B------:R-:W-:-:S04]  /*0900*/  LOP3.LUT R14, R17, R16, RZ, 0xfc, !PT ;  /* 0x00000010110e7212 */ /* 0x000fc800078efcff */
[----:B------:R-:W-:Y:S01]  /*0910*/  ISETP.LT.OR P0, PT, R14, RZ, P0 ;  /* 0x000000ff0e00720c */ /* 0x000fe20000701670 */
[----:B-1----:R-:W-:-:S12]  /*0920*/  IMAD.WIDE R14, R15, 0x4, R12 ;  /* 0x000000040f0e7825 */ /* 0x002fd800078e020c */
[----:B0-----:R-:W2:Y:S01]  /*0930*/  @!P0 LDG.E R19, desc[UR10][R14.64] ;  /* 0x0000000a0e138981 */ /* 0x001ea2000c1e1900 */
[----:B------:R-:W-:Y:S02]  /*0940*/  VIADD R25, R17, 0x1 ;  /* 0x0000000111197836 */ /* 0x000fe40000000000 */
[----:B------:R-:W-:-:S03]  /*0950*/  IMAD.MOV.U32 R23, RZ, RZ, RZ ;  /* 0x000000ffff177224 */ /* 0x000fc600078e00ff */
[C---:B------:R-:W-:Y:S02]  /*0960*/  ISETP.GE.OR P0, PT, R25.reuse, UR12, P1 ;  /* 0x0000000c19007c0c */ /* 0x040fe40008f06670 */
[----:B------:R-:W-:-:S04]  /*0970*/  LOP3.LUT R18, R25, R16, RZ, 0xfc, !PT ;  /* 0x0000001019127212 */ /* 0x000fc800078efcff */
[----:B------:R-:W-:Y:S02]  /*0980*/  ISETP.LT.OR P0, PT, R18, RZ, P0 ;  /* 0x000000ff1200720c */ /* 0x000fe40000701670 */
[----:B--2---:R-:W-:-:S13]  /*0990*/  FSETP.GT.AND P2, PT, R19, R6, PT ;  /* 0x000000061300720b */ /* 0x004fda0003f44000 */
[----:B------:R-:W-:-:S05]  /*09a0*/  @P2 I2FP.F32.S32 R21, R17 ;  /* 0x0000001100152245 */ /* 0x000fca0000201400 */
[----:B------:R0:W-:Y:S04]  /*09b0*/  @P2 STG.E desc[UR10][R4.64], R21 ;  /* 0x0000001504002986 */ /* 0x0001e8000c10190a */
[----:B------:R-:W-:Y:S04]  /*09c0*/  @P2 STG.E desc[UR10][R2.64], R11 ;  /* 0x0000000b02002986 */ /* 0x000fe8000c10190a */
[----:B------:R-:W2:Y:S01]  /*09d0*/  @!P0 LDG.E R23, desc[UR10][R14.64+0x4] ;  /* 0x0000040a0e178981 */ /* 0x000ea2000c1e1900 */
[----:B------:R-:W-:Y:S02]  /*09e0*/  @P2 IMAD.MOV.U32 R6, RZ, RZ, R19 ;  /* 0x000000ffff062224 */ /* 0x000fe400078e0013 */
[----:B------:R-:W-:-:S05]  /*09f0*/  VIADD R27, R17, 0x2 ;  /* 0x00000002111b7836 */ /* 0x000fca0000000000 */
[C---:B------:R-:W-:Y:S02]  /*0a00*/  ISETP.GE.OR P0, PT, R27.reuse, UR12, P1 ;  /* 0x0000000c1b007c0c */ /* 0x040fe40008f06670 */
[----:B------:R-:W-:-:S04]  /*0a10*/  LOP3.LUT R18, R27, R16, RZ, 0xfc, !PT ;  /* 0x000000101b127212 */ /* 0x000fc800078efcff */
[----:B------:R-:W-:Y:S02]  /*0a20*/  ISETP.LT.OR P0, PT, R18, RZ, P0 ;  /* 0x000000ff1200720c */ /* 0x000fe40000701670 */
[----:B--2---:R-:W-:-:S13]  /*0a30*/  FSETP.GT.AND P2, PT, R23, R6, PT ;  /* 0x000000061700720b */ /* 0x004fda0003f44000 */
[----:B------:R-:W-:Y:S01]  /*0a40*/  @P2 I2FP.F32.S32 R19, R25 ;  /* 0x0000001900132245 */ /* 0x000fe20000201400 */
[----:B------:R-:W-:-:S04]  /*0a50*/  HFMA2 R25, -RZ, RZ, 0, 0 ;  /* 0x00000000ff197431 */ /* 0x000fc800000001ff */
[----:B------:R1:W-:Y:S04]  /*0a60*/  @P2 STG.E desc[UR10][R4.64], R19 ;  /* 0x0000001304002986 */ /* 0x0003e8000c10190a */
[----:B------:R-:W-:Y:S04]  /*0a70*/  @P2 STG.E desc[UR10][R2.64], R11 ;  /* 0x0000000b02002986 */ /* 0x000fe8000c10190a */
[----:B------:R-:W2:Y:S01]  /*0a80*/  @!P0 LDG.E R25, desc[UR10][R14.64+0x8] ;  /* 0x0000080a0e198981 */ /* 0x000ea2000c1e1900 */
[----:B------:R-:W-:Y:S02]  /*0a90*/  @P2 IMAD.MOV.U32 R6, RZ, RZ, R23 ;  /* 0x000000ffff062224 */ /* 0x000fe400078e0017 */
[----:B------:R-:W-:-:S02]  /*0aa0*/  VIADD R29, R17, 0x3 ;  /* 0x00000003111d7836 */ /* 0x000fc40000000000 */
[----:B------:R-:W-:-:S03]  /*0ab0*/  IMAD.MOV.U32 R23, RZ, RZ, RZ ;  /* 0x000000ffff177224 */ /* 0x000fc600078e00ff */
[C---:B------:R-:W-:Y:S02]  /*0ac0*/  ISETP.GE.OR P0, PT, R29.reuse, UR12, P1 ;  /* 0x0000000c1d007c0c */ /* 0x040fe40008f06670 */
[----:B------:R-:W-:-:S04]  /*0ad0*/  LOP3.LUT R18, R29, R16, RZ, 0xfc, !PT ;  /* 0x000000101d127212 */ /* 0x000fc800078efcff */
[----:B------:R-:W-:Y:S02]  /*0ae0*/  ISETP.LT.OR P0, PT, R18, RZ, P0 ;  /* 0x000000ff1200720c */ /* 0x000fe40000701670 */
[----:B--2---:R-:W-:-:S13]  /*0af0*/  FSETP.GT.AND P2, PT, R25, R6, PT ;  /* 0x000000061900720b */ /* 0x004fda0003f44000 */
[----:B0-----:R-:W-:-:S05]  /*0b00*/  @P2 I2FP.F32.S32 R21, R27 ;  /* 0x0000001b00152245 */ /* 0x001fca0000201400 */
        /* <DEDUP_REMOVED lines=10> */
[----:B-1----:R-:W-:-:S05]  /*0bb0*/  @P2 I2FP.F32.S32 R19, R29 ;  /* 0x0000001d00132245 */ /* 0x002fca0000201400 */
        /* <DEDUP_REMOVED lines=23> */
[----:B------:R3:W-:Y:S04]  /*0d30*/  @P2 STG.E desc[UR10][R2.64], R11 ;  /* 0x0000000b02002986 */ /* 0x0007e8000c10190a */
[----:B------:R-:W2:Y:S01]  /*0d40*/  @!P0 LDG.E R25, desc[UR10][R14.64+0x18] ;  /* 0x0000180a0e198981 */ /* 0x000ea2000c1e1900 */
[----:B------:R-:W-:Y:S02]  /*0d50*/  @P2 IMAD.MOV.U32 R6, RZ, RZ, R23 ;  /* 0x000000ffff062224 */ /* 0x000fe400078e0017 */
[----:B------:R-:W-:-:S02]  /*0d60*/  VIADD R23, R17, 0x7 ;  /* 0x0000000711177836 */ /* 0x000fc40000000000 */
[----:B0-----:R-:W-:-:S03]  /*0d70*/  IMAD.MOV.U32 R21, RZ, RZ, RZ ;  /* 0x000000ffff157224 */ /* 0x001fc600078e00ff */
[C---:B------:R-:W-:Y:S02]  /*0d80*/  ISETP.GE.OR P0, PT, R23.reuse, UR12, P1 ;  /* 0x0000000c17007c0c */ /* 0x040fe40008f06670 */
[----:B------:R-:W-:-:S04]  /*0d90*/  LOP3.LUT R17, R23, R16, RZ, 0xfc, !PT ;  /* 0x0000001017117212 */ /* 0x000fc800078efcff */
[----:B------:R-:W-:Y:S02]  /*0da0*/  ISETP.LT.OR P0, PT, R17, RZ, P0 ;  /* 0x000000ff1100720c */ /* 0x000fe40000701670 */
[----:B--2---:R-:W-:-:S13]  /*0db0*/  FSETP.GT.AND P2, PT, R25, R6, PT ;  /* 0x000000061900720b */ /* 0x004fda0003f44000 */
[----:B------:R-:W-:-:S05]  /*0dc0*/  @P2 I2FP.F32.S32 R17, R27 ;  /* 0x0000001b00112245 */ /* 0x000fca0000201400 */
[----:B------:R3:W-:Y:S04]  /*0dd0*/  @P2 STG.E desc[UR10][R4.64], R17 ;  /* 0x0000001104002986 */ /* 0x0007e8000c10190a */
[----:B------:R3:W-:Y:S04]  /*0de0*/  @P2 STG.E desc[UR10][R2.64], R11 ;  /* 0x0000000b02002986 */ /* 0x0007e8000c10190a */
[----:B------:R-:W2:Y:S01]  /*0df0*/  @!P0 LDG.E R21, desc[UR10][R14.64+0x1c] ;  /* 0x00001c0a0e158981 */ /* 0x000ea2000c1e1900 */
[----:B------:R-:W-:Y:S01]  /*0e00*/  @P2 IMAD.MOV.U32 R6, RZ, RZ, R25 ;  /* 0x000000ffff062224 */ /* 0x000fe200078e0019 */
[----:B------:R-:W-:-:S04]  /*0e10*/  UIADD3 UR5, UPT, UPT, UR5, 0x8, URZ ;  /* 0x0000000805057890 */ /* 0x000fc8000fffe0ff */
[----:B------:R-:W-:Y:S01]  /*0e20*/  UISETP.NE.AND UP1, UPT, UR5, UR6, UPT ;  /* 0x000000060500728c */ /* 0x000fe2000bf25270 */
[----:B--2---:R-:W-:-:S13]  /*0e30*/  FSETP.GT.AND P0, PT, R21, R6, PT ;  /* 0x000000061500720b */ /* 0x004fda0003f04000 */
[----:B-1----:R-:W-:Y:S01]  /*0e40*/  @P0 I2FP.F32.S32 R19, R23 ;  /* 0x0000001700130245 */ /* 0x002fe20000201400 */
[----:B------:R-:W-:-:S04]  /*0e50*/  @P0 IMAD.MOV.U32 R6, RZ, RZ, R21 ;  /* 0x000000ffff060224 */ /* 0x000fc800078e0015 */
[----:B------:R3:W-:Y:S04]  /*0e60*/  @P0 STG.E desc[UR10][R4.64], R19 ;  /* 0x0000001304000986 */ /* 0x0007e8000c10190a */
[----:B------:R3:W-:Y:S01]  /*0e70*/  @P0 STG.E desc[UR10][R2.64], R11 ;  /* 0x0000000b02000986 */ /* 0x0007e2000c10190a */
[----:B------:R-:W-:Y:S05]  /*0e80*/  BRA.U UP1, `(.L_x_137) ;  /* 0xfffffff9018c7547 */ /* 0x000fea000b83ffff */
[----:B------:R-:W-:-:S05]  /*0e90*/  UMOV UR5, UR6 ;  /* 0x0000000600057c82 */ /* 0x000fca0008000000 */
.L_x_136:
[----:B------:R-:W-:-:S09]  /*0ea0*/  UISETP.NE.AND UP1, UPT, UR7, URZ, UPT ;  /* 0x000000ff0700728c */ /* 0x000fd2000bf25270 */
[----:B------:R-:W-:Y:S05]  /*0eb0*/  BRA.U !UP1, `(.L_x_138) ;  /* 0x0000000509d07547 */ /* 0x000fea000b800000 */
[----:B------:R-:W-:-:S04]  /*0ec0*/  UIADD3 UR9, UPT, UPT, UR7, -0x1, URZ ;  /* 0xffffffff07097890 */ /* 0x000fc8000fffe0ff */
[----:B------:R-:W-:-:S09]  /*0ed0*/  UISETP.GE.U32.AND UP1, UPT, UR9, 0x3, UPT ;  /* 0x000000030900788c */ /* 0x000fd2000bf26070 */
[----:B------:R-:W-:Y:S05]  /*0ee0*/  BRA.U !UP1, `(.L_x_139) ;  /* 0x0000000109d87547 */ /* 0x000fea000b800000 */
[----:B------:R-:W1:Y:S01]  /*0ef0*/  LDCU UR9, c[0x0][0x38c] ;  /* 0x00007180ff0977ac */ /* 0x000e620008000800 */
[----:B------:R-:W2:Y:S01]  /*0f00*/  LDC.64 R12, c[0x0][0x380] ;  /* 0x0000e000ff0c7b82 */ /* 0x000ea20000000a00 */
[----:B------:R-:W-:Y:S01]  /*0f10*/  VIADD R23, R7, UR5 ;  /* 0x0000000507177c36 */ /* 0x000fe20008000000 */
[----:B------:R-:W-:Y:S01]  /*0f20*/  BSSY.RECONVERGENT B0, `(.L_x_140) ;  /* 0x000000c000007945 */ /* 0x000fe20003800200 */
[----:B------:R-:W4:Y:S02]  /*0f30*/  LDCU UR12, c[0x0][0x390] ;  /* 0x00007200ff0c77ac */ /* 0x000f240008000800 */
[C---:B------:R-:W-:Y:S01]  /*0f40*/  VIADD R21, R23.reuse, 0x1 ;  /* 0x0000000117157836 */ /* 0x040fe20000000000 */
[----:B------:R-:W-:Y:S02]  /*0f50*/  LOP3.LUT R14, R23, R16, RZ, 0xfc, !PT ;  /* 0x00000010170e7212 */ /* 0x000fe400078efcff */
[----:B-1----:R-:W-:-:S04]  /*0f60*/  ISETP.GE.AND P0, PT, R16, UR9, PT ;  /* 0x0000000910007c0c */ /* 0x002fc8000bf06270 */
[----:B----4-:R-:W-:Y:S01]  /*0f70*/  ISETP.GE.OR P1, PT, R23, UR12, P0 ;  /* 0x0000000c17007c0c */ /* 0x010fe20008726670 */
[----:B------:R-:W-:-:S03]  /*0f80*/  IMAD R15, R10, UR12, R23 ;  /* 0x0000000c0a0f7c24 */ /* 0x000fc6000f8e0217 */
[----:B------:R-:W-:Y:S01]  /*0f90*/  ISETP.LT.OR P1, PT, R14, RZ, P1 ;  /* 0x000000ff0e00720c */ /* 0x000fe20000f21670 */
[----:B--2---:R-:W-:Y:S01]  /*0fa0*/  IMAD.WIDE R12, R15, 0x4, R12 ;  /* 0x000000040f0c7825 */ /* 0x004fe200078e020c */
[----:B------:R-:W-:-:S11]  /*0fb0*/  MOV R15, RZ ;  /* 0x000000ff000f7202 */ /* 0x000fd60000000f00 */
[----:B------:R-:W-:Y:S05]  /*0fc0*/  @P1 BRA `(.L_x_141) ;  /* 0x0000000000041947 */ /* 0x000fea0003800000 */
[----:B0-----:R1:W5:Y:S02]  /*0fd0*/  LDG.E R15, desc[UR10][R12.64] ;  /* 0x0000000a0c0f7981 */ /* 0x001364000c1e1900 */
.L_x_141:
[----:B0-----:R-:W-:Y:S05]  /*0fe0*/  BSYNC.RECONVERGENT B0 ;  /* 0x0000000000007941 */ /* 0x001fea0003800200 */
.L_x_140:
[----:B-----5:R-:W-:Y:S01]  /*0ff0*/  FSETP.GT.AND P2, PT, R15, R6, PT ;  /* 0x000000060f00720b */ /* 0x020fe20003f44000 */
[----:B---3--:R-:W-:Y:S01]  /*1000*/  IMAD.MOV.U32 R19, RZ, RZ, RZ ;  /* 0x000000ffff137224 */ /* 0x008fe200078e00ff */
[C---:B------:R-:W-:Y:S02]  /*1010*/  ISETP.GE.OR P1, PT, R21.reuse, UR12, P0 ;  /* 0x0000000c15007c0c */ /* 0x040fe40008726670 */
[----:B------:R-:W-:-:S04]  /*1020*/  LOP3.LUT R14, R21, R16, RZ, 0xfc, !PT ;  /* 0x00000010150e7212 */ /* 0x000fc800078efcff */
[----:B------:R-:W-:-:S05]  /*1030*/  ISETP.LT.OR P1, PT, R14, RZ, P1 ;  /* 0x000000ff0e00720c */ /* 0x000fca0000f21670 */
        /* <DEDUP_REMOVED lines=11> */
[----:B------:R-:W-:-:S04]  /*10f0*/  IMAD.MOV.U32 R21, RZ, RZ, RZ ;  /* 0x000000ffff157224 */ /* 0x000fc800078e00ff */
[----:B------:R2:W-:Y:S04]  /*1100*/  @P2 STG.E desc[UR10][R4.64], R15 ;  /* 0x0000000f04002986 */ /* 0x0005e8000c10190a */
[----:B------:R4:W-:Y:S04]  /*1110*/  @P2 STG.E desc[UR10][R2.64], R11 ;  /* 0x0000000b02002986 */ /* 0x0009e8000c10190a */
[----:B------:R-:W3:Y:S01]  /*1120*/  @!P1 LDG.E R21, desc[UR10][R12.64+0x8] ;  /* 0x0000080a0c159981 */ /* 0x000ee2000c1e1900 */
[----:B------:R-:W-:Y:S02]  /*1130*/  @P2 IMAD.MOV.U32 R6, RZ, RZ, R19 ;  /* 0x000000ffff062224 */ /* 0x000fe400078e0013 */
[----:B------:R-:W-:-:S02]  /*1140*/  VIADD R23, R23, 0x3 ;  /* 0x0000000317177836 */ /* 0x000fc40000000000 */
[----:B------:R-:W-:-:S03]  /*1150*/  IMAD.MOV.U32 R19, RZ, RZ, RZ ;  /* 0x000000ffff137224 */ /* 0x000fc600078e00ff */
[C---:B------:R-:W-:Y:S02]  /*1160*/  ISETP.GE.OR P0, PT, R23.reuse, UR12, P0 ;  /* 0x0000000c17007c0c */ /* 0x040fe40008706670 */
[----:B------:R-:W-:-:S04]  /*1170*/  LOP3.LUT R14, R23, R16, RZ, 0xfc, !PT ;  /* 0x00000010170e7212 */ /* 0x000fc800078efcff */
[----:B------:R-:W-:Y:S02]  /*1180*/  ISETP.LT.OR P0, PT, R14, RZ, P0 ;  /* 0x000000ff0e00720c */ /* 0x000fe40000701670 */
[----:B---3--:R-:W-:-:S13]  /*1190*/  FSETP.GT.AND P1, PT, R21, R6, PT ;  /* 0x000000061500720b */ /* 0x008fda0003f24000 */
[----:B0-----:R-:W-:-:S05]  /*11a0*/  @P1 I2FP.F32.S32 R17, R25 ;  /* 0x0000001900111245 */ /* 0x001fca0000201400 */
[----:B------:R4:W-:Y:S04]  /*11b0*/  @P1 STG.E desc[UR10][R4.64], R17 ;  /* 0x0000001104001986 */ /* 0x0009e8000c10190a */
[----:B------:R4:W-:Y:S04]  /*11c0*/  @P1 STG.E desc[UR10][R2.64], R11 ;  /* 0x0000000b02001986 */ /* 0x0009e8000c10190a */
[----:B------:R-:W3:Y:S01]  /*11d0*/  @!P0 LDG.E R19, desc[UR10][R12.64+0xc] ;  /* 0x00000c0a0c138981 */ /* 0x000ee2000c1e1900 */
[----:B------:R-:W-:Y:S01]  /*11e0*/  @P1 IMAD.MOV.U32 R6, RZ, RZ, R21 ;  /* 0x000000ffff061224 */ /* 0x000fe200078e0015 */
[----:B------:R-:W-:-:S04]  /*11f0*/  UIADD3 UR5, UPT, UPT, UR5, 0x4, URZ ;  /* 0x0000000405057890 */ /* 0x000fc8000fffe0ff */
[----:B---3--:R-:W-:-:S13]  /*1200*/  FSETP.GT.AND P0, PT, R19, R6, PT ;  /* 0x000000061300720b */ /* 0x008fda0003f04000 */
[----:B--2---:R-:W-:Y:S01]  /*1210*/  @P0 I2FP.F32.S32 R15, R23 ;  /* 0x00000017000f0245 */ /* 0x004fe20000201400 */
[----:B------:R-:W-:-:S04]  /*1220*/  @P0 IMAD.MOV.U32 R6, RZ, RZ, R19 ;  /* 0x000000ffff060224 */ /* 0x000fc800078e0013 */
[----:B------:R4:W-:Y:S04]  /*1230*/  @P0 STG.E desc[UR10][R4.64], R15 ;  /* 0x0000000f04000986 */ /* 0x0009e8000c10190a */
[----:B------:R4:W-:Y:S02]  /*1240*/  @P0 STG.E desc[UR10][R2.64], R11 ;  /* 0x0000000b02000986 */ /* 0x0009e4000c10190a */
.L_x_139:
[----:B------:R-:W-:-:S09]  /*1250*/  UISETP.NE.AND UP1, UPT, UR8, URZ, UPT ;  /* 0x000000ff0800728c */ /* 0x000fd2000bf25270 */
[----:B------:R-:W-:Y:S05]  /*1260*/  BRA.U !UP1, `(.L_x_138) ;  /* 0x0000000109e47547 */ /* 0x000fea000b800000 */
[----:B------:R-:W-:-:S09]  /*1270*/  UISETP.NE.AND UP1, UPT, UR8, 0x1, UPT ;  /* 0x000000010800788c */ /* 0x000fd2000bf25270 */
[----:B------:R-:W-:Y:S05]  /*1280*/  BRA.U !UP1, `(.L_x_142) ;  /* 0x0000000109807547 */ /* 0x000fea000b800000 */
[----:B------:R-:W2:Y:S01]  /*1290*/  LDCU UR9, c[0x0][0x38c] ;  /* 0x00007180ff0977ac */ /* 0x000ea20008000800 */
[----:B-1----:R-:W1:Y:S01]  /*12a0*/  LDC.64 R12, c[0x0][0x380] ;  /* 0x0000e000ff0c7b82 */ /* 0x002e620000000a00 */
[----:B---34-:R-:W-:Y:S01]  /*12b0*/  VIADD R17, R7, UR5 ;  /* 0x0000000507117c36 */ /* 0x018fe20008000000 */
[----:B------:R-:W-:Y:S01]  /*12c0*/  BSSY.RECONVERGENT B0, `(.L_x_143) ;  /* 0x000000c000007945 */ /* 0x000fe20003800200 */
[----:B------:R-:W3:Y:S02]  /*12d0*/  LDCU UR12, c[0x0][0x390] ;  /* 0x00007200ff0c77ac */ /* 0x000ee40008000800 */
[C---:B------:R-:W-:Y:S01]  /*12e0*/  VIADD R21, R17.reuse, 0x1 ;  /* 0x0000000111157836 */ /* 0x040fe20000000000 */
[----:B------:R-:W-:Y:S02]  /*12f0*/  LOP3.LUT R14, R17, R16, RZ, 0xfc, !PT ;  /* 0x00000010110e7212 */ /* 0x000fe400078efcff */
[----:B--2---:R-:W-:-:S04]  /*1300*/  ISETP.GE.AND P0, PT, R16, UR9, PT ;  /* 0x0000000910007c0c */ /* 0x004fc8000bf06270 */
[----:B---3--:R-:W-:Y:S01]  /*1310*/  ISETP.GE.OR P1, PT, R17, UR12, P0 ;  /* 0x0000000c11007c0c */ /* 0x008fe20008726670 */
[----:B------:R-:W-:-:S03]  /*1320*/  IMAD R15, R10, UR12, R17 ;  /* 0x0000000c0a0f7c24 */ /* 0x000fc6000f8e0211 */
[----:B------:R-:W-:Y:S01]  /*1330*/  ISETP.LT.OR P1, PT, R14, RZ, P1 ;  /* 0x000000ff0e00720c */ /* 0x000fe20000f21670 */
[----:B-1----:R-:W-:-:S04]  /*1340*/  IMAD.WIDE R12, R15, 0x4, R12 ;  /* 0x000000040f0c7825 */ /* 0x002fc800078e020c */
[----:B------:R-:W-:-:S08]  /*1350*/  IMAD.MOV.U32 R15, RZ, RZ, RZ ;  /* 0x000000ffff0f7224 */ /* 0x000fd000078e00ff */
[----:B------:R-:W-:Y:S05]  /*1360*/  @P1 BRA `(.L_x_144) ;  /* 0x0000000000041947 */ /* 0x000fea0003800000 */
[----:B0-----:R1:W5:Y:S02]  /*1370*/  LDG.E R15, desc[UR10][R12.64] ;  /* 0x0000000a0c0f7981 */ /* 0x001364000c1e1900 */
.L_x_144:
[----:B0-----:R-:W-:Y:S05]  /*1380*/  BSYNC.RECONVERGENT B0 ;  /* 0x0000000000007941 */ /* 0x001fea0003800200 */
.L_x_143:
[----:B-----5:R-:W-:Y:S01]  /*1390*/  FSETP.GT.AND P1, PT, R15, R6, PT ;  /* 0x000000060f00720b */ /* 0x020fe20003f24000 */
[----:B------:R-:W-:Y:S01]  /*13a0*/  IMAD.MOV.U32 R19, RZ, RZ, RZ ;  /* 0x000000ffff137224 */ /* 0x000fe200078e00ff */
[C---:B------:R-:W-:Y:S02]  /*13b0*/  ISETP.GE.OR P0, PT, R21.reuse, UR12, P0 ;  /* 0x0000000c15007c0c */ /* 0x040fe40008706670 */
[----:B------:R-:W-:-:S04]  /*13c0*/  LOP3.LUT R14, R21, R16, RZ, 0xfc, !PT ;  /* 0x00000010150e7212 */ /* 0x000fc800078efcff */
[----:B------:R-:W-:-:S05]  /*13d0*/  ISETP.LT.OR P0, PT, R14, RZ, P0 ;  /* 0x000000ff0e00720c */ /* 0x000fca0000701670 */
[----:B------:R-:W-:-:S05]  /*13e0*/  @P1 I2FP.F32.S32 R17, R17 ;  /* 0x0000001100111245 */ /* 0x000fca0000201400 */
[----:B------:R2:W-:Y:S04]  /*13f0*/  @P1 STG.E desc[UR10][R4.64], R17 ;  /* 0x0000001104001986 */ /* 0x0005e8000c10190a */
[----:B------:R2:W-:Y:S04]  /*1400*/  @P1 STG.E desc[UR10][R2.64], R11 ;  /* 0x0000000b02001986 */ /* 0x0005e8000c10190a */
[----:B------:R-:W3:Y:S01]  /*1410*/  @!P0 LDG.E R19, desc[UR10][R12.64+0x4] ;  /* 0x0000040a0c138981 */ /* 0x000ee2000c1e1900 */
[----:B------:R-:W-:Y:S01]  /*1420*/  @P1 IMAD.MOV.U32 R6, RZ, RZ, R15 ;  /* 0x000000ffff061224 */ /* 0x000fe200078e000f */
[----:B------:R-:W-:-:S04]  /*1430*/  UIADD3 UR5, UPT, UPT, UR5, 0x2, URZ ;  /* 0x0000000205057890 */ /* 0x000fc8000fffe0ff */
[----:B---3--:R-:W-:-:S13]  /*1440*/  FSETP.GT.AND P0, PT, R19, R6, PT ;  /* 0x000000061300720b */ /* 0x008fda0003f04000 */
[----:B------:R-:W-:Y:S01]  /*1450*/  @P0 I2FP.F32.S32 R15, R21 ;  /* 0x00000015000f0245 */ /* 0x000fe20000201400 */
[----:B------:R-:W-:-:S04]  /*1460*/  @P0 IMAD.MOV.U32 R6, RZ, RZ, R19 ;  /* 0x000000ffff060224 */ /* 0x000fc800078e0013 */
[----:B------:R2:W-:Y:S04]  /*1470*/  @P0 STG.E desc[UR10][R4.64], R15 ;  /* 0x0000000f04000986 */ /* 0x0005e8000c10190a */
[----:B------:R2:W-:Y:S02]  /*1480*/  @P0 STG.E desc[UR10][R2.64], R11 ;  /* 0x0000000b02000986 */ /* 0x0005e4000c10190a */
.L_x_142:
[----:B------:R-:W5:Y:S02]  /*1490*/  LDCU UR9, c[0x0][0x39c] ;  /* 0x00007380ff0977ac */ /* 0x000f640008000800 */
[----:B-----5:R-:W-:-:S09]  /*14a0*/  ULOP3.LUT UP1, URZ, UR9, 0x1, URZ, 0xc0, !UPT ;  /* 0x0000000109ff7892 */ /* 0x020fd2000f82c0ff */
[----:B------:R-:W-:Y:S05]  /*14b0*/  BRA.U !UP1, `(.L_x_138) ;  /* 0x0000000109507547 */ /* 0x000fea000b800000 */
[----:B------:R-:W5:Y:S01]  /*14c0*/  LDCU UR9, c[0x0][0x38c] ;  /* 0x00007180ff0977ac */ /* 0x000f620008000800 */
[----:B--234-:R-:W-:Y:S01]  /*14d0*/  VIADD R17, R7, UR5 ;  /* 0x0000000507117c36 */ /* 0x01cfe20008000000 */
[----:B------:R-:W-:Y:S01]  /*14e0*/  BSSY.RECONVERGENT B0, `(.L_x_145) ;  /* 0x000000c000007945 */ /* 0x000fe20003800200 */
[----:B-1----:R-:W-:Y:S01]  /*14f0*/  IMAD.MOV.U32 R13, RZ, RZ, RZ ;  /* 0x000000ffff0d7224 */ /* 0x002fe200078e00ff */
[----:B------:R-:W1:Y:S01]  /*1500*/  LDCU UR12, c[0x0][0x390] ;  /* 0x00007200ff0c77ac */ /* 0x000e620008000800 */
[----:B-----5:R-:W-:Y:S02]  /*1510*/  ISETP.GE.AND P0, PT, R16, UR9, PT ;  /* 0x0000000910007c0c */ /* 0x020fe4000bf06270 */
[C---:B------:R-:W-:Y:S02]  /*1520*/  LOP3.LUT R16, R17.reuse, R16, RZ, 0xfc, !PT ;  /* 0x0000001011107212 */ /* 0x040fe400078efcff */
[----:B-1----:R-:W-:-:S04]  /*1530*/  ISETP.GE.OR P0, PT, R17, UR12, P0 ;  /* 0x0000000c11007c0c */ /* 0x002fc80008706670 */
[----:B------:R-:W-:-:S13]  /*1540*/  ISETP.LT.OR P0, PT, R16, RZ, P0 ;  /* 0x000000ff1000720c */ /* 0x000fda0000701670 */
[----:B------:R-:W-:Y:S05]  /*1550*/  @P0 BRA `(.L_x_146) ;  /* 0x0000000000100947 */ /* 0x000fea0003800000 */
[----:B------:R-:W1:Y:S01]  /*1560*/  LDC.64 R12, c[0x0][0x380] ;  /* 0x0000e000ff0c7b82 */ /* 0x000e620000000a00 */
[----:B------:R-:W-:-:S04]  /*1570*/  IMAD R15, R10, UR12, R17 ;  /* 0x0000000c0a0f7c24 */ /* 0x000fc8000f8e0211 */
[----:B-1----:R-:W-:-:S06]  /*1580*/  IMAD.WIDE R12, R15, 0x4, R12 ;  /* 0x000000040f0c7825 */ /* 0x002fcc00078e020c */
[----:B0-----:R1:W5:Y:S02]  /*1590*/  LDG.E R13, desc[UR10][R12.64] ;  /* 0x0000000a0c0d7981 */ /* 0x001364000c1e1900 */
.L_x_146:
[----:B0-----:R-:W-:Y:S05]  /*15a0*/  BSYNC.RECONVERGENT B0 ;  /* 0x0000000000007941 */ /* 0x001fea0003800200 */
.L_x_145:
[----:B-----5:R-:W-:-:S13]  /*15b0*/  FSETP.GT.AND P0, PT, R13, R6, PT ;  /* 0x000000060d00720b */ /* 0x020fda0003f04000 */
[----:B------:R-:W-:Y:S01]  /*15c0*/  @P0 I2FP.F32.S32 R15, R17 ;  /* 0x00000011000f0245 */ /* 0x000fe20000201400 */
[----:B------:R-:W-:-:S04]  /*15d0*/  @P0 IMAD.MOV.U32 R6, RZ, RZ, R13 ;  /* 0x000000ffff060224 */ /* 0x000fc800078e000d */
[----:B------:R0:W-:Y:S04]  /*15e0*/  @P0 STG.E desc[UR10][R4.64], R15 ;  /* 0x0000000f04000986 */ /* 0x0001e8000c10190a */
[----:B------:R0:W-:Y:S02]  /*15f0*/  @P0 STG.E desc[UR10][R2.64], R11 ;  /* 0x0000000b02000986 */ /* 0x0001e4000c10190a */
.L_x_138:
[----:B------:R-:W-:Y:S05]  /*1600*/  BRA.U UP0, `(.L_x_147) ;  /* 0xfffffff100747547 */ /* 0x000fea000b83ffff */
.L_x_135:
[----:B0-234-:R-:W0:Y:S02]  /*1610*/  LDC.64 R2, c[0x0][0x3a0] ;  /* 0x0000e800ff027b82 */ /* 0x01de240000000a00 */
[----:B0-----:R-:W-:-:S05]  /*1620*/  IMAD.WIDE R2, R0, 0x4, R2 ;  /* 0x0000000400027825 */ /* 0x001fca00078e0202 */
[----:B------:R-:W-:Y:S01]  /*1630*/  STG.E desc[UR10][R2.64], R6 ;  /* 0x0000000602007986 */ /* 0x000fe2000c10190a */
[----:B------:R-:W-:Y:S05]  /*1640*/  EXIT ;  /* 0x000000000000794d */ /* 0x000fea0003800000 */
.L_x_148:
        /* <DEDUP_REMOVED lines=11> */
.L_x_182:


//--------------------- .nv.shared.reserved.0     --------------------------
	.section	.nv.shared.reserved.0,"aw",@nobits
	.weak		__nv_reservedSMEM_offset_0_alias
	.size		__nv_reservedSMEM_offset_0_alias, 0, 64
	.other		__nv_reservedSMEM_offset_0_alias,@"STO_CUDA_RESERVED_SHARED STV_DEFAULT"
__nv_reservedSMEM_offset_0_alias:
	.zero		0
	.zero		64


//--------------------- .nv.constant0._Z7softmaxPfS_S_ll --------------------------
	.section	.nv.constant0._Z7softmaxPfS_S_ll,"a",@progbits
	.sectionflags	@""
	.align	4
.nv.constant0._Z7softmaxPfS_S_ll:
	.zero		936


//--------------------- .nv.constant0._Z6d_reluPfS_S_l --------------------------
	.section	.nv.constant0._Z6d_reluPfS_S_l,"a",@progbits
	.sectionflags	@""
	.align	4
.nv.constant0._Z6d_reluPfS_S_l:
	.zero		928


//--------------------- .nv.constant0._Z4reluPfS_l --------------------------
	.section	.nv.constant0._Z4reluPfS_l,"a",@progbits
	.sectionflags	@""
	.align	4
.nv.constant0._Z4reluPfS_l:
	.zero		920


//--------------------- .nv.constant0._Z8accuracyPfS_S_llPi --------------------------
	.section	.nv.constant0._Z8accuracyPfS_S_llPi,"a",@progbits
	.sectionflags	@""
	.align	4
.nv.constant0._Z8accuracyPfS_S_llPi:
	.zero		944


//--------------------- .nv.constant0._Z4centPfS_S_l --------------------------
	.section	.nv.constant0._Z4centPfS_S_l,"a",@progbits
	.sectionflags	@""
	.align	4
.nv.constant0._Z4centPfS_S_l:
	.zero		928


//--------------------- .nv.constant0._Z12reduce_sum2DPfS_lll --------------------------
	.section	.nv.constant0._Z12reduce_sum2DPfS_lll,"a",@progbits
	.sectionflags	@""
	.align	4
.nv.constant0._Z12reduce_sum2DPfS_lll:
	.zero		936


//--------------------- .nv.constant0._Z11sum_mat_colPfS_S_ll --------------------------
	.section	.nv.constant0._Z11sum_mat_colPfS_S_ll,"a",@progbits
	.sectionflags	@""
	.align	4
.nv.constant0._Z11sum_mat_colPfS_S_ll:
	.zero		936


//--------------------- .nv.constant0._Z11sum_mat_rowPfS_S_ll --------------------------
	.section	.nv.constant0._Z11sum_mat_rowPfS_S_ll,"a",@progbits
	.sectionflags	@""
	.align	4
.nv.constant0._Z11sum_mat_rowPfS_S_ll:
	.zero		936


//--------------------- .nv.constant0._Z6el_divPfS_S_lll --------------------------
	.section	.nv.constant0._Z6el_divPfS_S_lll,"a",@progbits
	.sectionflags	@""
	.align	4
.nv.constant0._Z6el_divPfS_S_lll:
	.zero		944


//--------------------- .nv.constant0._Z7el_multPfS_S_lll --------------------------
	.section	.nv.constant0._Z7el_multPfS_S_lll,"a",@progbits
	.sectionflags	@""
	.align	4
.nv.constant0._Z7el_multPfS_S_lll:
	.zero		944


//--------------------- .nv.constant0._Z3sumfPffS_S_ll --------------------------
	.section	.nv.constant0._Z3sumfPffS_S_ll,"a",@progbits
	.sectionflags	@""
	.align	4
.nv.constant0._Z3sumfPffS_S_ll:
	.zero		952


//--------------------- .nv.constant0._Z16reduce_array_sumPflS_ --------------------------
	.section	.nv.constant0._Z16reduce_array_sumPflS_,"a",@progbits
	.sectionflags	@""
	.align	4
.nv.constant0._Z16reduce_array_sumPflS_:
	.zero		920


//--------------------- .nv.constant0._Z4maskPffll --------------------------
	.section	.nv.constant0._Z4maskPffll,"a",@progbits
	.sectionflags	@""
	.align	4
.nv.constant0._Z4maskPffll:
	.zero		928


//--------------------- .nv.constant0._Z3powPffll --------------------------
	.section	.nv.constant0._Z3powPffll,"a",@progbits
	.sectionflags	@""
	.align	4
.nv.constant0._Z3powPffll:
	.zero		928


//--------------------- .nv.constant0._Z3sqrPfll  --------------------------
	.section	.nv.constant0._Z3sqrPfll,"a",@progbits
	.sectionflags	@""
	.align	4
.nv.constant0._Z3sqrPfll:
	.zero		920


//--------------------- .nv.constant0._Z4sqrtPfll --------------------------
	.section	.nv.constant0._Z4sqrtPfll,"a",@progbits
	.sectionflags	@""
	.align	4
.nv.constant0._Z4sqrtPfll:
	.zero		920


//--------------------- .nv.constant0._Z3expPfll  --------------------------
	.section	.nv.constant0._Z3expPfll,"a",@progbits
	.sectionflags	@""
	.align	4
.nv.constant0._Z3expPfll:
	.zero		920


//--------------------- .nv.constant0._Z3logPfll  --------------------------
	.section	.nv.constant0._Z3logPfll,"a",@progbits
	.sectionflags	@""
	.align	4
.nv.constant0._Z3logPfll:
	.zero		920


//--------------------- .nv.constant0._Z3sumPffll --------------------------
	.section	.nv.constant0._Z3sumPffll,"a",@progbits
	.sectionflags	@""
	.align	4
.nv.constant0._Z3sumPffll:
	.zero		928


//--------------------- .nv.constant0._Z4multPffll --------------------------
	.section	.nv.constant0._Z4multPffll,"a",@progbits
	.sectionflags	@""
	.align	4
.nv.constant0._Z4multPffll:
	.zero		928


//--------------------- .nv.constant0._Z3setPffll --------------------------
	.section	.nv.constant0._Z3setPffll,"a",@progbits
	.sectionflags	@""
	.align	4
.nv.constant0._Z3setPffll:
	.zero		928


//--------------------- .nv.constant0._Z4fillPfS_iiiiiii --------------------------
	.section	.nv.constant0._Z4fillPfS_iiiiiii,"a",@progbits
	.sectionflags	@""
	.align	4
.nv.constant0._Z4fillPfS_iiiiiii:
	.zero		940


//--------------------- .nv.constant0._Z12gpu_im2col_kPfS_iiiiS_iiiS_iiiiii --------------------------
	.section	.nv.constant0._Z12gpu_im2col_kPfS_iiiiS_iiiS_iiiiii,"a",@progbits
	.sectionflags	@""
	.align	4
.nv.constant0._Z12gpu_im2col_kPfS_iiiiS_iiiS_iiiiii:
	.zero		984


//--------------------- .nv.constant0._Z15gpu_deltabias_kPfiiiiS_ --------------------------
	.section	.nv.constant0._Z15gpu_deltabias_kPfiiiiS_,"a",@progbits
	.sectionflags	@""
	.align	4
.nv.constant0._Z15gpu_deltabias_kPfiiiiS_:
	.zero		928


//--------------------- .nv.constant0._Z13gpu_addbias_kPfiiiiS_ --------------------------
	.section	.nv.constant0._Z13gpu_addbias_kPfiiiiS_,"a",@progbits
	.sectionflags	@""
	.align	4
.nv.constant0._Z13gpu_addbias_kPfiiiiS_:
	.zero		928


//--------------------- .nv.constant0._Z14maxpool2d_backPfiiiiiiiiiiS_S_S_S_ --------------------------
	.section	.nv.constant0._Z14maxpool2d_backPfiiiiiiiiiiS_S_S_S_,"a",@progbits
	.sectionflags	@""
	.align	4
.nv.constant0._Z14maxpool2d_backPfiiiiiiiiiiS_S_S_S_:
	.zero		976


//--------------------- .nv.constant0._Z9maxpool2dPfiiiiiiS_iiiiiiiS_S_ --------------------------
	.section	.nv.constant0._Z9maxpool2dPfiiiiiiS_iiiiiiiS_S_,"a",@progbits
	.sectionflags	@""
	.align	4
.nv.constant0._Z9maxpool2dPfiiiiiiS_iiiiiiiS_S_:
	.zero		984


//--------------------- SYMBOLS --------------------------

	.type		.nv.reservedSmem.offset0,@object
	.size		.nv.reservedSmem.offset0,0x4
